	.target	sm_103a

	.elftype	@"ET_EXEC"


//--------------------- .note.nv.tkinfo           --------------------------
	.section	.note.nv.tkinfo,"",@"SHT_NOTE"
	.sectionflags	@"SHF_NOTE_NV_TKINFO"
	.tkinfo
        /*0018*/ 	.word	0x00000002
        /*0030*/ 	.string	""
        /*0030*/ 	.string	"ptxas"
        /*0030*/ 	.string	"Cuda compilation tools, release 13.0, V13.0.88"
        /*0030*/ 	.string	"Build cuda_13.0.r13.0/compiler.36424714_0"
        /*0030*/ 	.string	"-arch sm_103a -m 64 "



//--------------------- .note.nv.cuinfo           --------------------------
	.section	.note.nv.cuinfo,"",@"SHT_NOTE"
	.sectionflags	@"SHF_NOTE_NV_CUINFO"
        /*0018*/ 	.short	0x0002
        /*001a*/ 	.short	0x0067
        /*001c*/ 	.short	0x0082
	.zero		2


//--------------------- .nv.info                  --------------------------
	.section	.nv.info,"",@"SHT_CUDA_INFO"
	.align	4


	//----- nvinfo : EIATTR_REGCOUNT
	.align		4
        /*0000*/ 	.byte	0x04, 0x2f
        /*0002*/ 	.short	(.L_12 - .L_11)
	.align		4
.L_11:
        /*0004*/ 	.word	index@(_ZN7cutlass13device_kernelIN5flash11enable_sm90INS1_16FlashAttnFwdSm90INS1_25CollectiveMainloopFwdSm90ILi2EN4cute5tupleIJNS5_1CILi1EEES8_S8_EEENS6_IJNS7_ILi192EEENS7_ILi128EEENS7_ILi64EEEEEELi64ENS_6half_tEfNS_4arch4Sm90ELb1ELb0ELb1ELb1ELb0ELb1ELb0ELb1ELb1ELb0ELb0ELb0EEENS1_21CollectiveEpilogueFwdINS6_IJSA_SC_SB_EEES9_SE_SG_Li384ELb1ELb0ELb0ELb0EEENS1_36VarlenDynamicPersistentTileSchedulerILi192ELi128ELi384ELi32ELb0ELb0ELb1ELb1ELb1ELb1EEEEEEEEEvNT_6ParamsE)
        /*0008*/ 	.word	0x00000004


	//----- nvinfo : EIATTR_FRAME_SIZE
	.align		4
.L_12:
        /*000c*/ 	.byte	0x04, 0x11
        /*000e*/ 	.short	(.L_14 - .L_13)
	.align		4
.L_13:
        /*0010*/ 	.word	index@(_ZN7cutlass13device_kernelIN5flash11enable_sm90INS1_16FlashAttnFwdSm90INS1_25CollectiveMainloopFwdSm90ILi2EN4cute5tupleIJNS5_1CILi1EEES8_S8_EEENS6_IJNS7_ILi192EEENS7_ILi128EEENS7_ILi64EEEEEELi64ENS_6half_tEfNS_4arch4Sm90ELb1ELb0ELb1ELb1ELb0ELb1ELb0ELb1ELb1ELb0ELb0ELb0EEENS1_21CollectiveEpilogueFwdINS6_IJSA_SC_SB_EEES9_SE_SG_Li384ELb1ELb0ELb0ELb0EEENS1_36VarlenDynamicPersistentTileSchedulerILi192ELi128ELi384ELi32ELb0ELb0ELb1ELb1ELb1ELb1EEEEEEEEEvNT_6ParamsE)
        /*0014*/ 	.word	0x00000000


	//----- nvinfo : EIATTR_REGCOUNT
	.align		4
.L_14:
        /*0018*/ 	.byte	0x04, 0x2f
        /*001a*/ 	.short	(.L_16 - .L_15)
	.align		4
.L_15:
        /*001c*/ 	.word	index@(_ZN7cutlass13device_kernelIN5flash11enable_sm90INS1_16FlashAttnFwdSm90INS1_25CollectiveMainloopFwdSm90ILi2EN4cute5tupleIJNS5_1CILi1EEES8_S8_EEENS6_IJNS7_ILi192EEENS7_ILi128EEENS7_ILi64EEEEEELi64ENS_6half_tEfNS_4arch4Sm90ELb1ELb0ELb1ELb1ELb0ELb0ELb0ELb1ELb1ELb0ELb0ELb0EEENS1_21CollectiveEpilogueFwdINS6_IJSA_SC_SB_EEES9_SE_SG_Li384ELb1ELb0ELb0ELb0EEENS1_36VarlenDynamicPersistentTileSchedulerILi192ELi128ELi384ELi32ELb0ELb0ELb1ELb1ELb1ELb1EEEEEEEEEvNT_6ParamsE)
        /*0020*/ 	.word	0x00000004


	//----- nvinfo : EIATTR_FRAME_SIZE
	.align		4
.L_16:
        /*0024*/ 	.byte	0x04, 0x11
        /*0026*/ 	.short	(.L_18 - .L_17)
	.align		4
.L_17:
        /*0028*/ 	.word	index@(_ZN7cutlass13device_kernelIN5flash11enable_sm90INS1_16FlashAttnFwdSm90INS1_25CollectiveMainloopFwdSm90ILi2EN4cute5tupleIJNS5_1CILi1EEES8_S8_EEENS6_IJNS7_ILi192EEENS7_ILi128EEENS7_ILi64EEEEEELi64ENS_6half_tEfNS_4arch4Sm90ELb1ELb0ELb1ELb1ELb0ELb0ELb0ELb1ELb1ELb0ELb0ELb0EEENS1_21CollectiveEpilogueFwdINS6_IJSA_SC_SB_EEES9_SE_SG_Li384ELb1ELb0ELb0ELb0EEENS1_36VarlenDynamicPersistentTileSchedulerILi192ELi128ELi384ELi32ELb0ELb0ELb1ELb1ELb1ELb1EEEEEEEEEvNT_6ParamsE)
        /*002c*/ 	.word	0x00000000


	//----- nvinfo : EIATTR_REGCOUNT
	.align		4
.L_18:
        /*0030*/ 	.byte	0x04, 0x2f
        /*0032*/ 	.short	(.L_20 - .L_19)
	.align		4
.L_19:
        /*0034*/ 	.word	index@(_ZN7cutlass13device_kernelIN5flash11enable_sm90INS1_16FlashAttnFwdSm90INS1_25CollectiveMainloopFwdSm90ILi2EN4cute5tupleIJNS5_1CILi1EEES8_S8_EEENS6_IJNS7_ILi192EEENS7_ILi128EEENS7_ILi64EEEEEELi64ENS_6half_tEfNS_4arch4Sm90ELb1ELb0ELb1ELb0ELb0ELb0ELb0ELb1ELb1ELb0ELb0ELb0EEENS1_21CollectiveEpilogueFwdINS6_IJSA_SC_SB_EEES9_SE_SG_Li384ELb0ELb0ELb0ELb0EEENS1_30DynamicPersistentTileSchedulerILi384ELi32ELb0ELb0ELb1EEEEEEEEEvNT_6ParamsE)
        /*0038*/ 	.word	0x00000004


	//----- nvinfo : EIATTR_FRAME_SIZE
	.align		4
.L_20:
        /*003c*/ 	.byte	0x04, 0x11
        /*003e*/ 	.short	(.L_22 - .L_21)
	.align		4
.L_21:
        /*0040*/ 	.word	index@(_ZN7cutlass13device_kernelIN5flash11enable_sm90INS1_16FlashAttnFwdSm90INS1_25CollectiveMainloopFwdSm90ILi2EN4cute5tupleIJNS5_1CILi1EEES8_S8_EEENS6_IJNS7_ILi192EEENS7_ILi128EEENS7_ILi64EEEEEELi64ENS_6half_tEfNS_4arch4Sm90ELb1ELb0ELb1ELb0ELb0ELb0ELb0ELb1ELb1ELb0ELb0ELb0EEENS1_21CollectiveEpilogueFwdINS6_IJSA_SC_SB_EEES9_SE_SG_Li384ELb0ELb0ELb0ELb0EEENS1_30DynamicPersistentTileSchedulerILi384ELi32ELb0ELb0ELb1EEEEEEEEEvNT_6ParamsE)
        /*0044*/ 	.word	0x00000000


	//----- nvinfo : EIATTR_REGCOUNT
	.align		4
.L_22:
        /*0048*/ 	.byte	0x04, 0x2f
        /*004a*/ 	.short	(.L_24 - .L_23)
	.align		4
.L_23:
        /*004c*/ 	.word	index@(_ZN7cutlass13device_kernelIN5flash11enable_sm90INS1_16FlashAttnFwdSm90INS1_25CollectiveMainloopFwdSm90ILi2EN4cute5tupleIJNS5_1CILi1EEES8_S8_EEENS6_IJNS7_ILi192EEENS7_ILi128EEENS7_ILi64EEEEEELi64ENS_6half_tEfNS_4arch4Sm90ELb0ELb1ELb1ELb1ELb0ELb1ELb0ELb1ELb1ELb0ELb0ELb0EEENS1_21CollectiveEpilogueFwdINS6_IJSA_SC_SB_EEES9_SE_SG_Li384ELb1ELb0ELb0ELb0EEENS1_36VarlenDynamicPersistentTileSchedulerILi192ELi128ELi384ELi32ELb0ELb0ELb1ELb1ELb0ELb1EEEEEEEEEvNT_6ParamsE)
        /*0050*/ 	.word	0x00000004


	//----- nvinfo : EIATTR_FRAME_SIZE
	.align		4
.L_24:
        /*0054*/ 	.byte	0x04, 0x11
        /*0056*/ 	.short	(.L_26 - .L_25)
	.align		4
.L_25:
        /*0058*/ 	.word	index@(_ZN7cutlass13device_kernelIN5flash11enable_sm90INS1_16FlashAttnFwdSm90INS1_25CollectiveMainloopFwdSm90ILi2EN4cute5tupleIJNS5_1CILi1EEES8_S8_EEENS6_IJNS7_ILi192EEENS7_ILi128EEENS7_ILi64EEEEEELi64ENS_6half_tEfNS_4arch4Sm90ELb0ELb1ELb1ELb1ELb0ELb1ELb0ELb1ELb1ELb0ELb0ELb0EEENS1_21CollectiveEpilogueFwdINS6_IJSA_SC_SB_EEES9_SE_SG_Li384ELb1ELb0ELb0ELb0EEENS1_36VarlenDynamicPersistentTileSchedulerILi192ELi128ELi384ELi32ELb0ELb0ELb1ELb1ELb0ELb1EEEEEEEEEvNT_6ParamsE)
        /*005c*/ 	.word	0x00000000


	//----- nvinfo : EIATTR_REGCOUNT
	.align		4
.L_26:
        /*0060*/ 	.byte	0x04, 0x2f
        /*0062*/ 	.short	(.L_28 - .L_27)
	.align		4
.L_27:
        /*0064*/ 	.word	index@(_ZN7cutlass13device_kernelIN5flash11enable_sm90INS1_16FlashAttnFwdSm90INS1_25CollectiveMainloopFwdSm90ILi2EN4cute5tupleIJNS5_1CILi1EEES8_S8_EEENS6_IJNS7_ILi192EEENS7_ILi128EEENS7_ILi64EEEEEELi64ENS_6half_tEfNS_4arch4Sm90ELb0ELb1ELb1ELb1ELb0ELb0ELb0ELb1ELb1ELb0ELb0ELb0EEENS1_21CollectiveEpilogueFwdINS6_IJSA_SC_SB_EEES9_SE_SG_Li384ELb1ELb0ELb0ELb0EEENS1_36VarlenDynamicPersistentTileSchedulerILi192ELi128ELi384ELi32ELb0ELb0ELb1ELb1ELb0ELb1EEEEEEEEEvNT_6ParamsE)
        /*0068*/ 	.word	0x00000004


	//----- nvinfo : EIATTR_FRAME_SIZE
	.align		4
.L_28:
        /*006c*/ 	.byte	0x04, 0x11
        /*006e*/ 	.short	(.L_30 - .L_29)
	.align		4
.L_29:
        /*0070*/ 	.word	index@(_ZN7cutlass13device_kernelIN5flash11enable_sm90INS1_16FlashAttnFwdSm90INS1_25CollectiveMainloopFwdSm90ILi2EN4cute5tupleIJNS5_1CILi1EEES8_S8_EEENS6_IJNS7_ILi192EEENS7_ILi128EEENS7_ILi64EEEEEELi64ENS_6half_tEfNS_4arch4Sm90ELb0ELb1ELb1ELb1ELb0ELb0ELb0ELb1ELb1ELb0ELb0ELb0EEENS1_21CollectiveEpilogueFwdINS6_IJSA_SC_SB_EEES9_SE_SG_Li384ELb1ELb0ELb0ELb0EEENS1_36VarlenDynamicPersistentTileSchedulerILi192ELi128ELi384ELi32ELb0ELb0ELb1ELb1ELb0ELb1EEEEEEEEEvNT_6ParamsE)
        /*0074*/ 	.word	0x00000000


	//----- nvinfo : EIATTR_REGCOUNT
	.align		4
.L_30:
        /*0078*/ 	.byte	0x04, 0x2f
        /*007a*/ 	.short	(.L_32 - .L_31)
	.align		4
.L_31:
        /*007c*/ 	.word	index@(_ZN7cutlass13device_kernelIN5flash11enable_sm90INS1_16FlashAttnFwdSm90INS1_25CollectiveMainloopFwdSm90ILi2EN4cute5tupleIJNS5_1CILi1EEES8_S8_EEENS6_IJNS7_ILi192EEENS7_ILi128EEENS7_ILi64EEEEEELi64ENS_6half_tEfNS_4arch4Sm90ELb0ELb1ELb1ELb0ELb0ELb0ELb0ELb1ELb1ELb0ELb0ELb0EEENS1_21CollectiveEpilogueFwdINS6_IJSA_SC_SB_EEES9_SE_SG_Li384ELb0ELb0ELb0ELb0EEENS1_30DynamicPersistentTileSchedulerILi384ELi32ELb0ELb0ELb1EEEEEEEEEvNT_6ParamsE)
        /*0080*/ 	.word	0x00000004


	//----- nvinfo : EIATTR_FRAME_SIZE
	.align		4
.L_32:
        /*0084*/ 	.byte	0x04, 0x11
        /*0086*/ 	.short	(.L_34 - .L_33)
	.align		4
.L_33:
        /*0088*/ 	.word	index@(_ZN7cutlass13device_kernelIN5flash11enable_sm90INS1_16FlashAttnFwdSm90INS1_25CollectiveMainloopFwdSm90ILi2EN4cute5tupleIJNS5_1CILi1EEES8_S8_EEENS6_IJNS7_ILi192EEENS7_ILi128EEENS7_ILi64EEEEEELi64ENS_6half_tEfNS_4arch4Sm90ELb0ELb1ELb1ELb0ELb0ELb0ELb0ELb1ELb1ELb0ELb0ELb0EEENS1_21CollectiveEpilogueFwdINS6_IJSA_SC_SB_EEES9_SE_SG_Li384ELb0ELb0ELb0ELb0EEENS1_30DynamicPersistentTileSchedulerILi384ELi32ELb0ELb0ELb1EEEEEEEEEvNT_6ParamsE)
        /*008c*/ 	.word	0x00000000


	//----- nvinfo : EIATTR_REGCOUNT
	.align		4
.L_34:
        /*0090*/ 	.byte	0x04, 0x2f
        /*0092*/ 	.short	(.L_36 - .L_35)
	.align		4
.L_35:
        /*0094*/ 	.word	index@(_ZN7cutlass13device_kernelIN5flash11enable_sm90INS1_16FlashAttnFwdSm90INS1_25CollectiveMainloopFwdSm90ILi2EN4cute5tupleIJNS5_1CILi1EEES8_S8_EEENS6_IJNS7_ILi192EEESA_NS7_ILi64EEEEEELi64ENS_6half_tEfNS_4arch4Sm90ELb0ELb0ELb1ELb1ELb0ELb1ELb0ELb0ELb1ELb0ELb0ELb0EEENS1_21CollectiveEpilogueFwdINS6_IJSA_SB_SA_EEES9_SD_SF_Li384ELb1ELb0ELb0ELb0EEENS1_36VarlenDynamicPersistentTileSchedulerILi192ELi192ELi384ELi32ELb0ELb0ELb1ELb0ELb1ELb1EEEEEEEEEvNT_6ParamsE)
        /*0098*/ 	.word	0x00000004


	//----- nvinfo : EIATTR_FRAME_SIZE
	.align		4
.L_36:
        /*009c*/ 	.byte	0x04, 0x11
        /*009e*/ 	.short	(.L_38 - .L_37)
	.align		4
.L_37:
        /*00a0*/ 	.word	index@(_ZN7cutlass13device_kernelIN5flash11enable_sm90INS1_16FlashAttnFwdSm90INS1_25CollectiveMainloopFwdSm90ILi2EN4cute5tupleIJNS5_1CILi1EEES8_S8_EEENS6_IJNS7_ILi192EEESA_NS7_ILi64EEEEEELi64ENS_6half_tEfNS_4arch4Sm90ELb0ELb0ELb1ELb1ELb0ELb1ELb0ELb0ELb1ELb0ELb0ELb0EEENS1_21CollectiveEpilogueFwdINS6_IJSA_SB_SA_EEES9_SD_SF_Li384ELb1ELb0ELb0ELb0EEENS1_36VarlenDynamicPersistentTileSchedulerILi192ELi192ELi384ELi32ELb0ELb0ELb1ELb0ELb1ELb1EEEEEEEEEvNT_6ParamsE)
        /*00a4*/ 	.word	0x00000000


	//----- nvinfo : EIATTR_REGCOUNT
	.align		4
.L_38:
        /*00a8*/ 	.byte	0x04, 0x2f
        /*00aa*/ 	.short	(.L_40 - .L_39)
	.align		4
.L_39:
        /*00ac*/ 	.word	index@(_ZN7cutlass13device_kernelIN5flash11enable_sm90INS1_16FlashAttnFwdSm90INS1_25CollectiveMainloopFwdSm90ILi2EN4cute5tupleIJNS5_1CILi1EEES8_S8_EEENS6_IJNS7_ILi192EEESA_NS7_ILi64EEEEEELi64ENS_6half_tEfNS_4arch4Sm90ELb0ELb0ELb1ELb1ELb0ELb0ELb0ELb0ELb1ELb0ELb0ELb0EEENS1_21CollectiveEpilogueFwdINS6_IJSA_SB_SA_EEES9_SD_SF_Li384ELb1ELb0ELb0ELb0EEENS1_36VarlenDynamicPersistentTileSchedulerILi192ELi192ELi384ELi32ELb0ELb0ELb1ELb0ELb1ELb1EEEEEEEEEvNT_6ParamsE)
        /*00b0*/ 	.word	0x00000004


	//----- nvinfo : EIATTR_FRAME_SIZE
	.align		4
.L_40:
        /*00b4*/ 	.byte	0x04, 0x11
        /*00b6*/ 	.short	(.L_42 - .L_41)
	.align		4
.L_41:
        /*00b8*/ 	.word	index@(_ZN7cutlass13device_kernelIN5flash11enable_sm90INS1_16FlashAttnFwdSm90INS1_25CollectiveMainloopFwdSm90ILi2EN4cute5tupleIJNS5_1CILi1EEES8_S8_EEENS6_IJNS7_ILi192EEESA_NS7_ILi64EEEEEELi64ENS_6half_tEfNS_4arch4Sm90ELb0ELb0ELb1ELb1ELb0ELb0ELb0ELb0ELb1ELb0ELb0ELb0EEENS1_21CollectiveEpilogueFwdINS6_IJSA_SB_SA_EEES9_SD_SF_Li384ELb1ELb0ELb0ELb0EEENS1_36VarlenDynamicPersistentTileSchedulerILi192ELi192ELi384ELi32ELb0ELb0ELb1ELb0ELb1ELb1EEEEEEEEEvNT_6ParamsE)
        /*00bc*/ 	.word	0x00000000


	//----- nvinfo : EIATTR_REGCOUNT
	.align		4
.L_42:
        /*00c0*/ 	.byte	0x04, 0x2f
        /*00c2*/ 	.short	(.L_44 - .L_43)
	.align		4
.L_43:
        /*00c4*/ 	.word	index@(_ZN7cutlass13device_kernelIN5flash11enable_sm90INS1_16FlashAttnFwdSm90INS1_25CollectiveMainloopFwdSm90ILi2EN4cute5tupleIJNS5_1CILi1EEES8_S8_EEENS6_IJNS7_ILi192EEESA_NS7_ILi64EEEEEELi64ENS_6half_tEfNS_4arch4Sm90ELb0ELb0ELb1ELb0ELb0ELb0ELb0ELb0ELb1ELb0ELb0ELb0EEENS1_21CollectiveEpilogueFwdINS6_IJSA_SB_SA_EEES9_SD_SF_Li384ELb0ELb0ELb0ELb0EEENS1_29StaticPersistentTileSchedulerILb0EEEEEEEEEvNT_6ParamsE)
        /*00c8*/ 	.word	0x00000004


	//----- nvinfo : EIATTR_FRAME_SIZE
	.align		4
.L_44:
        /*00cc*/ 	.byte	0x04, 0x11
        /*00ce*/ 	.short	(.L_46 - .L_45)
	.align		4
.L_45:
        /*00d0*/ 	.word	index@(_ZN7cutlass13device_kernelIN5flash11enable_sm90INS1_16FlashAttnFwdSm90INS1_25CollectiveMainloopFwdSm90ILi2EN4cute5tupleIJNS5_1CILi1EEES8_S8_EEENS6_IJNS7_ILi192EEESA_NS7_ILi64EEEEEELi64ENS_6half_tEfNS_4arch4Sm90ELb0ELb0ELb1ELb0ELb0ELb0ELb0ELb0ELb1ELb0ELb0ELb0EEENS1_21CollectiveEpilogueFwdINS6_IJSA_SB_SA_EEES9_SD_SF_Li384ELb0ELb0ELb0ELb0EEENS1_29StaticPersistentTileSchedulerILb0EEEEEEEEEvNT_6ParamsE)
        /*00d4*/ 	.word	0x00000000


	//----- nvinfo : EIATTR_REGCOUNT
	.align		4
.L_46:
        /*00d8*/ 	.byte	0x04, 0x2f
        /*00da*/ 	.short	(.L_48 - .L_47)
	.align		4
.L_47:
        /*00dc*/ 	.word	index@(_ZN7cutlass13device_kernelIN5flash11enable_sm90INS1_16FlashAttnFwdSm90INS1_25CollectiveMainloopFwdSm90ILi2EN4cute5tupleIJNS5_1CILi1EEES8_S8_EEENS6_IJNS7_ILi192EEENS7_ILi144EEENS7_ILi96EEEEEELi96ENS_6half_tEfNS_4arch4Sm90ELb1ELb0ELb1ELb1ELb0ELb1ELb0ELb0ELb1ELb0ELb0ELb0EEENS1_21CollectiveEpilogueFwdINS6_IJSA_SC_SB_EEES9_SE_SG_Li384ELb1ELb0ELb0ELb0EEENS1_36VarlenDynamicPersistentTileSchedulerILi192ELi144ELi384ELi32ELb0ELb0ELb1ELb1ELb1ELb1EEEEEEEEEvNT_6ParamsE)
        /*00e0*/ 	.word	0x00000004


	//----- nvinfo : EIATTR_FRAME_SIZE
	.align		4
.L_48:
        /*00e4*/ 	.byte	0x04, 0x11
        /*00e6*/ 	.short	(.L_50 - .L_49)
	.align		4
.L_49:
        /*00e8*/ 	.word	index@(_ZN7cutlass13device_kernelIN5flash11enable_sm90INS1_16FlashAttnFwdSm90INS1_25CollectiveMainloopFwdSm90ILi2EN4cute5tupleIJNS5_1CILi1EEES8_S8_EEENS6_IJNS7_ILi192EEENS7_ILi144EEENS7_ILi96EEEEEELi96ENS_6half_tEfNS_4arch4Sm90ELb1ELb0ELb1ELb1ELb0ELb1ELb0ELb0ELb1ELb0ELb0ELb0EEENS1_21CollectiveEpilogueFwdINS6_IJSA_SC_SB_EEES9_SE_SG_Li384ELb1ELb0ELb0ELb0EEENS1_36VarlenDynamicPersistentTileSchedulerILi192ELi144ELi384ELi32ELb0ELb0ELb1ELb1ELb1ELb1EEEEEEEEEvNT_6ParamsE)
        /*00ec*/ 	.word	0x00000000


	//----- nvinfo : EIATTR_REGCOUNT
	.align		4
.L_50:
        /*00f0*/ 	.byte	0x04, 0x2f
        /*00f2*/ 	.short	(.L_52 - .L_51)
	.align		4
.L_51:
        /*00f4*/ 	.word	index@(_ZN7cutlass13device_kernelIN5flash11enable_sm90INS1_16FlashAttnFwdSm90INS1_25CollectiveMainloopFwdSm90ILi2EN4cute5tupleIJNS5_1CILi1EEES8_S8_EEENS6_IJNS7_ILi192EEENS7_ILi144EEENS7_ILi96EEEEEELi96ENS_6half_tEfNS_4arch4Sm90ELb1ELb0ELb1ELb1ELb0ELb0ELb0ELb0ELb1ELb0ELb0ELb0EEENS1_21CollectiveEpilogueFwdINS6_IJSA_SC_SB_EEES9_SE_SG_Li384ELb1ELb0ELb0ELb0EEENS1_36VarlenDynamicPersistentTileSchedulerILi192ELi144ELi384ELi32ELb0ELb0ELb1ELb1ELb1ELb1EEEEEEEEEvNT_6ParamsE)
        /*00f8*/ 	.word	0x00000004


	//----- nvinfo : EIATTR_FRAME_SIZE
	.align		4
.L_52:
        /*00fc*/ 	.byte	0x04, 0x11
        /*00fe*/ 	.short	(.L_54 - .L_53)
	.align		4
.L_53:
        /*0100*/ 	.word	index@(_ZN7cutlass13device_kernelIN5flash11enable_sm90INS1_16FlashAttnFwdSm90INS1_25CollectiveMainloopFwdSm90ILi2EN4cute5tupleIJNS5_1CILi1EEES8_S8_EEENS6_IJNS7_ILi192EEENS7_ILi144EEENS7_ILi96EEEEEELi96ENS_6half_tEfNS_4arch4Sm90ELb1ELb0ELb1ELb1ELb0ELb0ELb0ELb0ELb1ELb0ELb0ELb0EEENS1_21CollectiveEpilogueFwdINS6_IJSA_SC_SB_EEES9_SE_SG_Li384ELb1ELb0ELb0ELb0EEENS1_36VarlenDynamicPersistentTileSchedulerILi192ELi144ELi384ELi32ELb0ELb0ELb1ELb1ELb1ELb1EEEEEEEEEvNT_6ParamsE)
        /*0104*/ 	.word	0x00000000


	//----- nvinfo : EIATTR_REGCOUNT
	.align		4
.L_54:
        /*0108*/ 	.byte	0x04, 0x2f
        /*010a*/ 	.short	(.L_56 - .L_55)
	.align		4
.L_55:
        /*010c*/ 	.word	index@(_ZN7cutlass13device_kernelIN5flash11enable_sm90INS1_16FlashAttnFwdSm90INS1_25CollectiveMainloopFwdSm90ILi2EN4cute5tupleIJNS5_1CILi1EEES8_S8_EEENS6_IJNS7_ILi192EEENS7_ILi144EEENS7_ILi96EEEEEELi96ENS_6half_tEfNS_4arch4Sm90ELb1ELb0ELb1ELb0ELb0ELb0ELb0ELb0ELb1ELb0ELb0ELb0EEENS1_21CollectiveEpilogueFwdINS6_IJSA_SC_SB_EEES9_SE_SG_Li384ELb0ELb0ELb0ELb0EEENS1_30DynamicPersistentTileSchedulerILi384ELi32ELb0ELb0ELb1EEEEEEEEEvNT_6ParamsE)
        /*0110*/ 	.word	0x00000004


	//----- nvinfo : EIATTR_FRAME_SIZE
	.align		4
.L_56:
        /*0114*/ 	.byte	0x04, 0x11
        /*0116*/ 	.short	(.L_58 - .L_57)
	.align		4
.L_57:
        /*0118*/ 	.word	index@(_ZN7cutlass13device_kernelIN5flash11enable_sm90INS1_16FlashAttnFwdSm90INS1_25CollectiveMainloopFwdSm90ILi2EN4cute5tupleIJNS5_1CILi1EEES8_S8_EEENS6_IJNS7_ILi192EEENS7_ILi144EEENS7_ILi96EEEEEELi96ENS_6half_tEfNS_4arch4Sm90ELb1ELb0ELb1ELb0ELb0ELb0ELb0ELb0ELb1ELb0ELb0ELb0EEENS1_21CollectiveEpilogueFwdINS6_IJSA_SC_SB_EEES9_SE_SG_Li384ELb0ELb0ELb0ELb0EEENS1_30DynamicPersistentTileSchedulerILi384ELi32ELb0ELb0ELb1EEEEEEEEEvNT_6ParamsE)
        /*011c*/ 	.word	0x00000000


	//----- nvinfo : EIATTR_REGCOUNT
	.align		4
.L_58:
        /*0120*/ 	.byte	0x04, 0x2f
        /*0122*/ 	.short	(.L_60 - .L_59)
	.align		4
.L_59:
        /*0124*/ 	.word	index@(_ZN7cutlass13device_kernelIN5flash11enable_sm90INS1_16FlashAttnFwdSm90INS1_25CollectiveMainloopFwdSm90ILi2EN4cute5tupleIJNS5_1CILi1EEES8_S8_EEENS6_IJNS7_ILi192EEENS7_ILi128EEENS7_ILi96EEEEEELi96ENS_6half_tEfNS_4arch4Sm90ELb0ELb1ELb1ELb1ELb0ELb1ELb0ELb0ELb1ELb0ELb0ELb0EEENS1_21CollectiveEpilogueFwdINS6_IJSA_SC_SB_EEES9_SE_SG_Li384ELb1ELb0ELb0ELb0EEENS1_36VarlenDynamicPersistentTileSchedulerILi192ELi128ELi384ELi32ELb0ELb0ELb1ELb1ELb0ELb1EEEEEEEEEvNT_6ParamsE)
        /*0128*/ 	.word	0x00000004


	//----- nvinfo : EIATTR_FRAME_SIZE
	.align		4
.L_60:
        /*012c*/ 	.byte	0x04, 0x11
        /*012e*/ 	.short	(.L_62 - .L_61)
	.align		4
.L_61:
        /*0130*/ 	.word	index@(_ZN7cutlass13device_kernelIN5flash11enable_sm90INS1_16FlashAttnFwdSm90INS1_25CollectiveMainloopFwdSm90ILi2EN4cute5tupleIJNS5_1CILi1EEES8_S8_EEENS6_IJNS7_ILi192EEENS7_ILi128EEENS7_ILi96EEEEEELi96ENS_6half_tEfNS_4arch4Sm90ELb0ELb1ELb1ELb1ELb0ELb1ELb0ELb0ELb1ELb0ELb0ELb0EEENS1_21CollectiveEpilogueFwdINS6_IJSA_SC_SB_EEES9_SE_SG_Li384ELb1ELb0ELb0ELb0EEENS1_36VarlenDynamicPersistentTileSchedulerILi192ELi128ELi384ELi32ELb0ELb0ELb1ELb1ELb0ELb1EEEEEEEEEvNT_6ParamsE)
        /*0134*/ 	.word	0x00000000


	//----- nvinfo : EIATTR_REGCOUNT
	.align		4
.L_62:
        /*0138*/ 	.byte	0x04, 0x2f
        /*013a*/ 	.short	(.L_64 - .L_63)
	.align		4
.L_63:
        /*013c*/ 	.word	index@(_ZN7cutlass13device_kernelIN5flash11enable_sm90INS1_16FlashAttnFwdSm90INS1_25CollectiveMainloopFwdSm90ILi2EN4cute5tupleIJNS5_1CILi1EEES8_S8_EEENS6_IJNS7_ILi192EEENS7_ILi128EEENS7_ILi96EEEEEELi96ENS_6half_tEfNS_4arch4Sm90ELb0ELb1ELb1ELb1ELb0ELb0ELb0ELb0ELb1ELb0ELb0ELb0EEENS1_21CollectiveEpilogueFwdINS6_IJSA_SC_SB_EEES9_SE_SG_Li384ELb1ELb0ELb0ELb0EEENS1_36VarlenDynamicPersistentTileSchedulerILi192ELi128ELi384ELi32ELb0ELb0ELb1ELb1ELb0ELb1EEEEEEEEEvNT_6ParamsE)
        /*0140*/ 	.word	0x00000004


	//----- nvinfo : EIATTR_FRAME_SIZE
	.align		4
.L_64:
        /*0144*/ 	.byte	0x04, 0x11
        /*0146*/ 	.short	(.L_66 - .L_65)
	.align		4
.L_65:
        /*0148*/ 	.word	index@(_ZN7cutlass13device_kernelIN5flash11enable_sm90INS1_16FlashAttnFwdSm90INS1_25CollectiveMainloopFwdSm90ILi2EN4cute5tupleIJNS5_1CILi1EEES8_S8_EEENS6_IJNS7_ILi192EEENS7_ILi128EEENS7_ILi96EEEEEELi96ENS_6half_tEfNS_4arch4Sm90ELb0ELb1ELb1ELb1ELb0ELb0ELb0ELb0ELb1ELb0ELb0ELb0EEENS1_21CollectiveEpilogueFwdINS6_IJSA_SC_SB_EEES9_SE_SG_Li384ELb1ELb0ELb0ELb0EEENS1_36VarlenDynamicPersistentTileSchedulerILi192ELi128ELi384ELi32ELb0ELb0ELb1ELb1ELb0ELb1EEEEEEEEEvNT_6ParamsE)
        /*014c*/ 	.word	0x00000000


	//----- nvinfo : EIATTR_REGCOUNT
	.align		4
.L_66:
        /*0150*/ 	.byte	0x04, 0x2f
        /*0152*/ 	.short	(.L_68 - .L_67)
	.align		4
.L_67:
        /*0154*/ 	.word	index@(_ZN7cutlass13device_kernelIN5flash11enable_sm90INS1_16FlashAttnFwdSm90INS1_25CollectiveMainloopFwdSm90ILi2EN4cute5tupleIJNS5_1CILi1EEES8_S8_EEENS6_IJNS7_ILi192EEENS7_ILi128EEENS7_ILi96EEEEEELi96ENS_6half_tEfNS_4arch4Sm90ELb0ELb1ELb1ELb0ELb0ELb0ELb0ELb0ELb1ELb0ELb0ELb0EEENS1_21CollectiveEpilogueFwdINS6_IJSA_SC_SB_EEES9_SE_SG_Li384ELb0ELb0ELb0ELb0EEENS1_30DynamicPersistentTileSchedulerILi384ELi32ELb0ELb0ELb1EEEEEEEEEvNT_6ParamsE)
        /*0158*/ 	.word	0x00000004


	//----- nvinfo : EIATTR_FRAME_SIZE
	.align		4
.L_68:
        /*015c*/ 	.byte	0x04, 0x11
        /*015e*/ 	.short	(.L_70 - .L_69)
	.align		4
.L_69:
        /*0160*/ 	.word	index@(_ZN7cutlass13device_kernelIN5flash11enable_sm90INS1_16FlashAttnFwdSm90INS1_25CollectiveMainloopFwdSm90ILi2EN4cute5tupleIJNS5_1CILi1EEES8_S8_EEENS6_IJNS7_ILi192EEENS7_ILi128EEENS7_ILi96EEEEEELi96ENS_6half_tEfNS_4arch4Sm90ELb0ELb1ELb1ELb0ELb0ELb0ELb0ELb0ELb1ELb0ELb0ELb0EEENS1_21CollectiveEpilogueFwdINS6_IJSA_SC_SB_EEES9_SE_SG_Li384ELb0ELb0ELb0ELb0EEENS1_30DynamicPersistentTileSchedulerILi384ELi32ELb0ELb0ELb1EEEEEEEEEvNT_6ParamsE)
        /*0164*/ 	.word	0x00000000


	//----- nvinfo : EIATTR_REGCOUNT
	.align		4
.L_70:
        /*0168*/ 	.byte	0x04, 0x2f
        /*016a*/ 	.short	(.L_72 - .L_71)
	.align		4
.L_71:
        /*016c*/ 	.word	index@(_ZN7cutlass13device_kernelIN5flash11enable_sm90INS1_16FlashAttnFwdSm90INS1_25CollectiveMainloopFwdSm90ILi2EN4cute5tupleIJNS5_1CILi1EEES8_S8_EEENS6_IJNS7_ILi192EEENS7_ILi144EEENS7_ILi96EEEEEELi96ENS_6half_tEfNS_4arch4Sm90ELb0ELb0ELb1ELb1ELb0ELb1ELb0ELb0ELb1ELb0ELb0ELb0EEENS1_21CollectiveEpilogueFwdINS6_IJSA_SC_SB_EEES9_SE_SG_Li384ELb1ELb0ELb0ELb0EEENS1_36VarlenDynamicPersistentTileSchedulerILi192ELi144ELi384ELi32ELb0ELb0ELb1ELb0ELb1ELb1EEEEEEEEEvNT_6ParamsE)
        /*0170*/ 	.word	0x00000004


	//----- nvinfo : EIATTR_FRAME_SIZE
	.align		4
.L_72:
        /*0174*/ 	.byte	0x04, 0x11
        /*0176*/ 	.short	(.L_74 - .L_73)
	.align		4
.L_73:
        /*0178*/ 	.word	index@(_ZN7cutlass13device_kernelIN5flash11enable_sm90INS1_16FlashAttnFwdSm90INS1_25CollectiveMainloopFwdSm90ILi2EN4cute5tupleIJNS5_1CILi1EEES8_S8_EEENS6_IJNS7_ILi192EEENS7_ILi144EEENS7_ILi96EEEEEELi96ENS_6half_tEfNS_4arch4Sm90ELb0ELb0ELb1ELb1ELb0ELb1ELb0ELb0ELb1ELb0ELb0ELb0EEENS1_21CollectiveEpilogueFwdINS6_IJSA_SC_SB_EEES9_SE_SG_Li384ELb1ELb0ELb0ELb0EEENS1_36VarlenDynamicPersistentTileSchedulerILi192ELi144ELi384ELi32ELb0ELb0ELb1ELb0ELb1ELb1EEEEEEEEEvNT_6ParamsE)
        /*017c*/ 	.word	0x00000000


	//----- nvinfo : EIATTR_REGCOUNT
	.align		4
.L_74:
        /*0180*/ 	.byte	0x04, 0x2f
        /*0182*/ 	.short	(.L_76 - .L_75)
	.align		4
.L_75:
        /*0184*/ 	.word	index@(_ZN7cutlass13device_kernelIN5flash11enable_sm90INS1_16FlashAttnFwdSm90INS1_25CollectiveMainloopFwdSm90ILi2EN4cute5tupleIJNS5_1CILi1EEES8_S8_EEENS6_IJNS7_ILi192EEENS7_ILi144EEENS7_ILi96EEEEEELi96ENS_6half_tEfNS_4arch4Sm90ELb0ELb0ELb1ELb1ELb0ELb0ELb0ELb0ELb1ELb0ELb0ELb0EEENS1_21CollectiveEpilogueFwdINS6_IJSA_SC_SB_EEES9_SE_SG_Li384ELb1ELb0ELb0ELb0EEENS1_36VarlenDynamicPersistentTileSchedulerILi192ELi144ELi384ELi32ELb0ELb0ELb1ELb0ELb1ELb1EEEEEEEEEvNT_6ParamsE)
        /*0188*/ 	.word	0x00000004


	//----- nvinfo : EIATTR_FRAME_SIZE
	.align		4
.L_76:
        /*018c*/ 	.byte	0x04, 0x11
        /*018e*/ 	.short	(.L_78 - .L_77)
	.align		4
.L_77:
        /*0190*/ 	.word	index@(_ZN7cutlass13device_kernelIN5flash11enable_sm90INS1_16FlashAttnFwdSm90INS1_25CollectiveMainloopFwdSm90ILi2EN4cute5tupleIJNS5_1CILi1EEES8_S8_EEENS6_IJNS7_ILi192EEENS7_ILi144EEENS7_ILi96EEEEEELi96ENS_6half_tEfNS_4arch4Sm90ELb0ELb0ELb1ELb1ELb0ELb0ELb0ELb0ELb1ELb0ELb0ELb0EEENS1_21CollectiveEpilogueFwdINS6_IJSA_SC_SB_EEES9_SE_SG_Li384ELb1ELb0ELb0ELb0EEENS1_36VarlenDynamicPersistentTileSchedulerILi192ELi144ELi384ELi32ELb0ELb0ELb1ELb0ELb1ELb1EEEEEEEEEvNT_6ParamsE)
        /*0194*/ 	.word	0x00000000


	//----- nvinfo : EIATTR_REGCOUNT
	.align		4
.L_78:
        /*0198*/ 	.byte	0x04, 0x2f
        /*019a*/ 	.short	(.L_80 - .L_79)
	.align		4
.L_79:
        /*019c*/ 	.word	index@(_ZN7cutlass13device_kernelIN5flash11enable_sm90INS1_16FlashAttnFwdSm90INS1_25CollectiveMainloopFwdSm90ILi2EN4cute5tupleIJNS5_1CILi1EEES8_S8_EEENS6_IJNS7_ILi192EEENS7_ILi144EEENS7_ILi96EEEEEELi96ENS_6half_tEfNS_4arch4Sm90ELb0ELb0ELb1ELb0ELb0ELb0ELb0ELb0ELb1ELb0ELb0ELb0EEENS1_21CollectiveEpilogueFwdINS6_IJSA_SC_SB_EEES9_SE_SG_Li384ELb0ELb0ELb0ELb0EEENS1_29StaticPersistentTileSchedulerILb0EEEEEEEEEvNT_6ParamsE)
        /*01a0*/ 	.word	0x00000004


	//----- nvinfo : EIATTR_FRAME_SIZE
	.align		4
.L_80:
        /*01a4*/ 	.byte	0x04, 0x11
        /*01a6*/ 	.short	(.L_82 - .L_81)
	.align		4
.L_81:
        /*01a8*/ 	.word	index@(_ZN7cutlass13device_kernelIN5flash11enable_sm90INS1_16FlashAttnFwdSm90INS1_25CollectiveMainloopFwdSm90ILi2EN4cute5tupleIJNS5_1CILi1EEES8_S8_EEENS6_IJNS7_ILi192EEENS7_ILi144EEENS7_ILi96EEEEEELi96ENS_6half_tEfNS_4arch4Sm90ELb0ELb0ELb1ELb0ELb0ELb0ELb0ELb0ELb1ELb0ELb0ELb0EEENS1_21CollectiveEpilogueFwdINS6_IJSA_SC_SB_EEES9_SE_SG_Li384ELb0ELb0ELb0ELb0EEENS1_29StaticPersistentTileSchedulerILb0EEEEEEEEEvNT_6ParamsE)
        /*01ac*/ 	.word	0x00000000


	//----- nvinfo : EIATTR_REGCOUNT
	.align		4
.L_82:
        /*01b0*/ 	.byte	0x04, 0x2f
        /*01b2*/ 	.short	(.L_84 - .L_83)
	.align		4
.L_83:
        /*01b4*/ 	.word	index@(_ZN7cutlass13device_kernelIN5flash11enable_sm90INS1_16FlashAttnFwdSm90INS1_25CollectiveMainloopFwdSm90ILi2EN4cute5tupleIJNS5_1CILi1EEES8_S8_EEENS6_IJNS7_ILi128EEESA_SA_EEELi128ENS_6half_tEfNS_4arch4Sm90ELb1ELb0ELb1ELb1ELb0ELb1ELb0ELb1ELb1ELb0ELb0ELb0EEENS1_21CollectiveEpilogueFwdISB_S9_SC_SE_Li256ELb1ELb0ELb0ELb0EEENS1_36VarlenDynamicPersistentTileSchedulerILi128ELi128ELi256ELi32ELb0ELb0ELb1ELb1ELb1ELb1EEEEEEEEEvNT_6ParamsE)
        /*01b8*/ 	.word	0x00000004


	//----- nvinfo : EIATTR_FRAME_SIZE
	.align		4
.L_84:
        /*01bc*/ 	.byte	0x04, 0x11
        /*01be*/ 	.short	(.L_86 - .L_85)
	.align		4
.L_85:
        /*01c0*/ 	.word	index@(_ZN7cutlass13device_kernelIN5flash11enable_sm90INS1_16FlashAttnFwdSm90INS1_25CollectiveMainloopFwdSm90ILi2EN4cute5tupleIJNS5_1CILi1EEES8_S8_EEENS6_IJNS7_ILi128EEESA_SA_EEELi128ENS_6half_tEfNS_4arch4Sm90ELb1ELb0ELb1ELb1ELb0ELb1ELb0ELb1ELb1ELb0ELb0ELb0EEENS1_21CollectiveEpilogueFwdISB_S9_SC_SE_Li256ELb1ELb0ELb0ELb0EEENS1_36VarlenDynamicPersistentTileSchedulerILi128ELi128ELi256ELi32ELb0ELb0ELb1ELb1ELb1ELb1EEEEEEEEEvNT_6ParamsE)
        /*01c4*/ 	.word	0x00000000


	//----- nvinfo : EIATTR_REGCOUNT
	.align		4
.L_86:
        /*01c8*/ 	.byte	0x04, 0x2f
        /*01ca*/ 	.short	(.L_88 - .L_87)
	.align		4
.L_87:
        /*01cc*/ 	.word	index@(_ZN7cutlass13device_kernelIN5flash11enable_sm90INS1_16FlashAttnFwdSm90INS1_25CollectiveMainloopFwdSm90ILi2EN4cute5tupleIJNS5_1CILi1EEES8_S8_EEENS6_IJNS7_ILi128EEESA_SA_EEELi128ENS_6half_tEfNS_4arch4Sm90ELb1ELb0ELb1ELb1ELb0ELb0ELb0ELb1ELb1ELb0ELb0ELb0EEENS1_21CollectiveEpilogueFwdISB_S9_SC_SE_Li256ELb1ELb0ELb0ELb0EEENS1_36VarlenDynamicPersistentTileSchedulerILi128ELi128ELi256ELi32ELb0ELb0ELb1ELb1ELb1ELb1EEEEEEEEEvNT_6ParamsE)
        /*01d0*/ 	.word	0x00000004


	//----- nvinfo : EIATTR_FRAME_SIZE
	.align		4
.L_88:
        /*01d4*/ 	.byte	0x04, 0x11
        /*01d6*/ 	.short	(.L_90 - .L_89)
	.align		4
.L_89:
        /*01d8*/ 	.word	index@(_ZN7cutlass13device_kernelIN5flash11enable_sm90INS1_16FlashAttnFwdSm90INS1_25CollectiveMainloopFwdSm90ILi2EN4cute5tupleIJNS5_1CILi1EEES8_S8_EEENS6_IJNS7_ILi128EEESA_SA_EEELi128ENS_6half_tEfNS_4arch4Sm90ELb1ELb0ELb1ELb1ELb0ELb0ELb0ELb1ELb1ELb0ELb0ELb0EEENS1_21CollectiveEpilogueFwdISB_S9_SC_SE_Li256ELb1ELb0ELb0ELb0EEENS1_36VarlenDynamicPersistentTileSchedulerILi128ELi128ELi256ELi32ELb0ELb0ELb1ELb1ELb1ELb1EEEEEEEEEvNT_6ParamsE)
        /*01dc*/ 	.word	0x00000000


	//----- nvinfo : EIATTR_REGCOUNT
	.align		4
.L_90:
        /*01e0*/ 	.byte	0x04, 0x2f
        /*01e2*/ 	.short	(.L_92 - .L_91)
	.align		4
.L_91:
        /*01e4*/ 	.word	index@(_ZN7cutlass13device_kernelIN5flash11enable_sm90INS1_16FlashAttnFwdSm90INS1_25CollectiveMainloopFwdSm90ILi2EN4cute5tupleIJNS5_1CILi1EEES8_S8_EEENS6_IJNS7_ILi128EEESA_SA_EEELi128ENS_6half_tEfNS_4arch4Sm90ELb1ELb0ELb1ELb0ELb0ELb0ELb0ELb1ELb1ELb0ELb0ELb0EEENS1_21CollectiveEpilogueFwdISB_S9_SC_SE_Li256ELb0ELb0ELb0ELb0EEENS1_30DynamicPersistentTileSchedulerILi256ELi32ELb0ELb0ELb1EEEEEEEEEvNT_6ParamsE)
        /*01e8*/ 	.word	0x00000004


	//----- nvinfo : EIATTR_FRAME_SIZE
	.align		4
.L_92:
        /*01ec*/ 	.byte	0x04, 0x11
        /*01ee*/ 	.short	(.L_94 - .L_93)
	.align		4
.L_93:
        /*01f0*/ 	.word	index@(_ZN7cutlass13device_kernelIN5flash11enable_sm90INS1_16FlashAttnFwdSm90INS1_25CollectiveMainloopFwdSm90ILi2EN4cute5tupleIJNS5_1CILi1EEES8_S8_EEENS6_IJNS7_ILi128EEESA_SA_EEELi128ENS_6half_tEfNS_4arch4Sm90ELb1ELb0ELb1ELb0ELb0ELb0ELb0ELb1ELb1ELb0ELb0ELb0EEENS1_21CollectiveEpilogueFwdISB_S9_SC_SE_Li256ELb0ELb0ELb0ELb0EEENS1_30DynamicPersistentTileSchedulerILi256ELi32ELb0ELb0ELb1EEEEEEEEEvNT_6ParamsE)
        /*01f4*/ 	.word	0x00000000


	//----- nvinfo : EIATTR_REGCOUNT
	.align		4
.L_94:
        /*01f8*/ 	.byte	0x04, 0x2f
        /*01fa*/ 	.short	(.L_96 - .L_95)
	.align		4
.L_95:
        /*01fc*/ 	.word	index@(_ZN7cutlass13device_kernelIN5flash11enable_sm90INS1_16FlashAttnFwdSm90INS1_25CollectiveMainloopFwdSm90ILi2EN4cute5tupleIJNS5_1CILi1EEES8_S8_EEENS6_IJNS7_ILi128EEESA_SA_EEELi128ENS_6half_tEfNS_4arch4Sm90ELb0ELb1ELb1ELb1ELb0ELb1ELb0ELb1ELb1ELb0ELb0ELb0EEENS1_21CollectiveEpilogueFwdISB_S9_SC_SE_Li256ELb1ELb0ELb0ELb0EEENS1_36VarlenDynamicPersistentTileSchedulerILi128ELi128ELi256ELi32ELb0ELb0ELb1ELb1ELb0ELb1EEEEEEEEEvNT_6ParamsE)
        /*0200*/ 	.word	0x00000004


	//----- nvinfo : EIATTR_FRAME_SIZE
	.align		4
.L_96:
        /*0204*/ 	.byte	0x04, 0x11
        /*0206*/ 	.short	(.L_98 - .L_97)
	.align		4
.L_97:
        /*0208*/ 	.word	index@(_ZN7cutlass13device_kernelIN5flash11enable_sm90INS1_16FlashAttnFwdSm90INS1_25CollectiveMainloopFwdSm90ILi2EN4cute5tupleIJNS5_1CILi1EEES8_S8_EEENS6_IJNS7_ILi128EEESA_SA_EEELi128ENS_6half_tEfNS_4arch4Sm90ELb0ELb1ELb1ELb1ELb0ELb1ELb0ELb1ELb1ELb0ELb0ELb0EEENS1_21CollectiveEpilogueFwdISB_S9_SC_SE_Li256ELb1ELb0ELb0ELb0EEENS1_36VarlenDynamicPersistentTileSchedulerILi128ELi128ELi256ELi32ELb0ELb0ELb1ELb1ELb0ELb1EEEEEEEEEvNT_6ParamsE)
        /*020c*/ 	.word	0x00000000


	//----- nvinfo : EIATTR_REGCOUNT
	.align		4
.L_98:
        /*0210*/ 	.byte	0x04, 0x2f
        /*0212*/ 	.short	(.L_100 - .L_99)
	.align		4
.L_99:
        /*0214*/ 	.word	index@(_ZN7cutlass13device_kernelIN5flash11enable_sm90INS1_16FlashAttnFwdSm90INS1_25CollectiveMainloopFwdSm90ILi2EN4cute5tupleIJNS5_1CILi1EEES8_S8_EEENS6_IJNS7_ILi128EEESA_SA_EEELi128ENS_6half_tEfNS_4arch4Sm90ELb0ELb1ELb1ELb1ELb0ELb0ELb0ELb1ELb1ELb0ELb0ELb0EEENS1_21CollectiveEpilogueFwdISB_S9_SC_SE_Li256ELb1ELb0ELb0ELb0EEENS1_36VarlenDynamicPersistentTileSchedulerILi128ELi128ELi256ELi32ELb0ELb0ELb1ELb1ELb0ELb1EEEEEEEEEvNT_6ParamsE)
        /*0218*/ 	.word	0x00000004


	//----- nvinfo : EIATTR_FRAME_SIZE
	.align		4
.L_100:
        /*021c*/ 	.byte	0x04, 0x11
        /*021e*/ 	.short	(.L_102 - .L_101)
	.align		4
.L_101:
        /*0220*/ 	.word	index@(_ZN7cutlass13device_kernelIN5flash11enable_sm90INS1_16FlashAttnFwdSm90INS1_25CollectiveMainloopFwdSm90ILi2EN4cute5tupleIJNS5_1CILi1EEES8_S8_EEENS6_IJNS7_ILi128EEESA_SA_EEELi128ENS_6half_tEfNS_4arch4Sm90ELb0ELb1ELb1ELb1ELb0ELb0ELb0ELb1ELb1ELb0ELb0ELb0EEENS1_21CollectiveEpilogueFwdISB_S9_SC_SE_Li256ELb1ELb0ELb0ELb0EEENS1_36VarlenDynamicPersistentTileSchedulerILi128ELi128ELi256ELi32ELb0ELb0ELb1ELb1ELb0ELb1EEEEEEEEEvNT_6ParamsE)
        /*0224*/ 	.word	0x00000000


	//----- nvinfo : EIATTR_REGCOUNT
	.align		4
.L_102:
        /*0228*/ 	.byte	0x04, 0x2f
        /*022a*/ 	.short	(.L_104 - .L_103)
	.align		4
.L_103:
        /*022c*/ 	.word	index@(_ZN7cutlass13device_kernelIN5flash11enable_sm90INS1_16FlashAttnFwdSm90INS1_25CollectiveMainloopFwdSm90ILi2EN4cute5tupleIJNS5_1CILi1EEES8_S8_EEENS6_IJNS7_ILi128EEESA_SA_EEELi128ENS_6half_tEfNS_4arch4Sm90ELb0ELb1ELb1ELb0ELb0ELb0ELb0ELb1ELb1ELb0ELb0ELb0EEENS1_21CollectiveEpilogueFwdISB_S9_SC_SE_Li256ELb0ELb0ELb0ELb0EEENS1_30DynamicPersistentTileSchedulerILi256ELi32ELb0ELb0ELb1EEEEEEEEEvNT_6ParamsE)
        /*0230*/ 	.word	0x00000004


	//----- nvinfo : EIATTR_FRAME_SIZE
	.align		4
.L_104:
        /*0234*/ 	.byte	0x04, 0x11
        /*0236*/ 	.short	(.L_106 - .L_105)
	.align		4
.L_105:
        /*0238*/ 	.word	index@(_ZN7cutlass13device_kernelIN5flash11enable_sm90INS1_16FlashAttnFwdSm90INS1_25CollectiveMainloopFwdSm90ILi2EN4cute5tupleIJNS5_1CILi1EEES8_S8_EEENS6_IJNS7_ILi128EEESA_SA_EEELi128ENS_6half_tEfNS_4arch4Sm90ELb0ELb1ELb1ELb0ELb0ELb0ELb0ELb1ELb1ELb0ELb0ELb0EEENS1_21CollectiveEpilogueFwdISB_S9_SC_SE_Li256ELb0ELb0ELb0ELb0EEENS1_30DynamicPersistentTileSchedulerILi256ELi32ELb0ELb0ELb1EEEEEEEEEvNT_6ParamsE)
        /*023c*/ 	.word	0x00000000


	//----- nvinfo : EIATTR_REGCOUNT
	.align		4
.L_106:
        /*0240*/ 	.byte	0x04, 0x2f
        /*0242*/ 	.short	(.L_108 - .L_107)
	.align		4
.L_107:
        /*0244*/ 	.word	index@(_ZN7cutlass13device_kernelIN5flash11enable_sm90INS1_16FlashAttnFwdSm90INS1_25CollectiveMainloopFwdSm90ILi2EN4cute5tupleIJNS5_1CILi1EEES8_S8_EEENS6_IJNS7_ILi128EEENS7_ILi176EEESA_EEELi128ENS_6half_tEfNS_4arch4Sm90ELb0ELb0ELb1ELb1ELb0ELb1ELb0ELb1ELb1ELb0ELb0ELb0EEENS1_21CollectiveEpilogueFwdINS6_IJSA_SA_SB_EEES9_SD_SF_Li256ELb1ELb0ELb0ELb0EEENS1_36VarlenDynamicPersistentTileSchedulerILi128ELi176ELi256ELi32ELb0ELb0ELb1ELb0ELb1ELb1EEEEEEEEEvNT_6ParamsE)
        /*0248*/ 	.word	0x00000004


	//----- nvinfo : EIATTR_FRAME_SIZE
	.align		4
.L_108:
        /*024c*/ 	.byte	0x04, 0x11
        /*024e*/ 	.short	(.L_110 - .L_109)
	.align		4
.L_109:
        /*0250*/ 	.word	index@(_ZN7cutlass13device_kernelIN5flash11enable_sm90INS1_16FlashAttnFwdSm90INS1_25CollectiveMainloopFwdSm90ILi2EN4cute5tupleIJNS5_1CILi1EEES8_S8_EEENS6_IJNS7_ILi128EEENS7_ILi176EEESA_EEELi128ENS_6half_tEfNS_4arch4Sm90ELb0ELb0ELb1ELb1ELb0ELb1ELb0ELb1ELb1ELb0ELb0ELb0EEENS1_21CollectiveEpilogueFwdINS6_IJSA_SA_SB_EEES9_SD_SF_Li256ELb1ELb0ELb0ELb0EEENS1_36VarlenDynamicPersistentTileSchedulerILi128ELi176ELi256ELi32ELb0ELb0ELb1ELb0ELb1ELb1EEEEEEEEEvNT_6ParamsE)
        /*0254*/ 	.word	0x00000000


	//----- nvinfo : EIATTR_REGCOUNT
	.align		4
.L_110:
        /*0258*/ 	.byte	0x04, 0x2f
        /*025a*/ 	.short	(.L_112 - .L_111)
	.align		4
.L_111:
        /*025c*/ 	.word	index@(_ZN7cutlass13device_kernelIN5flash11enable_sm90INS1_16FlashAttnFwdSm90INS1_25CollectiveMainloopFwdSm90ILi2EN4cute5tupleIJNS5_1CILi1EEES8_S8_EEENS6_IJNS7_ILi128EEENS7_ILi176EEESA_EEELi128ENS_6half_tEfNS_4arch4Sm90ELb0ELb0ELb1ELb1ELb0ELb0ELb0ELb1ELb1ELb0ELb0ELb0EEENS1_21CollectiveEpilogueFwdINS6_IJSA_SA_SB_EEES9_SD_SF_Li256ELb1ELb0ELb0ELb0EEENS1_36VarlenDynamicPersistentTileSchedulerILi128ELi176ELi256ELi32ELb0ELb0ELb1ELb0ELb1ELb1EEEEEEEEEvNT_6ParamsE)
        /*0260*/ 	.word	0x00000004


	//----- nvinfo : EIATTR_FRAME_SIZE
	.align		4
.L_112:
        /*0264*/ 	.byte	0x04, 0x11
        /*0266*/ 	.short	(.L_114 - .L_113)
	.align		4
.L_113:
        /*0268*/ 	.word	index@(_ZN7cutlass13device_kernelIN5flash11enable_sm90INS1_16FlashAttnFwdSm90INS1_25CollectiveMainloopFwdSm90ILi2EN4cute5tupleIJNS5_1CILi1EEES8_S8_EEENS6_IJNS7_ILi128EEENS7_ILi176EEESA_EEELi128ENS_6half_tEfNS_4arch4Sm90ELb0ELb0ELb1ELb1ELb0ELb0ELb0ELb1ELb1ELb0ELb0ELb0EEENS1_21CollectiveEpilogueFwdINS6_IJSA_SA_SB_EEES9_SD_SF_Li256ELb1ELb0ELb0ELb0EEENS1_36VarlenDynamicPersistentTileSchedulerILi128ELi176ELi256ELi32ELb0ELb0ELb1ELb0ELb1ELb1EEEEEEEEEvNT_6ParamsE)
        /*026c*/ 	.word	0x00000000


	//----- nvinfo : EIATTR_REGCOUNT
	.align		4
.L_114:
        /*0270*/ 	.byte	0x04, 0x2f
        /*0272*/ 	.short	(.L_116 - .L_115)
	.align		4
.L_115:
        /*0274*/ 	.word	index@(_ZN7cutlass13device_kernelIN5flash11enable_sm90INS1_16FlashAttnFwdSm90INS1_25CollectiveMainloopFwdSm90ILi2EN4cute5tupleIJNS5_1CILi2EEENS7_ILi1EEES9_EEENS6_IJNS7_ILi128EEENS7_ILi176EEESB_EEELi128ENS_6half_tEfNS_4arch4Sm90ELb0ELb0ELb1ELb0ELb0ELb0ELb0ELb1ELb1ELb0ELb0ELb0EEENS1_21CollectiveEpilogueFwdINS6_IJSB_SB_SC_EEESA_SE_SG_Li256ELb0ELb0ELb0ELb0EEENS1_29StaticPersistentTileSchedulerILb0EEEEEEEEEvNT_6ParamsE)
        /*0278*/ 	.word	0x00000004


	//----- nvinfo : EIATTR_FRAME_SIZE
	.align		4
.L_116:
        /*027c*/ 	.byte	0x04, 0x11
        /*027e*/ 	.short	(.L_118 - .L_117)
	.align		4
.L_117:
        /*0280*/ 	.word	index@(_ZN7cutlass13device_kernelIN5flash11enable_sm90INS1_16FlashAttnFwdSm90INS1_25CollectiveMainloopFwdSm90ILi2EN4cute5tupleIJNS5_1CILi2EEENS7_ILi1EEES9_EEENS6_IJNS7_ILi128EEENS7_ILi176EEESB_EEELi128ENS_6half_tEfNS_4arch4Sm90ELb0ELb0ELb1ELb0ELb0ELb0ELb0ELb1ELb1ELb0ELb0ELb0EEENS1_21CollectiveEpilogueFwdINS6_IJSB_SB_SC_EEESA_SE_SG_Li256ELb0ELb0ELb0ELb0EEENS1_29StaticPersistentTileSchedulerILb0EEEEEEEEEvNT_6ParamsE)
        /*0284*/ 	.word	0x00000000


	//----- nvinfo : EIATTR_REGCOUNT
	.align		4
.L_118:
        /*0288*/ 	.byte	0x04, 0x2f
        /*028a*/ 	.short	(.L_120 - .L_119)
	.align		4
.L_119:
        /*028c*/ 	.word	index@(_ZN7cutlass13device_kernelIN5flash11enable_sm90INS1_16FlashAttnFwdSm90INS1_25CollectiveMainloopFwdSm90ILi2EN4cute5tupleIJNS5_1CILi1EEES8_S8_EEENS6_IJNS7_ILi128EEENS7_ILi176EEESA_EEELi128ENS_6half_tEfNS_4arch4Sm90ELb0ELb0ELb1ELb0ELb0ELb0ELb0ELb1ELb1ELb0ELb0ELb0EEENS1_21CollectiveEpilogueFwdINS6_IJSA_SA_SB_EEES9_SD_SF_Li256ELb0ELb0ELb0ELb0EEENS1_29StaticPersistentTileSchedulerILb0EEEEEEEEEvNT_6ParamsE)
        /*0290*/ 	.word	0x00000004


	//----- nvinfo : EIATTR_FRAME_SIZE
	.align		4
.L_120:
        /*0294*/ 	.byte	0x04, 0x11
        /*0296*/ 	.short	(.L_122 - .L_121)
	.align		4
.L_121:
        /*0298*/ 	.word	index@(_ZN7cutlass13device_kernelIN5flash11enable_sm90INS1_16FlashAttnFwdSm90INS1_25CollectiveMainloopFwdSm90ILi2EN4cute5tupleIJNS5_1CILi1EEES8_S8_EEENS6_IJNS7_ILi128EEENS7_ILi176EEESA_EEELi128ENS_6half_tEfNS_4arch4Sm90ELb0ELb0ELb1ELb0ELb0ELb0ELb0ELb1ELb1ELb0ELb0ELb0EEENS1_21CollectiveEpilogueFwdINS6_IJSA_SA_SB_EEES9_SD_SF_Li256ELb0ELb0ELb0ELb0EEENS1_29StaticPersistentTileSchedulerILb0EEEEEEEEEvNT_6ParamsE)
        /*029c*/ 	.word	0x00000000


	//----- nvinfo : EIATTR_REGCOUNT
	.align		4
.L_122:
        /*02a0*/ 	.byte	0x04, 0x2f
        /*02a2*/ 	.short	(.L_124 - .L_123)
	.align		4
.L_123:
        /*02a4*/ 	.word	index@(_ZN7cutlass13device_kernelIN5flash11enable_sm90INS1_16FlashAttnFwdSm90INS1_25CollectiveMainloopFwdSm90ILi2EN4cute5tupleIJNS5_1CILi1EEES8_S8_EEENS6_IJNS7_ILi128EEENS7_ILi112EEENS7_ILi192EEEEEELi192ENS_6half_tEfNS_4arch4Sm90ELb1ELb0ELb1ELb1ELb0ELb1ELb0ELb1ELb1ELb0ELb0ELb0EEENS1_21CollectiveEpilogueFwdINS6_IJSA_SC_SB_EEES9_SE_SG_Li256ELb1ELb0ELb0ELb0EEENS1_36VarlenDynamicPersistentTileSchedulerILi128ELi112ELi256ELi32ELb0ELb0ELb1ELb1ELb1ELb1EEEEEEEEEvNT_6ParamsE)
        /*02a8*/ 	.word	0x00000004


	//----- nvinfo : EIATTR_FRAME_SIZE
	.align		4
.L_124:
        /*02ac*/ 	.byte	0x04, 0x11
        /*02ae*/ 	.short	(.L_126 - .L_125)
	.align		4
.L_125:
        /*02b0*/ 	.word	index@(_ZN7cutlass13device_kernelIN5flash11enable_sm90INS1_16FlashAttnFwdSm90INS1_25CollectiveMainloopFwdSm90ILi2EN4cute5tupleIJNS5_1CILi1EEES8_S8_EEENS6_IJNS7_ILi128EEENS7_ILi112EEENS7_ILi192EEEEEELi192ENS_6half_tEfNS_4arch4Sm90ELb1ELb0ELb1ELb1ELb0ELb1ELb0ELb1ELb1ELb0ELb0ELb0EEENS1_21CollectiveEpilogueFwdINS6_IJSA_SC_SB_EEES9_SE_SG_Li256ELb1ELb0ELb0ELb0EEENS1_36VarlenDynamicPersistentTileSchedulerILi128ELi112ELi256ELi32ELb0ELb0ELb1ELb1ELb1ELb1EEEEEEEEEvNT_6ParamsE)
        /*02b4*/ 	.word	0x00000000


	//----- nvinfo : EIATTR_REGCOUNT
	.align		4
.L_126:
        /*02b8*/ 	.byte	0x04, 0x2f
        /*02ba*/ 	.short	(.L_128 - .L_127)
	.align		4
.L_127:
        /*02bc*/ 	.word	index@(_ZN7cutlass13device_kernelIN5flash11enable_sm90INS1_16FlashAttnFwdSm90INS1_25CollectiveMainloopFwdSm90ILi2EN4cute5tupleIJNS5_1CILi1EEES8_S8_EEENS6_IJNS7_ILi128EEENS7_ILi112EEENS7_ILi192EEEEEELi192ENS_6half_tEfNS_4arch4Sm90ELb1ELb0ELb1ELb1ELb0ELb0ELb0ELb1ELb1ELb0ELb0ELb0EEENS1_21CollectiveEpilogueFwdINS6_IJSA_SC_SB_EEES9_SE_SG_Li256ELb1ELb0ELb0ELb0EEENS1_36VarlenDynamicPersistentTileSchedulerILi128ELi112ELi256ELi32ELb0ELb0ELb1ELb1ELb1ELb1EEEEEEEEEvNT_6ParamsE)
        /*02c0*/ 	.word	0x00000004


	//----- nvinfo : EIATTR_FRAME_SIZE
	.align		4
.L_128:
        /*02c4*/ 	.byte	0x04, 0x11
        /*02c6*/ 	.short	(.L_130 - .L_129)
	.align		4
.L_129:
        /*02c8*/ 	.word	index@(_ZN7cutlass13device_kernelIN5flash11enable_sm90INS1_16FlashAttnFwdSm90INS1_25CollectiveMainloopFwdSm90ILi2EN4cute5tupleIJNS5_1CILi1EEES8_S8_EEENS6_IJNS7_ILi128EEENS7_ILi112EEENS7_ILi192EEEEEELi192ENS_6half_tEfNS_4arch4Sm90ELb1ELb0ELb1ELb1ELb0ELb0ELb0ELb1ELb1ELb0ELb0ELb0EEENS1_21CollectiveEpilogueFwdINS6_IJSA_SC_SB_EEES9_SE_SG_Li256ELb1ELb0ELb0ELb0EEENS1_36VarlenDynamicPersistentTileSchedulerILi128ELi112ELi256ELi32ELb0ELb0ELb1ELb1ELb1ELb1EEEEEEEEEvNT_6ParamsE)
        /*02cc*/ 	.word	0x00000000


	//----- nvinfo : EIATTR_REGCOUNT
	.align		4
.L_130:
        /*02d0*/ 	.byte	0x04, 0x2f
        /*02d2*/ 	.short	(.L_132 - .L_131)
	.align		4
.L_131:
        /*02d4*/ 	.word	index@(_ZN7cutlass13device_kernelIN5flash11enable_sm90INS1_16FlashAttnFwdSm90INS1_25CollectiveMainloopFwdSm90ILi2EN4cute5tupleIJNS5_1CILi1EEES8_S8_EEENS6_IJNS7_ILi128EEENS7_ILi112EEENS7_ILi192EEEEEELi192ENS_6half_tEfNS_4arch4Sm90ELb1ELb0ELb1ELb0ELb0ELb0ELb0ELb1ELb1ELb0ELb0ELb0EEENS1_21CollectiveEpilogueFwdINS6_IJSA_SC_SB_EEES9_SE_SG_Li256ELb0ELb0ELb0ELb0EEENS1_30DynamicPersistentTileSchedulerILi256ELi32ELb0ELb0ELb1EEEEEEEEEvNT_6ParamsE)
        /*02d8*/ 	.word	0x00000004


	//----- nvinfo : EIATTR_FRAME_SIZE
	.align		4
.L_132:
        /*02dc*/ 	.byte	0x04, 0x11
        /*02de*/ 	.short	(.L_134 - .L_133)
	.align		4
.L_133:
        /*02e0*/ 	.word	index@(_ZN7cutlass13device_kernelIN5flash11enable_sm90INS1_16FlashAttnFwdSm90INS1_25CollectiveMainloopFwdSm90ILi2EN4cute5tupleIJNS5_1CILi1EEES8_S8_EEENS6_IJNS7_ILi128EEENS7_ILi112EEENS7_ILi192EEEEEELi192ENS_6half_tEfNS_4arch4Sm90ELb1ELb0ELb1ELb0ELb0ELb0ELb0ELb1ELb1ELb0ELb0ELb0EEENS1_21CollectiveEpilogueFwdINS6_IJSA_SC_SB_EEES9_SE_SG_Li256ELb0ELb0ELb0ELb0EEENS1_30DynamicPersistentTileSchedulerILi256ELi32ELb0ELb0ELb1EEEEEEEEEvNT_6ParamsE)
        /*02e4*/ 	.word	0x00000000


	//----- nvinfo : EIATTR_REGCOUNT
	.align		4
.L_134:
        /*02e8*/ 	.byte	0x04, 0x2f
        /*02ea*/ 	.short	(.L_136 - .L_135)
	.align		4
.L_135:
        /*02ec*/ 	.word	index@(_ZN7cutlass13device_kernelIN5flash11enable_sm90INS1_16FlashAttnFwdSm90INS1_25CollectiveMainloopFwdSm90ILi2EN4cute5tupleIJNS5_1CILi1EEES8_S8_EEENS6_IJNS7_ILi128EEENS7_ILi96EEENS7_ILi192EEEEEELi192ENS_6half_tEfNS_4arch4Sm90ELb0ELb1ELb1ELb1ELb0ELb1ELb0ELb1ELb1ELb0ELb0ELb0EEENS1_21CollectiveEpilogueFwdINS6_IJSA_SC_SB_EEES9_SE_SG_Li256ELb1ELb0ELb0ELb0EEENS1_36VarlenDynamicPersistentTileSchedulerILi128ELi96ELi256ELi32ELb0ELb0ELb1ELb1ELb0ELb1EEEEEEEEEvNT_6ParamsE)
        /*02f0*/ 	.word	0x00000004


	//----- nvinfo : EIATTR_FRAME_SIZE
	.align		4
.L_136:
        /*02f4*/ 	.byte	0x04, 0x11
        /*02f6*/ 	.short	(.L_138 - .L_137)
	.align		4
.L_137:
        /*02f8*/ 	.word	index@(_ZN7cutlass13device_kernelIN5flash11enable_sm90INS1_16FlashAttnFwdSm90INS1_25CollectiveMainloopFwdSm90ILi2EN4cute5tupleIJNS5_1CILi1EEES8_S8_EEENS6_IJNS7_ILi128EEENS7_ILi96EEENS7_ILi192EEEEEELi192ENS_6half_tEfNS_4arch4Sm90ELb0ELb1ELb1ELb1ELb0ELb1ELb0ELb1ELb1ELb0ELb0ELb0EEENS1_21CollectiveEpilogueFwdINS6_IJSA_SC_SB_EEES9_SE_SG_Li256ELb1ELb0ELb0ELb0EEENS1_36VarlenDynamicPersistentTileSchedulerILi128ELi96ELi256ELi32ELb0ELb0ELb1ELb1ELb0ELb1EEEEEEEEEvNT_6ParamsE)
        /*02fc*/ 	.word	0x00000000


	//----- nvinfo : EIATTR_REGCOUNT
	.align		4
.L_138:
        /*0300*/ 	.byte	0x04, 0x2f
        /*0302*/ 	.short	(.L_140 - .L_139)
	.align		4
.L_139:
        /*0304*/ 	.word	index@(_ZN7cutlass13device_kernelIN5flash11enable_sm90INS1_16FlashAttnFwdSm90INS1_25CollectiveMainloopFwdSm90ILi2EN4cute5tupleIJNS5_1CILi1EEES8_S8_EEENS6_IJNS7_ILi128EEENS7_ILi96EEENS7_ILi192EEEEEELi192ENS_6half_tEfNS_4arch4Sm90ELb0ELb1ELb1ELb1ELb0ELb0ELb0ELb1ELb1ELb0ELb0ELb0EEENS1_21CollectiveEpilogueFwdINS6_IJSA_SC_SB_EEES9_SE_SG_Li256ELb1ELb0ELb0ELb0EEENS1_36VarlenDynamicPersistentTileSchedulerILi128ELi96ELi256ELi32ELb0ELb0ELb1ELb1ELb0ELb1EEEEEEEEEvNT_6ParamsE)
        /*0308*/ 	.word	0x00000004


	//----- nvinfo : EIATTR_FRAME_SIZE
	.align		4
.L_140:
        /*030c*/ 	.byte	0x04, 0x11
        /*030e*/ 	.short	(.L_142 - .L_141)
	.align		4
.L_141:
        /*0310*/ 	.word	index@(_ZN7cutlass13device_kernelIN5flash11enable_sm90INS1_16FlashAttnFwdSm90INS1_25CollectiveMainloopFwdSm90ILi2EN4cute5tupleIJNS5_1CILi1EEES8_S8_EEENS6_IJNS7_ILi128EEENS7_ILi96EEENS7_ILi192EEEEEELi192ENS_6half_tEfNS_4arch4Sm90ELb0ELb1ELb1ELb1ELb0ELb0ELb0ELb1ELb1ELb0ELb0ELb0EEENS1_21CollectiveEpilogueFwdINS6_IJSA_SC_SB_EEES9_SE_SG_Li256ELb1ELb0ELb0ELb0EEENS1_36VarlenDynamicPersistentTileSchedulerILi128ELi96ELi256ELi32ELb0ELb0ELb1ELb1ELb0ELb1EEEEEEEEEvNT_6ParamsE)
        /*0314*/ 	.word	0x00000000


	//----- nvinfo : EIATTR_REGCOUNT
	.align		4
.L_142:
        /*0318*/ 	.byte	0x04, 0x2f
        /*031a*/ 	.short	(.L_144 - .L_143)
	.align		4
.L_143:
        /*031c*/ 	.word	index@(_ZN7cutlass13device_kernelIN5flash11enable_sm90INS1_16FlashAttnFwdSm90INS1_25CollectiveMainloopFwdSm90ILi2EN4cute5tupleIJNS5_1CILi1EEES8_S8_EEENS6_IJNS7_ILi128EEENS7_ILi96EEENS7_ILi192EEEEEELi192ENS_6half_tEfNS_4arch4Sm90ELb0ELb1ELb1ELb0ELb0ELb0ELb0ELb1ELb1ELb0ELb0ELb0EEENS1_21CollectiveEpilogueFwdINS6_IJSA_SC_SB_EEES9_SE_SG_Li256ELb0ELb0ELb0ELb0EEENS1_30DynamicPersistentTileSchedulerILi256ELi32ELb0ELb0ELb1EEEEEEEEEvNT_6ParamsE)
        /*0320*/ 	.word	0x00000004


	//----- nvinfo : EIATTR_FRAME_SIZE
	.align		4
.L_144:
        /*0324*/ 	.byte	0x04, 0x11
        /*0326*/ 	.short	(.L_146 - .L_145)
	.align		4
.L_145:
        /*0328*/ 	.word	index@(_ZN7cutlass13device_kernelIN5flash11enable_sm90INS1_16FlashAttnFwdSm90INS1_25CollectiveMainloopFwdSm90ILi2EN4cute5tupleIJNS5_1CILi1EEES8_S8_EEENS6_IJNS7_ILi128EEENS7_ILi96EEENS7_ILi192EEEEEELi192ENS_6half_tEfNS_4arch4Sm90ELb0ELb1ELb1ELb0ELb0ELb0ELb0ELb1ELb1ELb0ELb0ELb0EEENS1_21CollectiveEpilogueFwdINS6_IJSA_SC_SB_EEES9_SE_SG_Li256ELb0ELb0ELb0ELb0EEENS1_30DynamicPersistentTileSchedulerILi256ELi32ELb0ELb0ELb1EEEEEEEEEvNT_6ParamsE)
        /*032c*/ 	.word	0x00000000


	//----- nvinfo : EIATTR_REGCOUNT
	.align		4
.L_146:
        /*0330*/ 	.byte	0x04, 0x2f
        /*0332*/ 	.short	(.L_148 - .L_147)
	.align		4
.L_147:
        /*0334*/ 	.word	index@(_ZN7cutlass13device_kernelIN5flash11enable_sm90INS1_16FlashAttnFwdSm90INS1_25CollectiveMainloopFwdSm90ILi2EN4cute5tupleIJNS5_1CILi1EEES8_S8_EEENS6_IJNS7_ILi128EEENS7_ILi112EEENS7_ILi192EEEEEELi192ENS_6half_tEfNS_4arch4Sm90ELb0ELb0ELb1ELb1ELb0ELb1ELb0ELb1ELb1ELb0ELb0ELb0EEENS1_21CollectiveEpilogueFwdINS6_IJSA_SC_SB_EEES9_SE_SG_Li256ELb1ELb0ELb0ELb0EEENS1_36VarlenDynamicPersistentTileSchedulerILi128ELi112ELi256ELi32ELb0ELb0ELb1ELb0ELb1ELb1EEEEEEEEEvNT_6ParamsE)
        /*0338*/ 	.word	0x00000004


	//----- nvinfo : EIATTR_FRAME_SIZE
	.align		4
.L_148:
        /*033c*/ 	.byte	0x04, 0x11
        /*033e*/ 	.short	(.L_150 - .L_149)
	.align		4
.L_149:
        /*0340*/ 	.word	index@(_ZN7cutlass13device_kernelIN5flash11enable_sm90INS1_16FlashAttnFwdSm90INS1_25CollectiveMainloopFwdSm90ILi2EN4cute5tupleIJNS5_1CILi1EEES8_S8_EEENS6_IJNS7_ILi128EEENS7_ILi112EEENS7_ILi192EEEEEELi192ENS_6half_tEfNS_4arch4Sm90ELb0ELb0ELb1ELb1ELb0ELb1ELb0ELb1ELb1ELb0ELb0ELb0EEENS1_21CollectiveEpilogueFwdINS6_IJSA_SC_SB_EEES9_SE_SG_Li256ELb1ELb0ELb0ELb0EEENS1_36VarlenDynamicPersistentTileSchedulerILi128ELi112ELi256ELi32ELb0ELb0ELb1ELb0ELb1ELb1EEEEEEEEEvNT_6ParamsE)
        /*0344*/ 	.word	0x00000000


	//----- nvinfo : EIATTR_REGCOUNT
	.align		4
.L_150:
        /*0348*/ 	.byte	0x04, 0x2f
        /*034a*/ 	.short	(.L_152 - .L_151)
	.align		4
.L_151:
        /*034c*/ 	.word	index@(_ZN7cutlass13device_kernelIN5flash11enable_sm90INS1_16FlashAttnFwdSm90INS1_25CollectiveMainloopFwdSm90ILi2EN4cute5tupleIJNS5_1CILi1EEES8_S8_EEENS6_IJNS7_ILi128EEENS7_ILi112EEENS7_ILi192EEEEEELi192ENS_6half_tEfNS_4arch4Sm90ELb0ELb0ELb1ELb1ELb0ELb0ELb0ELb1ELb1ELb0ELb0ELb0EEENS1_21CollectiveEpilogueFwdINS6_IJSA_SC_SB_EEES9_SE_SG_Li256ELb1ELb0ELb0ELb0EEENS1_36VarlenDynamicPersistentTileSchedulerILi128ELi112ELi256ELi32ELb0ELb0ELb1ELb0ELb1ELb1EEEEEEEEEvNT_6ParamsE)
        /*0350*/ 	.word	0x00000004


	//----- nvinfo : EIATTR_FRAME_SIZE
	.align		4
.L_152:
        /*0354*/ 	.byte	0x04, 0x11
        /*0356*/ 	.short	(.L_154 - .L_153)
	.align		4
.L_153:
        /*0358*/ 	.word	index@(_ZN7cutlass13device_kernelIN5flash11enable_sm90INS1_16FlashAttnFwdSm90INS1_25CollectiveMainloopFwdSm90ILi2EN4cute5tupleIJNS5_1CILi1EEES8_S8_EEENS6_IJNS7_ILi128EEENS7_ILi112EEENS7_ILi192EEEEEELi192ENS_6half_tEfNS_4arch4Sm90ELb0ELb0ELb1ELb1ELb0ELb0ELb0ELb1ELb1ELb0ELb0ELb0EEENS1_21CollectiveEpilogueFwdINS6_IJSA_SC_SB_EEES9_SE_SG_Li256ELb1ELb0ELb0ELb0EEENS1_36VarlenDynamicPersistentTileSchedulerILi128ELi112ELi256ELi32ELb0ELb0ELb1ELb0ELb1ELb1EEEEEEEEEvNT_6ParamsE)
        /*035c*/ 	.word	0x00000000


	//----- nvinfo : EIATTR_REGCOUNT
	.align		4
.L_154:
        /*0360*/ 	.byte	0x04, 0x2f
        /*0362*/ 	.short	(.L_156 - .L_155)
	.align		4
.L_155:
        /*0364*/ 	.word	index@(_ZN7cutlass13device_kernelIN5flash11enable_sm90INS1_16FlashAttnFwdSm90INS1_25CollectiveMainloopFwdSm90ILi2EN4cute5tupleIJNS5_1CILi2EEENS7_ILi1EEES9_EEENS6_IJNS7_ILi128EEENS7_ILi112EEENS7_ILi192EEEEEELi192ENS_6half_tEfNS_4arch4Sm90ELb0ELb0ELb1ELb0ELb0ELb0ELb0ELb1ELb1ELb0ELb0ELb0EEENS1_21CollectiveEpilogueFwdINS6_IJSB_SD_SC_EEESA_SF_SH_Li256ELb0ELb0ELb0ELb0EEENS1_29StaticPersistentTileSchedulerILb0EEEEEEEEEvNT_6ParamsE)
        /*0368*/ 	.word	0x00000004


	//----- nvinfo : EIATTR_FRAME_SIZE
	.align		4
.L_156:
        /*036c*/ 	.byte	0x04, 0x11
        /*036e*/ 	.short	(.L_158 - .L_157)
	.align		4
.L_157:
        /*0370*/ 	.word	index@(_ZN7cutlass13device_kernelIN5flash11enable_sm90INS1_16FlashAttnFwdSm90INS1_25CollectiveMainloopFwdSm90ILi2EN4cute5tupleIJNS5_1CILi2EEENS7_ILi1EEES9_EEENS6_IJNS7_ILi128EEENS7_ILi112EEENS7_ILi192EEEEEELi192ENS_6half_tEfNS_4arch4Sm90ELb0ELb0ELb1ELb0ELb0ELb0ELb0ELb1ELb1ELb0ELb0ELb0EEENS1_21CollectiveEpilogueFwdINS6_IJSB_SD_SC_EEESA_SF_SH_Li256ELb0ELb0ELb0ELb0EEENS1_29StaticPersistentTileSchedulerILb0EEEEEEEEEvNT_6ParamsE)
        /*0374*/ 	.word	0x00000000


	//----- nvinfo : EIATTR_REGCOUNT
	.align		4
.L_158:
        /*0378*/ 	.byte	0x04, 0x2f
        /*037a*/ 	.short	(.L_160 - .L_159)
	.align		4
.L_159:
        /*037c*/ 	.word	index@(_ZN7cutlass13device_kernelIN5flash11enable_sm90INS1_16FlashAttnFwdSm90INS1_25CollectiveMainloopFwdSm90ILi2EN4cute5tupleIJNS5_1CILi1EEES8_S8_EEENS6_IJNS7_ILi128EEENS7_ILi112EEENS7_ILi192EEEEEELi192ENS_6half_tEfNS_4arch4Sm90ELb0ELb0ELb1ELb0ELb0ELb0ELb0ELb1ELb1ELb0ELb0ELb0EEENS1_21CollectiveEpilogueFwdINS6_IJSA_SC_SB_EEES9_SE_SG_Li256ELb0ELb0ELb0ELb0EEENS1_29StaticPersistentTileSchedulerILb0EEEEEEEEEvNT_6ParamsE)
        /*0380*/ 	.word	0x00000004


	//----- nvinfo : EIATTR_FRAME_SIZE
	.align		4
.L_160:
        /*0384*/ 	.byte	0x04, 0x11
        /*0386*/ 	.short	(.L_162 - .L_161)
	.align		4
.L_161:
        /*0388*/ 	.word	index@(_ZN7cutlass13device_kernelIN5flash11enable_sm90INS1_16FlashAttnFwdSm90INS1_25CollectiveMainloopFwdSm90ILi2EN4cute5tupleIJNS5_1CILi1EEES8_S8_EEENS6_IJNS7_ILi128EEENS7_ILi112EEENS7_ILi192EEEEEELi192ENS_6half_tEfNS_4arch4Sm90ELb0ELb0ELb1ELb0ELb0ELb0ELb0ELb1ELb1ELb0ELb0ELb0EEENS1_21CollectiveEpilogueFwdINS6_IJSA_SC_SB_EEES9_SE_SG_Li256ELb0ELb0ELb0ELb0EEENS1_29StaticPersistentTileSchedulerILb0EEEEEEEEEvNT_6ParamsE)
        /*038c*/ 	.word	0x00000000


	//----- nvinfo : EIATTR_REGCOUNT
	.align		4
.L_162:
        /*0390*/ 	.byte	0x04, 0x2f
        /*0392*/ 	.short	(.L_164 - .L_163)
	.align		4
.L_163:
        /*0394*/ 	.word	index@(_ZN7cutlass13device_kernelIN5flash11enable_sm90INS1_16FlashAttnFwdSm90INS1_25CollectiveMainloopFwdSm90ILi2EN4cute5tupleIJNS5_1CILi1EEES8_S8_EEENS6_IJNS7_ILi128EEENS7_ILi80EEENS7_ILi256EEEEEELi256ENS_6half_tEfNS_4arch4Sm90ELb1ELb0ELb1ELb1ELb0ELb1ELb0ELb1ELb1ELb0ELb0ELb0EEENS1_21CollectiveEpilogueFwdINS6_IJSA_SC_SB_EEES9_SE_SG_Li256ELb1ELb0ELb0ELb0EEENS1_36VarlenDynamicPersistentTileSchedulerILi128ELi80ELi256ELi32ELb0ELb0ELb1ELb1ELb1ELb1EEEEEEEEEvNT_6ParamsE)
        /*0398*/ 	.word	0x00000004


	//----- nvinfo : EIATTR_FRAME_SIZE
	.align		4
.L_164:
        /*039c*/ 	.byte	0x04, 0x11
        /*039e*/ 	.short	(.L_166 - .L_165)
	.align		4
.L_165:
        /*03a0*/ 	.word	index@(_ZN7cutlass13device_kernelIN5flash11enable_sm90INS1_16FlashAttnFwdSm90INS1_25CollectiveMainloopFwdSm90ILi2EN4cute5tupleIJNS5_1CILi1EEES8_S8_EEENS6_IJNS7_ILi128EEENS7_ILi80EEENS7_ILi256EEEEEELi256ENS_6half_tEfNS_4arch4Sm90ELb1ELb0ELb1ELb1ELb0ELb1ELb0ELb1ELb1ELb0ELb0ELb0EEENS1_21CollectiveEpilogueFwdINS6_IJSA_SC_SB_EEES9_SE_SG_Li256ELb1ELb0ELb0ELb0EEENS1_36VarlenDynamicPersistentTileSchedulerILi128ELi80ELi256ELi32ELb0ELb0ELb1ELb1ELb1ELb1EEEEEEEEEvNT_6ParamsE)
        /*03a4*/ 	.word	0x00000000


	//----- nvinfo : EIATTR_REGCOUNT
	.align		4
.L_166:
        /*03a8*/ 	.byte	0x04, 0x2f
        /*03aa*/ 	.short	(.L_168 - .L_167)
	.align		4
.L_167:
        /*03ac*/ 	.word	index@(_ZN7cutlass13device_kernelIN5flash11enable_sm90INS1_16FlashAttnFwdSm90INS1_25CollectiveMainloopFwdSm90ILi2EN4cute5tupleIJNS5_1CILi1EEES8_S8_EEENS6_IJNS7_ILi128EEENS7_ILi80EEENS7_ILi256EEEEEELi256ENS_6half_tEfNS_4arch4Sm90ELb1ELb0ELb1ELb1ELb0ELb0ELb0ELb1ELb1ELb0ELb0ELb0EEENS1_21CollectiveEpilogueFwdINS6_IJSA_SC_SB_EEES9_SE_SG_Li256ELb1ELb0ELb0ELb0EEENS1_36VarlenDynamicPersistentTileSchedulerILi128ELi80ELi256ELi32ELb0ELb0ELb1ELb1ELb1ELb1EEEEEEEEEvNT_6ParamsE)
        /*03b0*/ 	.word	0x00000004


	//----- nvinfo : EIATTR_FRAME_SIZE
	.align		4
.L_168:
        /*03b4*/ 	.byte	0x04, 0x11
        /*03b6*/ 	.short	(.L_170 - .L_169)
	.align		4
.L_169:
        /*03b8*/ 	.word	index@(_ZN7cutlass13device_kernelIN5flash11enable_sm90INS1_16FlashAttnFwdSm90INS1_25CollectiveMainloopFwdSm90ILi2EN4cute5tupleIJNS5_1CILi1EEES8_S8_EEENS6_IJNS7_ILi128EEENS7_ILi80EEENS7_ILi256EEEEEELi256ENS_6half_tEfNS_4arch4Sm90ELb1ELb0ELb1ELb1ELb0ELb0ELb0ELb1ELb1ELb0ELb0ELb0EEENS1_21CollectiveEpilogueFwdINS6_IJSA_SC_SB_EEES9_SE_SG_Li256ELb1ELb0ELb0ELb0EEENS1_36VarlenDynamicPersistentTileSchedulerILi128ELi80ELi256ELi32ELb0ELb0ELb1ELb1ELb1ELb1EEEEEEEEEvNT_6ParamsE)
        /*03bc*/ 	.word	0x00000000


	//----- nvinfo : EIATTR_REGCOUNT
	.align		4
.L_170:
        /*03c0*/ 	.byte	0x04, 0x2f
        /*03c2*/ 	.short	(.L_172 - .L_171)
	.align		4
.L_171:
        /*03c4*/ 	.word	index@(_ZN7cutlass13device_kernelIN5flash11enable_sm90INS1_16FlashAttnFwdSm90INS1_25CollectiveMainloopFwdSm90ILi2EN4cute5tupleIJNS5_1CILi1EEES8_S8_EEENS6_IJNS7_ILi128EEENS7_ILi80EEENS7_ILi256EEEEEELi256ENS_6half_tEfNS_4arch4Sm90ELb1ELb0ELb1ELb0ELb0ELb0ELb0ELb1ELb1ELb0ELb0ELb0EEENS1_21CollectiveEpilogueFwdINS6_IJSA_SC_SB_EEES9_SE_SG_Li256ELb0ELb0ELb0ELb0EEENS1_30DynamicPersistentTileSchedulerILi256ELi32ELb0ELb0ELb1EEEEEEEEEvNT_6ParamsE)
        /*03c8*/ 	.word	0x00000004


	//----- nvinfo : EIATTR_FRAME_SIZE
	.align		4
.L_172:
        /*03cc*/ 	.byte	0x04, 0x11
        /*03ce*/ 	.short	(.L_174 - .L_173)
	.align		4
.L_173:
        /*03d0*/ 	.word	index@(_ZN7cutlass13device_kernelIN5flash11enable_sm90INS1_16FlashAttnFwdSm90INS1_25CollectiveMainloopFwdSm90ILi2EN4cute5tupleIJNS5_1CILi1EEES8_S8_EEENS6_IJNS7_ILi128EEENS7_ILi80EEENS7_ILi256EEEEEELi256ENS_6half_tEfNS_4arch4Sm90ELb1ELb0ELb1ELb0ELb0ELb0ELb0ELb1ELb1ELb0ELb0ELb0EEENS1_21CollectiveEpilogueFwdINS6_IJSA_SC_SB_EEES9_SE_SG_Li256ELb0ELb0ELb0ELb0EEENS1_30DynamicPersistentTileSchedulerILi256ELi32ELb0ELb0ELb1EEEEEEEEEvNT_6ParamsE)
        /*03d4*/ 	.word	0x00000000


	//----- nvinfo : EIATTR_REGCOUNT
	.align		4
.L_174:
        /*03d8*/ 	.byte	0x04, 0x2f
        /*03da*/ 	.short	(.L_176 - .L_175)
	.align		4
.L_175:
        /*03dc*/ 	.word	index@(_ZN7cutlass13device_kernelIN5flash11enable_sm90INS1_16FlashAttnFwdSm90INS1_25CollectiveMainloopFwdSm90ILi2EN4cute5tupleIJNS5_1CILi1EEES8_S8_EEENS6_IJNS7_ILi128EEENS7_ILi64EEENS7_ILi256EEEEEELi256ENS_6half_tEfNS_4arch4Sm90ELb0ELb1ELb1ELb1ELb0ELb1ELb0ELb1ELb1ELb0ELb0ELb0EEENS1_21CollectiveEpilogueFwdINS6_IJSA_SC_SB_EEES9_SE_SG_Li256ELb1ELb0ELb0ELb0EEENS1_36VarlenDynamicPersistentTileSchedulerILi128ELi64ELi256ELi32ELb0ELb0ELb1ELb1ELb0ELb1EEEEEEEEEvNT_6ParamsE)
        /*03e0*/ 	.word	0x00000004


	//----- nvinfo : EIATTR_FRAME_SIZE
	.align		4
.L_176:
        /*03e4*/ 	.byte	0x04, 0x11
        /*03e6*/ 	.short	(.L_178 - .L_177)
	.align		4
.L_177:
        /*03e8*/ 	.word	index@(_ZN7cutlass13device_kernelIN5flash11enable_sm90INS1_16FlashAttnFwdSm90INS1_25CollectiveMainloopFwdSm90ILi2EN4cute5tupleIJNS5_1CILi1EEES8_S8_EEENS6_IJNS7_ILi128EEENS7_ILi64EEENS7_ILi256EEEEEELi256ENS_6half_tEfNS_4arch4Sm90ELb0ELb1ELb1ELb1ELb0ELb1ELb0ELb1ELb1ELb0ELb0ELb0EEENS1_21CollectiveEpilogueFwdINS6_IJSA_SC_SB_EEES9_SE_SG_Li256ELb1ELb0ELb0ELb0EEENS1_36VarlenDynamicPersistentTileSchedulerILi128ELi64ELi256ELi32ELb0ELb0ELb1ELb1ELb0ELb1EEEEEEEEEvNT_6ParamsE)
        /*03ec*/ 	.word	0x00000000


	//----- nvinfo : EIATTR_REGCOUNT
	.align		4
.L_178:
        /*03f0*/ 	.byte	0x04, 0x2f
        /*03f2*/ 	.short	(.L_180 - .L_179)
	.align		4
.L_179:
        /*03f4*/ 	.word	index@(_ZN7cutlass13device_kernelIN5flash11enable_sm90INS1_16FlashAttnFwdSm90INS1_25CollectiveMainloopFwdSm90ILi2EN4cute5tupleIJNS5_1CILi1EEES8_S8_EEENS6_IJNS7_ILi128EEENS7_ILi64EEENS7_ILi256EEEEEELi256ENS_6half_tEfNS_4arch4Sm90ELb0ELb1ELb1ELb1ELb0ELb0ELb0ELb1ELb1ELb0ELb0ELb0EEENS1_21CollectiveEpilogueFwdINS6_IJSA_SC_SB_EEES9_SE_SG_Li256ELb1ELb0ELb0ELb0EEENS1_36VarlenDynamicPersistentTileSchedulerILi128ELi64ELi256ELi32ELb0ELb0ELb1ELb1ELb0ELb1EEEEEEEEEvNT_6ParamsE)
        /*03f8*/ 	.word	0x00000004


	//----- nvinfo : EIATTR_FRAME_SIZE
	.align		4
.L_180:
        /*03fc*/ 	.byte	0x04, 0x11
        /*03fe*/ 	.short	(.L_182 - .L_181)
	.align		4
.L_181:
        /*0400*/ 	.word	index@(_ZN7cutlass13device_kernelIN5flash11enable_sm90INS1_16FlashAttnFwdSm90INS1_25CollectiveMainloopFwdSm90ILi2EN4cute5tupleIJNS5_1CILi1EEES8_S8_EEENS6_IJNS7_ILi128EEENS7_ILi64EEENS7_ILi256EEEEEELi256ENS_6half_tEfNS_4arch4Sm90ELb0ELb1ELb1ELb1ELb0ELb0ELb0ELb1ELb1ELb0ELb0ELb0EEENS1_21CollectiveEpilogueFwdINS6_IJSA_SC_SB_EEES9_SE_SG_Li256ELb1ELb0ELb0ELb0EEENS1_36VarlenDynamicPersistentTileSchedulerILi128ELi64ELi256ELi32ELb0ELb0ELb1ELb1ELb0ELb1EEEEEEEEEvNT_6ParamsE)
        /*0404*/ 	.word	0x00000000


	//----- nvinfo : EIATTR_REGCOUNT
	.align		4
.L_182:
        /*0408*/ 	.byte	0x04, 0x2f
        /*040a*/ 	.short	(.L_184 - .L_183)
	.align		4
.L_183:
        /*040c*/ 	.word	index@(_ZN7cutlass13device_kernelIN5flash11enable_sm90INS1_16FlashAttnFwdSm90INS1_25CollectiveMainloopFwdSm90ILi2EN4cute5tupleIJNS5_1CILi1EEES8_S8_EEENS6_IJNS7_ILi128EEENS7_ILi64EEENS7_ILi256EEEEEELi256ENS_6half_tEfNS_4arch4Sm90ELb0ELb1ELb1ELb0ELb0ELb0ELb0ELb1ELb1ELb0ELb0ELb0EEENS1_21CollectiveEpilogueFwdINS6_IJSA_SC_SB_EEES9_SE_SG_Li256ELb0ELb0ELb0ELb0EEENS1_30DynamicPersistentTileSchedulerILi256ELi32ELb0ELb0ELb1EEEEEEEEEvNT_6ParamsE)
        /*0410*/ 	.word	0x00000004


	//----- nvinfo : EIATTR_FRAME_SIZE
	.align		4
.L_184:
        /*0414*/ 	.byte	0x04, 0x11
        /*0416*/ 	.short	(.L_186 - .L_185)
	.align		4
.L_185:
        /*0418*/ 	.word	index@(_ZN7cutlass13device_kernelIN5flash11enable_sm90INS1_16FlashAttnFwdSm90INS1_25CollectiveMainloopFwdSm90ILi2EN4cute5tupleIJNS5_1CILi1EEES8_S8_EEENS6_IJNS7_ILi128EEENS7_ILi64EEENS7_ILi256EEEEEELi256ENS_6half_tEfNS_4arch4Sm90ELb0ELb1ELb1ELb0ELb0ELb0ELb0ELb1ELb1ELb0ELb0ELb0EEENS1_21CollectiveEpilogueFwdINS6_IJSA_SC_SB_EEES9_SE_SG_Li256ELb0ELb0ELb0ELb0EEENS1_30DynamicPersistentTileSchedulerILi256ELi32ELb0ELb0ELb1EEEEEEEEEvNT_6ParamsE)
        /*041c*/ 	.word	0x00000000


	//----- nvinfo : EIATTR_REGCOUNT
	.align		4
.L_186:
        /*0420*/ 	.byte	0x04, 0x2f
        /*0422*/ 	.short	(.L_188 - .L_187)
	.align		4
.L_187:
        /*0424*/ 	.word	index@(_ZN7cutlass13device_kernelIN5flash11enable_sm90INS1_16FlashAttnFwdSm90INS1_25CollectiveMainloopFwdSm90ILi2EN4cute5tupleIJNS5_1CILi1EEES8_S8_EEENS6_IJNS7_ILi128EEENS7_ILi80EEENS7_ILi256EEEEEELi256ENS_6half_tEfNS_4arch4Sm90ELb0ELb0ELb1ELb1ELb0ELb1ELb0ELb1ELb1ELb0ELb0ELb0EEENS1_21CollectiveEpilogueFwdINS6_IJSA_SC_SB_EEES9_SE_SG_Li256ELb1ELb0ELb0ELb0EEENS1_36VarlenDynamicPersistentTileSchedulerILi128ELi80ELi256ELi32ELb0ELb0ELb1ELb0ELb1ELb1EEEEEEEEEvNT_6ParamsE)
        /*0428*/ 	.word	0x00000004


	//----- nvinfo : EIATTR_FRAME_SIZE
	.align		4
.L_188:
        /*042c*/ 	.byte	0x04, 0x11
        /*042e*/ 	.short	(.L_190 - .L_189)
	.align		4
.L_189:
        /*0430*/ 	.word	index@(_ZN7cutlass13device_kernelIN5flash11enable_sm90INS1_16FlashAttnFwdSm90INS1_25CollectiveMainloopFwdSm90ILi2EN4cute5tupleIJNS5_1CILi1EEES8_S8_EEENS6_IJNS7_ILi128EEENS7_ILi80EEENS7_ILi256EEEEEELi256ENS_6half_tEfNS_4arch4Sm90ELb0ELb0ELb1ELb1ELb0ELb1ELb0ELb1ELb1ELb0ELb0ELb0EEENS1_21CollectiveEpilogueFwdINS6_IJSA_SC_SB_EEES9_SE_SG_Li256ELb1ELb0ELb0ELb0EEENS1_36VarlenDynamicPersistentTileSchedulerILi128ELi80ELi256ELi32ELb0ELb0ELb1ELb0ELb1ELb1EEEEEEEEEvNT_6ParamsE)
        /*0434*/ 	.word	0x00000000


	//----- nvinfo : EIATTR_REGCOUNT
	.align		4
.L_190:
        /*0438*/ 	.byte	0x04, 0x2f
        /*043a*/ 	.short	(.L_192 - .L_191)
	.align		4
.L_191:
        /*043c*/ 	.word	index@(_ZN7cutlass13device_kernelIN5flash11enable_sm90INS1_16FlashAttnFwdSm90INS1_25CollectiveMainloopFwdSm90ILi2EN4cute5tupleIJNS5_1CILi1EEES8_S8_EEENS6_IJNS7_ILi128EEENS7_ILi80EEENS7_ILi256EEEEEELi256ENS_6half_tEfNS_4arch4Sm90ELb0ELb0ELb1ELb1ELb0ELb0ELb0ELb1ELb1ELb0ELb0ELb0EEENS1_21CollectiveEpilogueFwdINS6_IJSA_SC_SB_EEES9_SE_SG_Li256ELb1ELb0ELb0ELb0EEENS1_36VarlenDynamicPersistentTileSchedulerILi128ELi80ELi256ELi32ELb0ELb0ELb1ELb0ELb1ELb1EEEEEEEEEvNT_6ParamsE)
        /*0440*/ 	.word	0x00000004


	//----- nvinfo : EIATTR_FRAME_SIZE
	.align		4
.L_192:
        /*0444*/ 	.byte	0x04, 0x11
        /*0446*/ 	.short	(.L_194 - .L_193)
	.align		4
.L_193:
        /*0448*/ 	.word	index@(_ZN7cutlass13device_kernelIN5flash11enable_sm90INS1_16FlashAttnFwdSm90INS1_25CollectiveMainloopFwdSm90ILi2EN4cute5tupleIJNS5_1CILi1EEES8_S8_EEENS6_IJNS7_ILi128EEENS7_ILi80EEENS7_ILi256EEEEEELi256ENS_6half_tEfNS_4arch4Sm90ELb0ELb0ELb1ELb1ELb0ELb0ELb0ELb1ELb1ELb0ELb0ELb0EEENS1_21CollectiveEpilogueFwdINS6_IJSA_SC_SB_EEES9_SE_SG_Li256ELb1ELb0ELb0ELb0EEENS1_36VarlenDynamicPersistentTileSchedulerILi128ELi80ELi256ELi32ELb0ELb0ELb1ELb0ELb1ELb1EEEEEEEEEvNT_6ParamsE)
        /*044c*/ 	.word	0x00000000


	//----- nvinfo : EIATTR_REGCOUNT
	.align		4
.L_194:
        /*0450*/ 	.byte	0x04, 0x2f
        /*0452*/ 	.short	(.L_196 - .L_195)
	.align		4
.L_195:
        /*0454*/ 	.word	index@(_ZN7cutlass13device_kernelIN5flash11enable_sm90INS1_16FlashAttnFwdSm90INS1_25CollectiveMainloopFwdSm90ILi2EN4cute5tupleIJNS5_1CILi2EEENS7_ILi1EEES9_EEENS6_IJNS7_ILi128EEENS7_ILi80EEENS7_ILi256EEEEEELi256ENS_6half_tEfNS_4arch4Sm90ELb0ELb0ELb1ELb0ELb0ELb0ELb0ELb1ELb1ELb0ELb0ELb0EEENS1_21CollectiveEpilogueFwdINS6_IJSB_SD_SC_EEESA_SF_SH_Li256ELb0ELb0ELb0ELb0EEENS1_29StaticPersistentTileSchedulerILb0EEEEEEEEEvNT_6ParamsE)
        /*0458*/ 	.word	0x00000004


	//----- nvinfo : EIATTR_FRAME_SIZE
	.align		4
.L_196:
        /*045c*/ 	.byte	0x04, 0x11
        /*045e*/ 	.short	(.L_198 - .L_197)
	.align		4
.L_197:
        /*0460*/ 	.word	index@(_ZN7cutlass13device_kernelIN5flash11enable_sm90INS1_16FlashAttnFwdSm90INS1_25CollectiveMainloopFwdSm90ILi2EN4cute5tupleIJNS5_1CILi2EEENS7_ILi1EEES9_EEENS6_IJNS7_ILi128EEENS7_ILi80EEENS7_ILi256EEEEEELi256ENS_6half_tEfNS_4arch4Sm90ELb0ELb0ELb1ELb0ELb0ELb0ELb0ELb1ELb1ELb0ELb0ELb0EEENS1_21CollectiveEpilogueFwdINS6_IJSB_SD_SC_EEESA_SF_SH_Li256ELb0ELb0ELb0ELb0EEENS1_29StaticPersistentTileSchedulerILb0EEEEEEEEEvNT_6ParamsE)
        /*0464*/ 	.word	0x00000000


	//----- nvinfo : EIATTR_REGCOUNT
	.align		4
.L_198:
        /*0468*/ 	.byte	0x04, 0x2f
        /*046a*/ 	.short	(.L_200 - .L_199)
	.align		4
.L_199:
        /*046c*/ 	.word	index@(_ZN7cutlass13device_kernelIN5flash11enable_sm90INS1_16FlashAttnFwdSm90INS1_25CollectiveMainloopFwdSm90ILi2EN4cute5tupleIJNS5_1CILi1EEES8_S8_EEENS6_IJNS7_ILi128EEENS7_ILi80EEENS7_ILi256EEEEEELi256ENS_6half_tEfNS_4arch4Sm90ELb0ELb0ELb1ELb0ELb0ELb0ELb0ELb1ELb1ELb0ELb0ELb0EEENS1_21CollectiveEpilogueFwdINS6_IJSA_SC_SB_EEES9_SE_SG_Li256ELb0ELb0ELb0ELb0EEENS1_29StaticPersistentTileSchedulerILb0EEEEEEEEEvNT_6ParamsE)
        /*0470*/ 	.word	0x00000004


	//----- nvinfo : EIATTR_FRAME_SIZE
	.align		4
.L_200:
        /*0474*/ 	.byte	0x04, 0x11
        /*0476*/ 	.short	(.L_202 - .L_201)
	.align		4
.L_201:
        /*0478*/ 	.word	index@(_ZN7cutlass13device_kernelIN5flash11enable_sm90INS1_16FlashAttnFwdSm90INS1_25CollectiveMainloopFwdSm90ILi2EN4cute5tupleIJNS5_1CILi1EEES8_S8_EEENS6_IJNS7_ILi128EEENS7_ILi80EEENS7_ILi256EEEEEELi256ENS_6half_tEfNS_4arch4Sm90ELb0ELb0ELb1ELb0ELb0ELb0ELb0ELb1ELb1ELb0ELb0ELb0EEENS1_21CollectiveEpilogueFwdINS6_IJSA_SC_SB_EEES9_SE_SG_Li256ELb0ELb0ELb0ELb0EEENS1_29StaticPersistentTileSchedulerILb0EEEEEEEEEvNT_6ParamsE)
        /*047c*/ 	.word	0x00000000


	//----- nvinfo : EIATTR_MIN_STACK_SIZE
	.align		4
.L_202:
        /*0480*/ 	.byte	0x04, 0x12
        /*0482*/ 	.short	(.L_204 - .L_203)
	.align		4
.L_203:
        /*0484*/ 	.word	index@(_ZN7cutlass13device_kernelIN5flash11enable_sm90INS1_16FlashAttnFwdSm90INS1_25CollectiveMainloopFwdSm90ILi2EN4cute5tupleIJNS5_1CILi1EEES8_S8_EEENS6_IJNS7_ILi128EEENS7_ILi80EEENS7_ILi256EEEEEELi256ENS_6half_tEfNS_4arch4Sm90ELb0ELb0ELb1ELb0ELb0ELb0ELb0ELb1ELb1ELb0ELb0ELb0EEENS1_21CollectiveEpilogueFwdINS6_IJSA_SC_SB_EEES9_SE_SG_Li256ELb0ELb0ELb0ELb0EEENS1_29StaticPersistentTileSchedulerILb0EEEEEEEEEvNT_6ParamsE)
        /*0488*/ 	.word	0x00000000


	//----- nvinfo : EIATTR_MIN_STACK_SIZE
	.align		4
.L_204:
        /*048c*/ 	.byte	0x04, 0x12
        /*048e*/ 	.short	(.L_206 - .L_205)
	.align		4
.L_205:
        /*0490*/ 	.word	index@(_ZN7cutlass13device_kernelIN5flash11enable_sm90INS1_16FlashAttnFwdSm90INS1_25CollectiveMainloopFwdSm90ILi2EN4cute5tupleIJNS5_1CILi2EEENS7_ILi1EEES9_EEENS6_IJNS7_ILi128EEENS7_ILi80EEENS7_ILi256EEEEEELi256ENS_6half_tEfNS_4arch4Sm90ELb0ELb0ELb1ELb0ELb0ELb0ELb0ELb1ELb1ELb0ELb0ELb0EEENS1_21CollectiveEpilogueFwdINS6_IJSB_SD_SC_EEESA_SF_SH_Li256ELb0ELb0ELb0ELb0EEENS1_29StaticPersistentTileSchedulerILb0EEEEEEEEEvNT_6ParamsE)
        /*0494*/ 	.word	0x00000000


	//----- nvinfo : EIATTR_MIN_STACK_SIZE
	.align		4
.L_206:
        /*0498*/ 	.byte	0x04, 0x12
        /*049a*/ 	.short	(.L_208 - .L_207)
	.align		4
.L_207:
        /*049c*/ 	.word	index@(_ZN7cutlass13device_kernelIN5flash11enable_sm90INS1_16FlashAttnFwdSm90INS1_25CollectiveMainloopFwdSm90ILi2EN4cute5tupleIJNS5_1CILi1EEES8_S8_EEENS6_IJNS7_ILi128EEENS7_ILi80EEENS7_ILi256EEEEEELi256ENS_6half_tEfNS_4arch4Sm90ELb0ELb0ELb1ELb1ELb0ELb0ELb0ELb1ELb1ELb0ELb0ELb0EEENS1_21CollectiveEpilogueFwdINS6_IJSA_SC_SB_EEES9_SE_SG_Li256ELb1ELb0ELb0ELb0EEENS1_36VarlenDynamicPersistentTileSchedulerILi128ELi80ELi256ELi32ELb0ELb0ELb1ELb0ELb1ELb1EEEEEEEEEvNT_6ParamsE)
        /*04a0*/ 	.word	0x00000000


	//----- nvinfo : EIATTR_MIN_STACK_SIZE
	.align		4
.L_208:
        /*04a4*/ 	.byte	0x04, 0x12
        /*04a6*/ 	.short	(.L_210 - .L_209)
	.align		4
.L_209:
        /*04a8*/ 	.word	index@(_ZN7cutlass13device_kernelIN5flash11enable_sm90INS1_16FlashAttnFwdSm90INS1_25CollectiveMainloopFwdSm90ILi2EN4cute5tupleIJNS5_1CILi1EEES8_S8_EEENS6_IJNS7_ILi128EEENS7_ILi80EEENS7_ILi256EEEEEELi256ENS_6half_tEfNS_4arch4Sm90ELb0ELb0ELb1ELb1ELb0ELb1ELb0ELb1ELb1ELb0ELb0ELb0EEENS1_21CollectiveEpilogueFwdINS6_IJSA_SC_SB_EEES9_SE_SG_Li256ELb1ELb0ELb0ELb0EEENS1_36VarlenDynamicPersistentTileSchedulerILi128ELi80ELi256ELi32ELb0ELb0ELb1ELb0ELb1ELb1EEEEEEEEEvNT_6ParamsE)
        /*04ac*/ 	.word	0x00000000


	//----- nvinfo : EIATTR_MIN_STACK_SIZE
	.align		4
.L_210:
        /*04b0*/ 	.byte	0x04, 0x12
        /*04b2*/ 	.short	(.L_212 - .L_211)
	.align		4
.L_211:
        /*04b4*/ 	.word	index@(_ZN7cutlass13device_kernelIN5flash11enable_sm90INS1_16FlashAttnFwdSm90INS1_25CollectiveMainloopFwdSm90ILi2EN4cute5tupleIJNS5_1CILi1EEES8_S8_EEENS6_IJNS7_ILi128EEENS7_ILi64EEENS7_ILi256EEEEEELi256ENS_6half_tEfNS_4arch4Sm90ELb0ELb1ELb1ELb0ELb0ELb0ELb0ELb1ELb1ELb0ELb0ELb0EEENS1_21CollectiveEpilogueFwdINS6_IJSA_SC_SB_EEES9_SE_SG_Li256ELb0ELb0ELb0ELb0EEENS1_30DynamicPersistentTileSchedulerILi256ELi32ELb0ELb0ELb1EEEEEEEEEvNT_6ParamsE)
        /*04b8*/ 	.word	0x00000000


	//----- nvinfo : EIATTR_MIN_STACK_SIZE
	.align		4
.L_212:
        /*04bc*/ 	.byte	0x04, 0x12
        /*04be*/ 	.short	(.L_214 - .L_213)
	.align		4
.L_213:
        /*04c0*/ 	.word	index@(_ZN7cutlass13device_kernelIN5flash11enable_sm90INS1_16FlashAttnFwdSm90INS1_25CollectiveMainloopFwdSm90ILi2EN4cute5tupleIJNS5_1CILi1EEES8_S8_EEENS6_IJNS7_ILi128EEENS7_ILi64EEENS7_ILi256EEEEEELi256ENS_6half_tEfNS_4arch4Sm90ELb0ELb1ELb1ELb1ELb0ELb0ELb0ELb1ELb1ELb0ELb0ELb0EEENS1_21CollectiveEpilogueFwdINS6_IJSA_SC_SB_EEES9_SE_SG_Li256ELb1ELb0ELb0ELb0EEENS1_36VarlenDynamicPersistentTileSchedulerILi128ELi64ELi256ELi32ELb0ELb0ELb1ELb1ELb0ELb1EEEEEEEEEvNT_6ParamsE)
        /*04c4*/ 	.word	0x00000000


	//----- nvinfo : EIATTR_MIN_STACK_SIZE
	.align		4
.L_214:
        /*04c8*/ 	.byte	0x04, 0x12
        /*04ca*/ 	.short	(.L_216 - .L_215)
	.align		4
.L_215:
        /*04cc*/ 	.word	index@(_ZN7cutlass13device_kernelIN5flash11enable_sm90INS1_16FlashAttnFwdSm90INS1_25CollectiveMainloopFwdSm90ILi2EN4cute5tupleIJNS5_1CILi1EEES8_S8_EEENS6_IJNS7_ILi128EEENS7_ILi64EEENS7_ILi256EEEEEELi256ENS_6half_tEfNS_4arch4Sm90ELb0ELb1ELb1ELb1ELb0ELb1ELb0ELb1ELb1ELb0ELb0ELb0EEENS1_21CollectiveEpilogueFwdINS6_IJSA_SC_SB_EEES9_SE_SG_Li256ELb1ELb0ELb0ELb0EEENS1_36VarlenDynamicPersistentTileSchedulerILi128ELi64ELi256ELi32ELb0ELb0ELb1ELb1ELb0ELb1EEEEEEEEEvNT_6ParamsE)
        /*04d0*/ 	.word	0x00000000


	//----- nvinfo : EIATTR_MIN_STACK_SIZE
	.align		4
.L_216:
        /*04d4*/ 	.byte	0x04, 0x12
        /*04d6*/ 	.short	(.L_218 - .L_217)
	.align		4
.L_217:
        /*04d8*/ 	.word	index@(_ZN7cutlass13device_kernelIN5flash11enable_sm90INS1_16FlashAttnFwdSm90INS1_25CollectiveMainloopFwdSm90ILi2EN4cute5tupleIJNS5_1CILi1EEES8_S8_EEENS6_IJNS7_ILi128EEENS7_ILi80EEENS7_ILi256EEEEEELi256ENS_6half_tEfNS_4arch4Sm90ELb1ELb0ELb1ELb0ELb0ELb0ELb0ELb1ELb1ELb0ELb0ELb0EEENS1_21CollectiveEpilogueFwdINS6_IJSA_SC_SB_EEES9_SE_SG_Li256ELb0ELb0ELb0ELb0EEENS1_30DynamicPersistentTileSchedulerILi256ELi32ELb0ELb0ELb1EEEEEEEEEvNT_6ParamsE)
        /*04dc*/ 	.word	0x00000000


	//----- nvinfo : EIATTR_MIN_STACK_SIZE
	.align		4
.L_218:
        /*04e0*/ 	.byte	0x04, 0x12
        /*04e2*/ 	.short	(.L_220 - .L_219)
	.align		4
.L_219:
        /*04e4*/ 	.word	index@(_ZN7cutlass13device_kernelIN5flash11enable_sm90INS1_16FlashAttnFwdSm90INS1_25CollectiveMainloopFwdSm90ILi2EN4cute5tupleIJNS5_1CILi1EEES8_S8_EEENS6_IJNS7_ILi128EEENS7_ILi80EEENS7_ILi256EEEEEELi256ENS_6half_tEfNS_4arch4Sm90ELb1ELb0ELb1ELb1ELb0ELb0ELb0ELb1ELb1ELb0ELb0ELb0EEENS1_21CollectiveEpilogueFwdINS6_IJSA_SC_SB_EEES9_SE_SG_Li256ELb1ELb0ELb0ELb0EEENS1_36VarlenDynamicPersistentTileSchedulerILi128ELi80ELi256ELi32ELb0ELb0ELb1ELb1ELb1ELb1EEEEEEEEEvNT_6ParamsE)
        /*04e8*/ 	.word	0x00000000


	//----- nvinfo : EIATTR_MIN_STACK_SIZE
	.align		4
.L_220:
        /*04ec*/ 	.byte	0x04, 0x12
        /*04ee*/ 	.short	(.L_222 - .L_221)
	.align		4
.L_221:
        /*04f0*/ 	.word	index@(_ZN7cutlass13device_kernelIN5flash11enable_sm90INS1_16FlashAttnFwdSm90INS1_25CollectiveMainloopFwdSm90ILi2EN4cute5tupleIJNS5_1CILi1EEES8_S8_EEENS6_IJNS7_ILi128EEENS7_ILi80EEENS7_ILi256EEEEEELi256ENS_6half_tEfNS_4arch4Sm90ELb1ELb0ELb1ELb1ELb0ELb1ELb0ELb1ELb1ELb0ELb0ELb0EEENS1_21CollectiveEpilogueFwdINS6_IJSA_SC_SB_EEES9_SE_SG_Li256ELb1ELb0ELb0ELb0EEENS1_36VarlenDynamicPersistentTileSchedulerILi128ELi80ELi256ELi32ELb0ELb0ELb1ELb1ELb1ELb1EEEEEEEEEvNT_6ParamsE)
        /*04f4*/ 	.word	0x00000000


	//----- nvinfo : EIATTR_MIN_STACK_SIZE
	.align		4
.L_222:
        /*04f8*/ 	.byte	0x04, 0x12
        /*04fa*/ 	.short	(.L_224 - .L_223)
	.align		4
.L_223:
        /*04fc*/ 	.word	index@(_ZN7cutlass13device_kernelIN5flash11enable_sm90INS1_16FlashAttnFwdSm90INS1_25CollectiveMainloopFwdSm90ILi2EN4cute5tupleIJNS5_1CILi1EEES8_S8_EEENS6_IJNS7_ILi128EEENS7_ILi112EEENS7_ILi192EEEEEELi192ENS_6half_tEfNS_4arch4Sm90ELb0ELb0ELb1ELb0ELb0ELb0ELb0ELb1ELb1ELb0ELb0ELb0EEENS1_21CollectiveEpilogueFwdINS6_IJSA_SC_SB_EEES9_SE_SG_Li256ELb0ELb0ELb0ELb0EEENS1_29StaticPersistentTileSchedulerILb0EEEEEEEEEvNT_6ParamsE)
        /*0500*/ 	.word	0x00000000


	//----- nvinfo : EIATTR_MIN_STACK_SIZE
	.align		4
.L_224:
        /*0504*/ 	.byte	0x04, 0x12
        /*0506*/ 	.short	(.L_226 - .L_225)
	.align		4
.L_225:
        /*0508*/ 	.word	index@(_ZN7cutlass13device_kernelIN5flash11enable_sm90INS1_16FlashAttnFwdSm90INS1_25CollectiveMainloopFwdSm90ILi2EN4cute5tupleIJNS5_1CILi2EEENS7_ILi1EEES9_EEENS6_IJNS7_ILi128EEENS7_ILi112EEENS7_ILi192EEEEEELi192ENS_6half_tEfNS_4arch4Sm90ELb0ELb0ELb1ELb0ELb0ELb0ELb0ELb1ELb1ELb0ELb0ELb0EEENS1_21CollectiveEpilogueFwdINS6_IJSB_SD_SC_EEESA_SF_SH_Li256ELb0ELb0ELb0ELb0EEENS1_29StaticPersistentTileSchedulerILb0EEEEEEEEEvNT_6ParamsE)
        /*050c*/ 	.word	0x00000000


	//----- nvinfo : EIATTR_MIN_STACK_SIZE
	.align		4
.L_226:
        /*0510*/ 	.byte	0x04, 0x12
        /*0512*/ 	.short	(.L_228 - .L_227)
	.align		4
.L_227:
        /*0514*/ 	.word	index@(_ZN7cutlass13device_kernelIN5flash11enable_sm90INS1_16FlashAttnFwdSm90INS1_25CollectiveMainloopFwdSm90ILi2EN4cute5tupleIJNS5_1CILi1EEES8_S8_EEENS6_IJNS7_ILi128EEENS7_ILi112EEENS7_ILi192EEEEEELi192ENS_6half_tEfNS_4arch4Sm90ELb0ELb0ELb1ELb1ELb0ELb0ELb0ELb1ELb1ELb0ELb0ELb0EEENS1_21CollectiveEpilogueFwdINS6_IJSA_SC_SB_EEES9_SE_SG_Li256ELb1ELb0ELb0ELb0EEENS1_36VarlenDynamicPersistentTileSchedulerILi128ELi112ELi256ELi32ELb0ELb0ELb1ELb0ELb1ELb1EEEEEEEEEvNT_6ParamsE)
        /*0518*/ 	.word	0x00000000


	//----- nvinfo : EIATTR_MIN_STACK_SIZE
	.align		4
.L_228:
        /*051c*/ 	.byte	0x04, 0x12
        /*051e*/ 	.short	(.L_230 - .L_229)
	.align		4
.L_229:
        /*0520*/ 	.word	index@(_ZN7cutlass13device_kernelIN5flash11enable_sm90INS1_16FlashAttnFwdSm90INS1_25CollectiveMainloopFwdSm90ILi2EN4cute5tupleIJNS5_1CILi1EEES8_S8_EEENS6_IJNS7_ILi128EEENS7_ILi112EEENS7_ILi192EEEEEELi192ENS_6half_tEfNS_4arch4Sm90ELb0ELb0ELb1ELb1ELb0ELb1ELb0ELb1ELb1ELb0ELb0ELb0EEENS1_21CollectiveEpilogueFwdINS6_IJSA_SC_SB_EEES9_SE_SG_Li256ELb1ELb0ELb0ELb0EEENS1_36VarlenDynamicPersistentTileSchedulerILi128ELi112ELi256ELi32ELb0ELb0ELb1ELb0ELb1ELb1EEEEEEEEEvNT_6ParamsE)
        /*0524*/ 	.word	0x00000000


	//----- nvinfo : EIATTR_MIN_STACK_SIZE
	.align		4
.L_230:
        /*0528*/ 	.byte	0x04, 0x12
        /*052a*/ 	.short	(.L_232 - .L_231)
	.align		4
.L_231:
        /*052c*/ 	.word	index@(_ZN7cutlass13device_kernelIN5flash11enable_sm90INS1_16FlashAttnFwdSm90INS1_25CollectiveMainloopFwdSm90ILi2EN4cute5tupleIJNS5_1CILi1EEES8_S8_EEENS6_IJNS7_ILi128EEENS7_ILi96EEENS7_ILi192EEEEEELi192ENS_6half_tEfNS_4arch4Sm90ELb0ELb1ELb1ELb0ELb0ELb0ELb0ELb1ELb1ELb0ELb0ELb0EEENS1_21CollectiveEpilogueFwdINS6_IJSA_SC_SB_EEES9_SE_SG_Li256ELb0ELb0ELb0ELb0EEENS1_30DynamicPersistentTileSchedulerILi256ELi32ELb0ELb0ELb1EEEEEEEEEvNT_6ParamsE)
        /*0530*/ 	.word	0x00000000


	//----- nvinfo : EIATTR_MIN_STACK_SIZE
	.align		4
.L_232:
        /*0534*/ 	.byte	0x04, 0x12
        /*0536*/ 	.short	(.L_234 - .L_233)
	.align		4
.L_233:
        /*0538*/ 	.word	index@(_ZN7cutlass13device_kernelIN5flash11enable_sm90INS1_16FlashAttnFwdSm90INS1_25CollectiveMainloopFwdSm90ILi2EN4cute5tupleIJNS5_1CILi1EEES8_S8_EEENS6_IJNS7_ILi128EEENS7_ILi96EEENS7_ILi192EEEEEELi192ENS_6half_tEfNS_4arch4Sm90ELb0ELb1ELb1ELb1ELb0ELb0ELb0ELb1ELb1ELb0ELb0ELb0EEENS1_21CollectiveEpilogueFwdINS6_IJSA_SC_SB_EEES9_SE_SG_Li256ELb1ELb0ELb0ELb0EEENS1_36VarlenDynamicPersistentTileSchedulerILi128ELi96ELi256ELi32ELb0ELb0ELb1ELb1ELb0ELb1EEEEEEEEEvNT_6ParamsE)
        /*053c*/ 	.word	0x00000000


	//----- nvinfo : EIATTR_MIN_STACK_SIZE
	.align		4
.L_234:
        /*0540*/ 	.byte	0x04, 0x12
        /*0542*/ 	.short	(.L_236 - .L_235)
	.align		4
.L_235:
        /*0544*/ 	.word	index@(_ZN7cutlass13device_kernelIN5flash11enable_sm90INS1_16FlashAttnFwdSm90INS1_25CollectiveMainloopFwdSm90ILi2EN4cute5tupleIJNS5_1CILi1EEES8_S8_EEENS6_IJNS7_ILi128EEENS7_ILi96EEENS7_ILi192EEEEEELi192ENS_6half_tEfNS_4arch4Sm90ELb0ELb1ELb1ELb1ELb0ELb1ELb0ELb1ELb1ELb0ELb0ELb0EEENS1_21CollectiveEpilogueFwdINS6_IJSA_SC_SB_EEES9_SE_SG_Li256ELb1ELb0ELb0ELb0EEENS1_36VarlenDynamicPersistentTileSchedulerILi128ELi96ELi256ELi32ELb0ELb0ELb1ELb1ELb0ELb1EEEEEEEEEvNT_6ParamsE)
        /*0548*/ 	.word	0x00000000


	//----- nvinfo : EIATTR_MIN_STACK_SIZE
	.align		4
.L_236:
        /*054c*/ 	.byte	0x04, 0x12
        /*054e*/ 	.short	(.L_238 - .L_237)
	.align		4
.L_237:
        /*0550*/ 	.word	index@(_ZN7cutlass13device_kernelIN5flash11enable_sm90INS1_16FlashAttnFwdSm90INS1_25CollectiveMainloopFwdSm90ILi2EN4cute5tupleIJNS5_1CILi1EEES8_S8_EEENS6_IJNS7_ILi128EEENS7_ILi112EEENS7_ILi192EEEEEELi192ENS_6half_tEfNS_4arch4Sm90ELb1ELb0ELb1ELb0ELb0ELb0ELb0ELb1ELb1ELb0ELb0ELb0EEENS1_21CollectiveEpilogueFwdINS6_IJSA_SC_SB_EEES9_SE_SG_Li256ELb0ELb0ELb0ELb0EEENS1_30DynamicPersistentTileSchedulerILi256ELi32ELb0ELb0ELb1EEEEEEEEEvNT_6ParamsE)
        /*0554*/ 	.word	0x00000000


	//----- nvinfo : EIATTR_MIN_STACK_SIZE
	.align		4
.L_238:
        /*0558*/ 	.byte	0x04, 0x12
        /*055a*/ 	.short	(.L_240 - .L_239)
	.align		4
.L_239:
        /*055c*/ 	.word	index@(_ZN7cutlass13device_kernelIN5flash11enable_sm90INS1_16FlashAttnFwdSm90INS1_25CollectiveMainloopFwdSm90ILi2EN4cute5tupleIJNS5_1CILi1EEES8_S8_EEENS6_IJNS7_ILi128EEENS7_ILi112EEENS7_ILi192EEEEEELi192ENS_6half_tEfNS_4arch4Sm90ELb1ELb0ELb1ELb1ELb0ELb0ELb0ELb1ELb1ELb0ELb0ELb0EEENS1_21CollectiveEpilogueFwdINS6_IJSA_SC_SB_EEES9_SE_SG_Li256ELb1ELb0ELb0ELb0EEENS1_36VarlenDynamicPersistentTileSchedulerILi128ELi112ELi256ELi32ELb0ELb0ELb1ELb1ELb1ELb1EEEEEEEEEvNT_6ParamsE)
        /*0560*/ 	.word	0x00000000


	//----- nvinfo : EIATTR_MIN_STACK_SIZE
	.align		4
.L_240:
        /*0564*/ 	.byte	0x04, 0x12
        /*0566*/ 	.short	(.L_242 - .L_241)
	.align		4
.L_241:
        /*0568*/ 	.word	index@(_ZN7cutlass13device_kernelIN5flash11enable_sm90INS1_16FlashAttnFwdSm90INS1_25CollectiveMainloopFwdSm90ILi2EN4cute5tupleIJNS5_1CILi1EEES8_S8_EEENS6_IJNS7_ILi128EEENS7_ILi112EEENS7_ILi192EEEEEELi192ENS_6half_tEfNS_4arch4Sm90ELb1ELb0ELb1ELb1ELb0ELb1ELb0ELb1ELb1ELb0ELb0ELb0EEENS1_21CollectiveEpilogueFwdINS6_IJSA_SC_SB_EEES9_SE_SG_Li256ELb1ELb0ELb0ELb0EEENS1_36VarlenDynamicPersistentTileSchedulerILi128ELi112ELi256ELi32ELb0ELb0ELb1ELb1ELb1ELb1EEEEEEEEEvNT_6ParamsE)
        /*056c*/ 	.word	0x00000000


	//----- nvinfo : EIATTR_MIN_STACK_SIZE
	.align		4
.L_242:
        /*0570*/ 	.byte	0x04, 0x12
        /*0572*/ 	.short	(.L_244 - .L_243)
	.align		4
.L_243:
        /*0574*/ 	.word	index@(_ZN7cutlass13device_kernelIN5flash11enable_sm90INS1_16FlashAttnFwdSm90INS1_25CollectiveMainloopFwdSm90ILi2EN4cute5tupleIJNS5_1CILi1EEES8_S8_EEENS6_IJNS7_ILi128EEENS7_ILi176EEESA_EEELi128ENS_6half_tEfNS_4arch4Sm90ELb0ELb0ELb1ELb0ELb0ELb0ELb0ELb1ELb1ELb0ELb0ELb0EEENS1_21CollectiveEpilogueFwdINS6_IJSA_SA_SB_EEES9_SD_SF_Li256ELb0ELb0ELb0ELb0EEENS1_29StaticPersistentTileSchedulerILb0EEEEEEEEEvNT_6ParamsE)
        /*0578*/ 	.word	0x00000000


	//----- nvinfo : EIATTR_MIN_STACK_SIZE
	.align		4
.L_244:
        /*057c*/ 	.byte	0x04, 0x12
        /*057e*/ 	.short	(.L_246 - .L_245)
	.align		4
.L_245:
        /*0580*/ 	.word	index@(_ZN7cutlass13device_kernelIN5flash11enable_sm90INS1_16FlashAttnFwdSm90INS1_25CollectiveMainloopFwdSm90ILi2EN4cute5tupleIJNS5_1CILi2EEENS7_ILi1EEES9_EEENS6_IJNS7_ILi128EEENS7_ILi176EEESB_EEELi128ENS_6half_tEfNS_4arch4Sm90ELb0ELb0ELb1ELb0ELb0ELb0ELb0ELb1ELb1ELb0ELb0ELb0EEENS1_21CollectiveEpilogueFwdINS6_IJSB_SB_SC_EEESA_SE_SG_Li256ELb0ELb0ELb0ELb0EEENS1_29StaticPersistentTileSchedulerILb0EEEEEEEEEvNT_6ParamsE)
        /*0584*/ 	.word	0x00000000


	//----- nvinfo : EIATTR_MIN_STACK_SIZE
	.align		4
.L_246:
        /*0588*/ 	.byte	0x04, 0x12
        /*058a*/ 	.short	(.L_248 - .L_247)
	.align		4
.L_247:
        /*058c*/ 	.word	index@(_ZN7cutlass13device_kernelIN5flash11enable_sm90INS1_16FlashAttnFwdSm90INS1_25CollectiveMainloopFwdSm90ILi2EN4cute5tupleIJNS5_1CILi1EEES8_S8_EEENS6_IJNS7_ILi128EEENS7_ILi176EEESA_EEELi128ENS_6half_tEfNS_4arch4Sm90ELb0ELb0ELb1ELb1ELb0ELb0ELb0ELb1ELb1ELb0ELb0ELb0EEENS1_21CollectiveEpilogueFwdINS6_IJSA_SA_SB_EEES9_SD_SF_Li256ELb1ELb0ELb0ELb0EEENS1_36VarlenDynamicPersistentTileSchedulerILi128ELi176ELi256ELi32ELb0ELb0ELb1ELb0ELb1ELb1EEEEEEEEEvNT_6ParamsE)
        /*0590*/ 	.word	0x00000000


	//----- nvinfo : EIATTR_MIN_STACK_SIZE
	.align		4
.L_248:
        /*0594*/ 	.byte	0x04, 0x12
        /*0596*/ 	.short	(.L_250 - .L_249)
	.align		4
.L_249:
        /*0598*/ 	.word	index@(_ZN7cutlass13device_kernelIN5flash11enable_sm90INS1_16FlashAttnFwdSm90INS1_25CollectiveMainloopFwdSm90ILi2EN4cute5tupleIJNS5_1CILi1EEES8_S8_EEENS6_IJNS7_ILi128EEENS7_ILi176EEESA_EEELi128ENS_6half_tEfNS_4arch4Sm90ELb0ELb0ELb1ELb1ELb0ELb1ELb0ELb1ELb1ELb0ELb0ELb0EEENS1_21CollectiveEpilogueFwdINS6_IJSA_SA_SB_EEES9_SD_SF_Li256ELb1ELb0ELb0ELb0EEENS1_36VarlenDynamicPersistentTileSchedulerILi128ELi176ELi256ELi32ELb0ELb0ELb1ELb0ELb1ELb1EEEEEEEEEvNT_6ParamsE)
        /*059c*/ 	.word	0x00000000


	//----- nvinfo : EIATTR_MIN_STACK_SIZE
	.align		4
.L_250:
        /*05a0*/ 	.byte	0x04, 0x12
        /*05a2*/ 	.short	(.L_252 - .L_251)
	.align		4
.L_251:
        /*05a4*/ 	.word	index@(_ZN7cutlass13device_kernelIN5flash11enable_sm90INS1_16FlashAttnFwdSm90INS1_25CollectiveMainloopFwdSm90ILi2EN4cute5tupleIJNS5_1CILi1EEES8_S8_EEENS6_IJNS7_ILi128EEESA_SA_EEELi128ENS_6half_tEfNS_4arch4Sm90ELb0ELb1ELb1ELb0ELb0ELb0ELb0ELb1ELb1ELb0ELb0ELb0EEENS1_21CollectiveEpilogueFwdISB_S9_SC_SE_Li256ELb0ELb0ELb0ELb0EEENS1_30DynamicPersistentTileSchedulerILi256ELi32ELb0ELb0ELb1EEEEEEEEEvNT_6ParamsE)
        /*05a8*/ 	.word	0x00000000


	//----- nvinfo : EIATTR_MIN_STACK_SIZE
	.align		4
.L_252:
        /*05ac*/ 	.byte	0x04, 0x12
        /*05ae*/ 	.short	(.L_254 - .L_253)
	.align		4
.L_253:
        /*05b0*/ 	.word	index@(_ZN7cutlass13device_kernelIN5flash11enable_sm90INS1_16FlashAttnFwdSm90INS1_25CollectiveMainloopFwdSm90ILi2EN4cute5tupleIJNS5_1CILi1EEES8_S8_EEENS6_IJNS7_ILi128EEESA_SA_EEELi128ENS_6half_tEfNS_4arch4Sm90ELb0ELb1ELb1ELb1ELb0ELb0ELb0ELb1ELb1ELb0ELb0ELb0EEENS1_21CollectiveEpilogueFwdISB_S9_SC_SE_Li256ELb1ELb0ELb0ELb0EEENS1_36VarlenDynamicPersistentTileSchedulerILi128ELi128ELi256ELi32ELb0ELb0ELb1ELb1ELb0ELb1EEEEEEEEEvNT_6ParamsE)
        /*05b4*/ 	.word	0x00000000


	//----- nvinfo : EIATTR_MIN_STACK_SIZE
	.align		4
.L_254:
        /*05b8*/ 	.byte	0x04, 0x12
        /*05ba*/ 	.short	(.L_256 - .L_255)
	.align		4
.L_255:
        /*05bc*/ 	.word	index@(_ZN7cutlass13device_kernelIN5flash11enable_sm90INS1_16FlashAttnFwdSm90INS1_25CollectiveMainloopFwdSm90ILi2EN4cute5tupleIJNS5_1CILi1EEES8_S8_EEENS6_IJNS7_ILi128EEESA_SA_EEELi128ENS_6half_tEfNS_4arch4Sm90ELb0ELb1ELb1ELb1ELb0ELb1ELb0ELb1ELb1ELb0ELb0ELb0EEENS1_21CollectiveEpilogueFwdISB_S9_SC_SE_Li256ELb1ELb0ELb0ELb0EEENS1_36VarlenDynamicPersistentTileSchedulerILi128ELi128ELi256ELi32ELb0ELb0ELb1ELb1ELb0ELb1EEEEEEEEEvNT_6ParamsE)
        /*05c0*/ 	.word	0x00000000


	//----- nvinfo : EIATTR_MIN_STACK_SIZE
	.align		4
.L_256:
        /*05c4*/ 	.byte	0x04, 0x12
        /*05c6*/ 	.short	(.L_258 - .L_257)
	.align		4
.L_257:
        /*05c8*/ 	.word	index@(_ZN7cutlass13device_kernelIN5flash11enable_sm90INS1_16FlashAttnFwdSm90INS1_25CollectiveMainloopFwdSm90ILi2EN4cute5tupleIJNS5_1CILi1EEES8_S8_EEENS6_IJNS7_ILi128EEESA_SA_EEELi128ENS_6half_tEfNS_4arch4Sm90ELb1ELb0ELb1ELb0ELb0ELb0ELb0ELb1ELb1ELb0ELb0ELb0EEENS1_21CollectiveEpilogueFwdISB_S9_SC_SE_Li256ELb0ELb0ELb0ELb0EEENS1_30DynamicPersistentTileSchedulerILi256ELi32ELb0ELb0ELb1EEEEEEEEEvNT_6ParamsE)
        /*05cc*/ 	.word	0x00000000


	//----- nvinfo : EIATTR_MIN_STACK_SIZE
	.align		4
.L_258:
        /*05d0*/ 	.byte	0x04, 0x12
        /*05d2*/ 	.short	(.L_260 - .L_259)
	.align		4
.L_259:
        /*05d4*/ 	.word	index@(_ZN7cutlass13device_kernelIN5flash11enable_sm90INS1_16FlashAttnFwdSm90INS1_25CollectiveMainloopFwdSm90ILi2EN4cute5tupleIJNS5_1CILi1EEES8_S8_EEENS6_IJNS7_ILi128EEESA_SA_EEELi128ENS_6half_tEfNS_4arch4Sm90ELb1ELb0ELb1ELb1ELb0ELb0ELb0ELb1ELb1ELb0ELb0ELb0EEENS1_21CollectiveEpilogueFwdISB_S9_SC_SE_Li256ELb1ELb0ELb0ELb0EEENS1_36VarlenDynamicPersistentTileSchedulerILi128ELi128ELi256ELi32ELb0ELb0ELb1ELb1ELb1ELb1EEEEEEEEEvNT_6ParamsE)
        /*05d8*/ 	.word	0x00000000


	//----- nvinfo : EIATTR_MIN_STACK_SIZE
	.align		4
.L_260:
        /*05dc*/ 	.byte	0x04, 0x12
        /*05de*/ 	.short	(.L_262 - .L_261)
	.align		4
.L_261:
        /*05e0*/ 	.word	index@(_ZN7cutlass13device_kernelIN5flash11enable_sm90INS1_16FlashAttnFwdSm90INS1_25CollectiveMainloopFwdSm90ILi2EN4cute5tupleIJNS5_1CILi1EEES8_S8_EEENS6_IJNS7_ILi128EEESA_SA_EEELi128ENS_6half_tEfNS_4arch4Sm90ELb1ELb0ELb1ELb1ELb0ELb1ELb0ELb1ELb1ELb0ELb0ELb0EEENS1_21CollectiveEpilogueFwdISB_S9_SC_SE_Li256ELb1ELb0ELb0ELb0EEENS1_36VarlenDynamicPersistentTileSchedulerILi128ELi128ELi256ELi32ELb0ELb0ELb1ELb1ELb1ELb1EEEEEEEEEvNT_6ParamsE)
        /*05e4*/ 	.word	0x00000000


	//----- nvinfo : EIATTR_MIN_STACK_SIZE
	.align		4
.L_262:
        /*05e8*/ 	.byte	0x04, 0x12
        /*05ea*/ 	.short	(.L_264 - .L_263)
	.align		4
.L_263:
        /*05ec*/ 	.word	index@(_ZN7cutlass13device_kernelIN5flash11enable_sm90INS1_16FlashAttnFwdSm90INS1_25CollectiveMainloopFwdSm90ILi2EN4cute5tupleIJNS5_1CILi1EEES8_S8_EEENS6_IJNS7_ILi192EEENS7_ILi144EEENS7_ILi96EEEEEELi96ENS_6half_tEfNS_4arch4Sm90ELb0ELb0ELb1ELb0ELb0ELb0ELb0ELb0ELb1ELb0ELb0ELb0EEENS1_21CollectiveEpilogueFwdINS6_IJSA_SC_SB_EEES9_SE_SG_Li384ELb0ELb0ELb0ELb0EEENS1_29StaticPersistentTileSchedulerILb0EEEEEEEEEvNT_6ParamsE)
        /*05f0*/ 	.word	0x00000000


	//----- nvinfo : EIATTR_MIN_STACK_SIZE
	.align		4
.L_264:
        /*05f4*/ 	.byte	0x04, 0x12
        /*05f6*/ 	.short	(.L_266 - .L_265)
	.align		4
.L_265:
        /*05f8*/ 	.word	index@(_ZN7cutlass13device_kernelIN5flash11enable_sm90INS1_16FlashAttnFwdSm90INS1_25CollectiveMainloopFwdSm90ILi2EN4cute5tupleIJNS5_1CILi1EEES8_S8_EEENS6_IJNS7_ILi192EEENS7_ILi144EEENS7_ILi96EEEEEELi96ENS_6half_tEfNS_4arch4Sm90ELb0ELb0ELb1ELb1ELb0ELb0ELb0ELb0ELb1ELb0ELb0ELb0EEENS1_21CollectiveEpilogueFwdINS6_IJSA_SC_SB_EEES9_SE_SG_Li384ELb1ELb0ELb0ELb0EEENS1_36VarlenDynamicPersistentTileSchedulerILi192ELi144ELi384ELi32ELb0ELb0ELb1ELb0ELb1ELb1EEEEEEEEEvNT_6ParamsE)
        /*05fc*/ 	.word	0x00000000


	//----- nvinfo : EIATTR_MIN_STACK_SIZE
	.align		4
.L_266:
        /*0600*/ 	.byte	0x04, 0x12
        /*0602*/ 	.short	(.L_268 - .L_267)
	.align		4
.L_267:
        /*0604*/ 	.word	index@(_ZN7cutlass13device_kernelIN5flash11enable_sm90INS1_16FlashAttnFwdSm90INS1_25CollectiveMainloopFwdSm90ILi2EN4cute5tupleIJNS5_1CILi1EEES8_S8_EEENS6_IJNS7_ILi192EEENS7_ILi144EEENS7_ILi96EEEEEELi96ENS_6half_tEfNS_4arch4Sm90ELb0ELb0ELb1ELb1ELb0ELb1ELb0ELb0ELb1ELb0ELb0ELb0EEENS1_21CollectiveEpilogueFwdINS6_IJSA_SC_SB_EEES9_SE_SG_Li384ELb1ELb0ELb0ELb0EEENS1_36VarlenDynamicPersistentTileSchedulerILi192ELi144ELi384ELi32ELb0ELb0ELb1ELb0ELb1ELb1EEEEEEEEEvNT_6ParamsE)
        /*0608*/ 	.word	0x00000000


	//----- nvinfo : EIATTR_MIN_STACK_SIZE
	.align		4
.L_268:
        /*060c*/ 	.byte	0x04, 0x12
        /*060e*/ 	.short	(.L_270 - .L_269)
	.align		4
.L_269:
        /*0610*/ 	.word	index@(_ZN7cutlass13device_kernelIN5flash11enable_sm90INS1_16FlashAttnFwdSm90INS1_25CollectiveMainloopFwdSm90ILi2EN4cute5tupleIJNS5_1CILi1EEES8_S8_EEENS6_IJNS7_ILi192EEENS7_ILi128EEENS7_ILi96EEEEEELi96ENS_6half_tEfNS_4arch4Sm90ELb0ELb1ELb1ELb0ELb0ELb0ELb0ELb0ELb1ELb0ELb0ELb0EEENS1_21CollectiveEpilogueFwdINS6_IJSA_SC_SB_EEES9_SE_SG_Li384ELb0ELb0ELb0ELb0EEENS1_30DynamicPersistentTileSchedulerILi384ELi32ELb0ELb0ELb1EEEEEEEEEvNT_6ParamsE)
        /*0614*/ 	.word	0x00000000


	//----- nvinfo : EIATTR_MIN_STACK_SIZE
	.align		4
.L_270:
        /*0618*/ 	.byte	0x04, 0x12
        /*061a*/ 	.short	(.L_272 - .L_271)
	.align		4
.L_271:
        /*061c*/ 	.word	index@(_ZN7cutlass13device_kernelIN5flash11enable_sm90INS1_16FlashAttnFwdSm90INS1_25CollectiveMainloopFwdSm90ILi2EN4cute5tupleIJNS5_1CILi1EEES8_S8_EEENS6_IJNS7_ILi192EEENS7_ILi128EEENS7_ILi96EEEEEELi96ENS_6half_tEfNS_4arch4Sm90ELb0ELb1ELb1ELb1ELb0ELb0ELb0ELb0ELb1ELb0ELb0ELb0EEENS1_21CollectiveEpilogueFwdINS6_IJSA_SC_SB_EEES9_SE_SG_Li384ELb1ELb0ELb0ELb0EEENS1_36VarlenDynamicPersistentTileSchedulerILi192ELi128ELi384ELi32ELb0ELb0ELb1ELb1ELb0ELb1EEEEEEEEEvNT_6ParamsE)
        /*0620*/ 	.word	0x00000000


	//----- nvinfo : EIATTR_MIN_STACK_SIZE
	.align		4
.L_272:
        /*0624*/ 	.byte	0x04, 0x12
        /*0626*/ 	.short	(.L_274 - .L_273)
	.align		4
.L_273:
        /*0628*/ 	.word	index@(_ZN7cutlass13device_kernelIN5flash11enable_sm90INS1_16FlashAttnFwdSm90INS1_25CollectiveMainloopFwdSm90ILi2EN4cute5tupleIJNS5_1CILi1EEES8_S8_EEENS6_IJNS7_ILi192EEENS7_ILi128EEENS7_ILi96EEEEEELi96ENS_6half_tEfNS_4arch4Sm90ELb0ELb1ELb1ELb1ELb0ELb1ELb0ELb0ELb1ELb0ELb0ELb0EEENS1_21CollectiveEpilogueFwdINS6_IJSA_SC_SB_EEES9_SE_SG_Li384ELb1ELb0ELb0ELb0EEENS1_36VarlenDynamicPersistentTileSchedulerILi192ELi128ELi384ELi32ELb0ELb0ELb1ELb1ELb0ELb1EEEEEEEEEvNT_6ParamsE)
        /*062c*/ 	.word	0x00000000


	//----- nvinfo : EIATTR_MIN_STACK_SIZE
	.align		4
.L_274:
        /*0630*/ 	.byte	0x04, 0x12
        /*0632*/ 	.short	(.L_276 - .L_275)
	.align		4
.L_275:
        /*0634*/ 	.word	index@(_ZN7cutlass13device_kernelIN5flash11enable_sm90INS1_16FlashAttnFwdSm90INS1_25CollectiveMainloopFwdSm90ILi2EN4cute5tupleIJNS5_1CILi1EEES8_S8_EEENS6_IJNS7_ILi192EEENS7_ILi144EEENS7_ILi96EEEEEELi96ENS_6half_tEfNS_4arch4Sm90ELb1ELb0ELb1ELb0ELb0ELb0ELb0ELb0ELb1ELb0ELb0ELb0EEENS1_21CollectiveEpilogueFwdINS6_IJSA_SC_SB_EEES9_SE_SG_Li384ELb0ELb0ELb0ELb0EEENS1_30DynamicPersistentTileSchedulerILi384ELi32ELb0ELb0ELb1EEEEEEEEEvNT_6ParamsE)
        /*0638*/ 	.word	0x00000000


	//----- nvinfo : EIATTR_MIN_STACK_SIZE
	.align		4
.L_276:
        /*063c*/ 	.byte	0x04, 0x12
        /*063e*/ 	.short	(.L_278 - .L_277)
	.align		4
.L_277:
        /*0640*/ 	.word	index@(_ZN7cutlass13device_kernelIN5flash11enable_sm90INS1_16FlashAttnFwdSm90INS1_25CollectiveMainloopFwdSm90ILi2EN4cute5tupleIJNS5_1CILi1EEES8_S8_EEENS6_IJNS7_ILi192EEENS7_ILi144EEENS7_ILi96EEEEEELi96ENS_6half_tEfNS_4arch4Sm90ELb1ELb0ELb1ELb1ELb0ELb0ELb0ELb0ELb1ELb0ELb0ELb0EEENS1_21CollectiveEpilogueFwdINS6_IJSA_SC_SB_EEES9_SE_SG_Li384ELb1ELb0ELb0ELb0EEENS1_36VarlenDynamicPersistentTileSchedulerILi192ELi144ELi384ELi32ELb0ELb0ELb1ELb1ELb1ELb1EEEEEEEEEvNT_6ParamsE)
        /*0644*/ 	.word	0x00000000


	//----- nvinfo : EIATTR_MIN_STACK_SIZE
	.align		4
.L_278:
        /*0648*/ 	.byte	0x04, 0x12
        /*064a*/ 	.short	(.L_280 - .L_279)
	.align		4
.L_279:
        /*064c*/ 	.word	index@(_ZN7cutlass13device_kernelIN5flash11enable_sm90INS1_16FlashAttnFwdSm90INS1_25CollectiveMainloopFwdSm90ILi2EN4cute5tupleIJNS5_1CILi1EEES8_S8_EEENS6_IJNS7_ILi192EEENS7_ILi144EEENS7_ILi96EEEEEELi96ENS_6half_tEfNS_4arch4Sm90ELb1ELb0ELb1ELb1ELb0ELb1ELb0ELb0ELb1ELb0ELb0ELb0EEENS1_21CollectiveEpilogueFwdINS6_IJSA_SC_SB_EEES9_SE_SG_Li384ELb1ELb0ELb0ELb0EEENS1_36VarlenDynamicPersistentTileSchedulerILi192ELi144ELi384ELi32ELb0ELb0ELb1ELb1ELb1ELb1EEEEEEEEEvNT_6ParamsE)
        /*0650*/ 	.word	0x00000000


	//----- nvinfo : EIATTR_MIN_STACK_SIZE
	.align		4
.L_280:
        /*0654*/ 	.byte	0x04, 0x12
        /*0656*/ 	.short	(.L_282 - .L_281)
	.align		4
.L_281:
        /*0658*/ 	.word	index@(_ZN7cutlass13device_kernelIN5flash11enable_sm90INS1_16FlashAttnFwdSm90INS1_25CollectiveMainloopFwdSm90ILi2EN4cute5tupleIJNS5_1CILi1EEES8_S8_EEENS6_IJNS7_ILi192EEESA_NS7_ILi64EEEEEELi64ENS_6half_tEfNS_4arch4Sm90ELb0ELb0ELb1ELb0ELb0ELb0ELb0ELb0ELb1ELb0ELb0ELb0EEENS1_21CollectiveEpilogueFwdINS6_IJSA_SB_SA_EEES9_SD_SF_Li384ELb0ELb0ELb0ELb0EEENS1_29StaticPersistentTileSchedulerILb0EEEEEEEEEvNT_6ParamsE)
        /*065c*/ 	.word	0x00000000


	//----- nvinfo : EIATTR_MIN_STACK_SIZE
	.align		4
.L_282:
        /*0660*/ 	.byte	0x04, 0x12
        /*0662*/ 	.short	(.L_284 - .L_283)
	.align		4
.L_283:
        /*0664*/ 	.word	index@(_ZN7cutlass13device_kernelIN5flash11enable_sm90INS1_16FlashAttnFwdSm90INS1_25CollectiveMainloopFwdSm90ILi2EN4cute5tupleIJNS5_1CILi1EEES8_S8_EEENS6_IJNS7_ILi192EEESA_NS7_ILi64EEEEEELi64ENS_6half_tEfNS_4arch4Sm90ELb0ELb0ELb1ELb1ELb0ELb0ELb0ELb0ELb1ELb0ELb0ELb0EEENS1_21CollectiveEpilogueFwdINS6_IJSA_SB_SA_EEES9_SD_SF_Li384ELb1ELb0ELb0ELb0EEENS1_36VarlenDynamicPersistentTileSchedulerILi192ELi192ELi384ELi32ELb0ELb0ELb1ELb0ELb1ELb1EEEEEEEEEvNT_6ParamsE)
        /*0668*/ 	.word	0x00000000


	//----- nvinfo : EIATTR_MIN_STACK_SIZE
	.align		4
.L_284:
        /*066c*/ 	.byte	0x04, 0x12
        /*066e*/ 	.short	(.L_286 - .L_285)
	.align		4
.L_285:
        /*0670*/ 	.word	index@(_ZN7cutlass13device_kernelIN5flash11enable_sm90INS1_16FlashAttnFwdSm90INS1_25CollectiveMainloopFwdSm90ILi2EN4cute5tupleIJNS5_1CILi1EEES8_S8_EEENS6_IJNS7_ILi192EEESA_NS7_ILi64EEEEEELi64ENS_6half_tEfNS_4arch4Sm90ELb0ELb0ELb1ELb1ELb0ELb1ELb0ELb0ELb1ELb0ELb0ELb0EEENS1_21CollectiveEpilogueFwdINS6_IJSA_SB_SA_EEES9_SD_SF_Li384ELb1ELb0ELb0ELb0EEENS1_36VarlenDynamicPersistentTileSchedulerILi192ELi192ELi384ELi32ELb0ELb0ELb1ELb0ELb1ELb1EEEEEEEEEvNT_6ParamsE)
        /*0674*/ 	.word	0x00000000


	//----- nvinfo : EIATTR_MIN_STACK_SIZE
	.align		4
.L_286:
        /*0678*/ 	.byte	0x04, 0x12
        /*067a*/ 	.short	(.L_288 - .L_287)
	.align		4
.L_287:
        /*067c*/ 	.word	index@(_ZN7cutlass13device_kernelIN5flash11enable_sm90INS1_16FlashAttnFwdSm90INS1_25CollectiveMainloopFwdSm90ILi2EN4cute5tupleIJNS5_1CILi1EEES8_S8_EEENS6_IJNS7_ILi192EEENS7_ILi128EEENS7_ILi64EEEEEELi64ENS_6half_tEfNS_4arch4Sm90ELb0ELb1ELb1ELb0ELb0ELb0ELb0ELb1ELb1ELb0ELb0ELb0EEENS1_21CollectiveEpilogueFwdINS6_IJSA_SC_SB_EEES9_SE_SG_Li384ELb0ELb0ELb0ELb0EEENS1_30DynamicPersistentTileSchedulerILi384ELi32ELb0ELb0ELb1EEEEEEEEEvNT_6ParamsE)
        /*0680*/ 	.word	0x00000000


	//----- nvinfo : EIATTR_MIN_STACK_SIZE
	.align		4
.L_288:
        /*0684*/ 	.byte	0x04, 0x12
        /*0686*/ 	.short	(.L_290 - .L_289)
	.align		4
.L_289:
        /*0688*/ 	.word	index@(_ZN7cutlass13device_kernelIN5flash11enable_sm90INS1_16FlashAttnFwdSm90INS1_25CollectiveMainloopFwdSm90ILi2EN4cute5tupleIJNS5_1CILi1EEES8_S8_EEENS6_IJNS7_ILi192EEENS7_ILi128EEENS7_ILi64EEEEEELi64ENS_6half_tEfNS_4arch4Sm90ELb0ELb1ELb1ELb1ELb0ELb0ELb0ELb1ELb1ELb0ELb0ELb0EEENS1_21CollectiveEpilogueFwdINS6_IJSA_SC_SB_EEES9_SE_SG_Li384ELb1ELb0ELb0ELb0EEENS1_36VarlenDynamicPersistentTileSchedulerILi192ELi128ELi384ELi32ELb0ELb0ELb1ELb1ELb0ELb1EEEEEEEEEvNT_6ParamsE)
        /*068c*/ 	.word	0x00000000


	//----- nvinfo : EIATTR_MIN_STACK_SIZE
	.align		4
.L_290:
        /*0690*/ 	.byte	0x04, 0x12
        /*0692*/ 	.short	(.L_292 - .L_291)
	.align		4
.L_291:
        /*0694*/ 	.word	index@(_ZN7cutlass13device_kernelIN5flash11enable_sm90INS1_16FlashAttnFwdSm90INS1_25CollectiveMainloopFwdSm90ILi2EN4cute5tupleIJNS5_1CILi1EEES8_S8_EEENS6_IJNS7_ILi192EEENS7_ILi128EEENS7_ILi64EEEEEELi64ENS_6half_tEfNS_4arch4Sm90ELb0ELb1ELb1ELb1ELb0ELb1ELb0ELb1ELb1ELb0ELb0ELb0EEENS1_21CollectiveEpilogueFwdINS6_IJSA_SC_SB_EEES9_SE_SG_Li384ELb1ELb0ELb0ELb0EEENS1_36VarlenDynamicPersistentTileSchedulerILi192ELi128ELi384ELi32ELb0ELb0ELb1ELb1ELb0ELb1EEEEEEEEEvNT_6ParamsE)
        /*0698*/ 	.word	0x00000000


	//----- nvinfo : EIATTR_MIN_STACK_SIZE
	.align		4
.L_292:
        /*069c*/ 	.byte	0x04, 0x12
        /*069e*/ 	.short	(.L_294 - .L_293)
	.align		4
.L_293:
        /*06a0*/ 	.word	index@(_ZN7cutlass13device_kernelIN5flash11enable_sm90INS1_16FlashAttnFwdSm90INS1_25CollectiveMainloopFwdSm90ILi2EN4cute5tupleIJNS5_1CILi1EEES8_S8_EEENS6_IJNS7_ILi192EEENS7_ILi128EEENS7_ILi64EEEEEELi64ENS_6half_tEfNS_4arch4Sm90ELb1ELb0ELb1ELb0ELb0ELb0ELb0ELb1ELb1ELb0ELb0ELb0EEENS1_21CollectiveEpilogueFwdINS6_IJSA_SC_SB_EEES9_SE_SG_Li384ELb0ELb0ELb0ELb0EEENS1_30DynamicPersistentTileSchedulerILi384ELi32ELb0ELb0ELb1EEEEEEEEEvNT_6ParamsE)
        /*06a4*/ 	.word	0x00000000


	//----- nvinfo : EIATTR_MIN_STACK_SIZE
	.align		4
.L_294:
        /*06a8*/ 	.byte	0x04, 0x12
        /*06aa*/ 	.short	(.L_296 - .L_295)
	.align		4
.L_295:
        /*06ac*/ 	.word	index@(_ZN7cutlass13device_kernelIN5flash11enable_sm90INS1_16FlashAttnFwdSm90INS1_25CollectiveMainloopFwdSm90ILi2EN4cute5tupleIJNS5_1CILi1EEES8_S8_EEENS6_IJNS7_ILi192EEENS7_ILi128EEENS7_ILi64EEEEEELi64ENS_6half_tEfNS_4arch4Sm90ELb1ELb0ELb1ELb1ELb0ELb0ELb0ELb1ELb1ELb0ELb0ELb0EEENS1_21CollectiveEpilogueFwdINS6_IJSA_SC_SB_EEES9_SE_SG_Li384ELb1ELb0ELb0ELb0EEENS1_36VarlenDynamicPersistentTileSchedulerILi192ELi128ELi384ELi32ELb0ELb0ELb1ELb1ELb1ELb1EEEEEEEEEvNT_6ParamsE)
        /*06b0*/ 	.word	0x00000000


	//----- nvinfo : EIATTR_MIN_STACK_SIZE
	.align		4
.L_296:
        /*06b4*/ 	.byte	0x04, 0x12
        /*06b6*/ 	.short	(.L_298 - .L_297)
	.align		4
.L_297:
        /*06b8*/ 	.word	index@(_ZN7cutlass13device_kernelIN5flash11enable_sm90INS1_16FlashAttnFwdSm90INS1_25CollectiveMainloopFwdSm90ILi2EN4cute5tupleIJNS5_1CILi1EEES8_S8_EEENS6_IJNS7_ILi192EEENS7_ILi128EEENS7_ILi64EEEEEELi64ENS_6half_tEfNS_4arch4Sm90ELb1ELb0ELb1ELb1ELb0ELb1ELb0ELb1ELb1ELb0ELb0ELb0EEENS1_21CollectiveEpilogueFwdINS6_IJSA_SC_SB_EEES9_SE_SG_Li384ELb1ELb0ELb0ELb0EEENS1_36VarlenDynamicPersistentTileSchedulerILi192ELi128ELi384ELi32ELb0ELb0ELb1ELb1ELb1ELb1EEEEEEEEEvNT_6ParamsE)
        /*06bc*/ 	.word	0x00000000
.L_298:


//--------------------- .nv.compat                --------------------------
	.section	.nv.compat,"",@"SHT_CUDA_COMPAT_INFO"
	.align	4
        /*0000*/ 	.byte	0x02, 0x09, 0x01, 0x00, 0x02, 0x02, 0x01, 0x00, 0x02, 0x05, 0x05, 0x00, 0x03, 0x07, 0x01, 0x01
        /*0010*/ 	.byte	0x02, 0x03, 0x00, 0x00, 0x02, 0x06, 0x01, 0x00, 0x04, 0x0b, 0x08, 0x00, 0x00, 0x00, 0x00, 0x00
        /*0020*/ 	.byte	0x00, 0x00, 0x00, 0x00


//--------------------- .nv.info._ZN7cutlass13device_kernelIN5flash11enable_sm90INS1_16FlashAttnFwdSm90INS1_25CollectiveMainloopFwdSm90ILi2EN4cute5tupleIJNS5_1CILi1EEES8_S8_EEENS6_IJNS7_ILi128EEENS7_ILi80EEENS7_ILi256EEEEEELi256ENS_6half_tEfNS_4arch4Sm90ELb0ELb0ELb1ELb0ELb0ELb0ELb0ELb1ELb1ELb0ELb0ELb0EEENS1_21CollectiveEpilogueFwdINS6_IJSA_SC_SB_EEES9_SE_SG_Li256ELb0ELb0ELb0ELb0EEENS1_29StaticPersistentTileSchedulerILb0EEEEEEEEEvNT_6ParamsE --------------------------
	.section	.nv.info._ZN7cutlass13device_kernelIN5flash11enable_sm90INS1_16FlashAttnFwdSm90INS1_25CollectiveMainloopFwdSm90ILi2EN4cute5tupleIJNS5_1CILi1EEES8_S8_EEENS6_IJNS7_ILi128EEENS7_ILi80EEENS7_ILi256EEEEEELi256ENS_6half_tEfNS_4arch4Sm90ELb0ELb0ELb1ELb0ELb0ELb0ELb0ELb1ELb1ELb0ELb0ELb0EEENS1_21CollectiveEpilogueFwdINS6_IJSA_SC_SB_EEES9_SE_SG_Li256ELb0ELb0ELb0ELb0EEENS1_29StaticPersistentTileSchedulerILb0EEEEEEEEEvNT_6ParamsE,"",@"SHT_CUDA_INFO"
	.sectionflags	@""
	.align	4


	//----- nvinfo : EIATTR_CUDA_API_VERSION
	.align		4
        /*0000*/ 	.byte	0x04, 0x37
        /*0002*/ 	.short	(.L_300 - .L_299)
.L_299:
        /*0004*/ 	.word	0x00000082


	//----- nvinfo : EIATTR_KPARAM_INFO
	.align		4
.L_300:
        /*0008*/ 	.byte	0x04, 0x17
        /*000a*/ 	.short	(.L_302 - .L_301)
.L_301:
        /*000c*/ 	.word	0x00000000
        /*0010*/ 	.short	0x0000
        /*0012*/ 	.short	0x0000
        /*0014*/ 	.byte	0x00, 0xf0, 0x01, 0x2e


	//----- nvinfo : EIATTR_SPARSE_MMA_MASK
	.align		4
.L_302:
        /*0018*/ 	.byte	0x03, 0x50
        /*001a*/ 	.short	0x0000


	//----- nvinfo : EIATTR_MAXREG_COUNT
	.align		4
        /*001c*/ 	.byte	0x03, 0x1b
        /*001e*/ 	.short	0x00a8


	//----- nvinfo : EIATTR_MERCURY_ISA_VERSION
	.align		4
        /*0020*/ 	.byte	0x03, 0x5f
        /*0022*/ 	.short	0x0101


	//----- nvinfo : EIATTR_VRC_CTA_INIT_COUNT
	.align		4
        /*0024*/ 	.byte	0x02, 0x4a
	.zero		1
	.zero		1


	//----- nvinfo : EIATTR_EXIT_INSTR_OFFSETS
	.align		4
        /*0028*/ 	.byte	0x04, 0x1c
        /*002a*/ 	.short	(.L_304 - .L_303)


	//   ....[0]....
.L_303:
        /*002c*/ 	.word	0x00000010


	//----- nvinfo : EIATTR_MAX_THREADS
	.align		4
.L_304:
        /*0030*/ 	.byte	0x04, 0x05
        /*0032*/ 	.short	(.L_306 - .L_305)
.L_305:
        /*0034*/ 	.word	0x00000180
        /*0038*/ 	.word	0x00000001
        /*003c*/ 	.word	0x00000001


	//----- nvinfo : EIATTR_CBANK_PARAM_SIZE
	.align		4
.L_306:
        /*0040*/ 	.byte	0x03, 0x19
        /*0042*/ 	.short	0x0b80


	//----- nvinfo : EIATTR_PARAM_CBANK
	.align		4
        /*0044*/ 	.byte	0x04, 0x0a
        /*0046*/ 	.short	(.L_308 - .L_307)
	.align		4
.L_307:
        /*0048*/ 	.word	index@(.nv.constant0._ZN7cutlass13device_kernelIN5flash11enable_sm90INS1_16FlashAttnFwdSm90INS1_25CollectiveMainloopFwdSm90ILi2EN4cute5tupleIJNS5_1CILi1EEES8_S8_EEENS6_IJNS7_ILi128EEENS7_ILi80EEENS7_ILi256EEEEEELi256ENS_6half_tEfNS_4arch4Sm90ELb0ELb0ELb1ELb0ELb0ELb0ELb0ELb1ELb1ELb0ELb0ELb0EEENS1_21CollectiveEpilogueFwdINS6_IJSA_SC_SB_EEES9_SE_SG_Li256ELb0ELb0ELb0ELb0EEENS1_29StaticPersistentTileSchedulerILb0EEEEEEEEEvNT_6ParamsE)
        /*004c*/ 	.short	0x0380
        /*004e*/ 	.short	0x0b80


	//----- nvinfo : EIATTR_SW_WAR
	.align		4
.L_308:
        /*0050*/ 	.byte	0x04, 0x36
        /*0052*/ 	.short	(.L_310 - .L_309)
.L_309:
        /*0054*/ 	.word	0x00000008
.L_310:


//--------------------- .nv.info._ZN7cutlass13device_kernelIN5flash11enable_sm90INS1_16FlashAttnFwdSm90INS1_25CollectiveMainloopFwdSm90ILi2EN4cute5tupleIJNS5_1CILi2EEENS7_ILi1EEES9_EEENS6_IJNS7_ILi128EEENS7_ILi80EEENS7_ILi256EEEEEELi256ENS_6half_tEfNS_4arch4Sm90ELb0ELb0ELb1ELb0ELb0ELb0ELb0ELb1ELb1ELb0ELb0ELb0EEENS1_21CollectiveEpilogueFwdINS6_IJSB_SD_SC_EEESA_SF_SH_Li256ELb0ELb0ELb0ELb0EEENS1_29StaticPersistentTileSchedulerILb0EEEEEEEEEvNT_6ParamsE --------------------------
	.section	.nv.info._ZN7cutlass13device_kernelIN5flash11enable_sm90INS1_16FlashAttnFwdSm90INS1_25CollectiveMainloopFwdSm90ILi2EN4cute5tupleIJNS5_1CILi2EEENS7_ILi1EEES9_EEENS6_IJNS7_ILi128EEENS7_ILi80EEENS7_ILi256EEEEEELi256ENS_6half_tEfNS_4arch4Sm90ELb0ELb0ELb1ELb0ELb0ELb0ELb0ELb1ELb1ELb0ELb0ELb0EEENS1_21CollectiveEpilogueFwdINS6_IJSB_SD_SC_EEESA_SF_SH_Li256ELb0ELb0ELb0ELb0EEENS1_29StaticPersistentTileSchedulerILb0EEEEEEEEEvNT_6ParamsE,"",@"SHT_CUDA_INFO"
	.sectionflags	@""
	.align	4


	//----- nvinfo : EIATTR_CUDA_API_VERSION
	.align		4
        /*0000*/ 	.byte	0x04, 0x37
        /*0002*/ 	.short	(.L_312 - .L_311)
.L_311:
        /*0004*/ 	.word	0x00000082


	//----- nvinfo : EIATTR_KPARAM_INFO
	.align		4
.L_312:
        /*0008*/ 	.byte	0x04, 0x17
        /*000a*/ 	.short	(.L_314 - .L_313)
.L_313:
        /*000c*/ 	.word	0x00000000
        /*0010*/ 	.short	0x0000
        /*0012*/ 	.short	0x0000
        /*0014*/ 	.byte	0x00, 0xf0, 0x01, 0x2e


	//----- nvinfo : EIATTR_SPARSE_MMA_MASK
	.align		4
.L_314:
        /*0018*/ 	.byte	0x03, 0x50
        /*001a*/ 	.short	0x0000


	//----- nvinfo : EIATTR_MAXREG_COUNT
	.align		4
        /*001c*/ 	.byte	0x03, 0x1b
        /*001e*/ 	.short	0x00a8


	//----- nvinfo : EIATTR_MERCURY_ISA_VERSION
	.align		4
        /*0020*/ 	.byte	0x03, 0x5f
        /*0022*/ 	.short	0x0101


	//----- nvinfo : EIATTR_VRC_CTA_INIT_COUNT
	.align		4
        /*0024*/ 	.byte	0x02, 0x4a
	.zero		1
	.zero		1


	//----- nvinfo : EIATTR_EXIT_INSTR_OFFSETS
	.align		4
        /*0028*/ 	.byte	0x04, 0x1c
        /*002a*/ 	.short	(.L_316 - .L_315)


	//   ....[0]....
.L_315:
        /*002c*/ 	.word	0x00000010


	//----- nvinfo : EIATTR_MAX_THREADS
	.align		4
.L_316:
        /*0030*/ 	.byte	0x04, 0x05
        /*0032*/ 	.short	(.L_318 - .L_317)
.L_317:
        /*0034*/ 	.word	0x00000180
        /*0038*/ 	.word	0x00000001
        /*003c*/ 	.word	0x00000001


	//----- nvinfo : EIATTR_CBANK_PARAM_SIZE
	.align		4
.L_318:
        /*0040*/ 	.byte	0x03, 0x19
        /*0042*/ 	.short	0x0b80


	//----- nvinfo : EIATTR_PARAM_CBANK
	.align		4
        /*0044*/ 	.byte	0x04, 0x0a
        /*0046*/ 	.short	(.L_320 - .L_319)
	.align		4
.L_319:
        /*0048*/ 	.word	index@(.nv.constant0._ZN7cutlass13device_kernelIN5flash11enable_sm90INS1_16FlashAttnFwdSm90INS1_25CollectiveMainloopFwdSm90ILi2EN4cute5tupleIJNS5_1CILi2EEENS7_ILi1EEES9_EEENS6_IJNS7_ILi128EEENS7_ILi80EEENS7_ILi256EEEEEELi256ENS_6half_tEfNS_4arch4Sm90ELb0ELb0ELb1ELb0ELb0ELb0ELb0ELb1ELb1ELb0ELb0ELb0EEENS1_21CollectiveEpilogueFwdINS6_IJSB_SD_SC_EEESA_SF_SH_Li256ELb0ELb0ELb0ELb0EEENS1_29StaticPersistentTileSchedulerILb0EEEEEEEEEvNT_6ParamsE)
        /*004c*/ 	.short	0x0380
        /*004e*/ 	.short	0x0b80


	//----- nvinfo : EIATTR_SW_WAR
	.align		4
.L_320:
        /*0050*/ 	.byte	0x04, 0x36
        /*0052*/ 	.short	(.L_322 - .L_321)
.L_321:
        /*0054*/ 	.word	0x00000008
.L_322:


//--------------------- .nv.info._ZN7cutlass13device_kernelIN5flash11enable_sm90INS1_16FlashAttnFwdSm90INS1_25CollectiveMainloopFwdSm90ILi2EN4cute5tupleIJNS5_1CILi1EEES8_S8_EEENS6_IJNS7_ILi128EEENS7_ILi80EEENS7_ILi256EEEEEELi256ENS_6half_tEfNS_4arch4Sm90ELb0ELb0ELb1ELb1ELb0ELb0ELb0ELb1ELb1ELb0ELb0ELb0EEENS1_21CollectiveEpilogueFwdINS6_IJSA_SC_SB_EEES9_SE_SG_Li256ELb1ELb0ELb0ELb0EEENS1_36VarlenDynamicPersistentTileSchedulerILi128ELi80ELi256ELi32ELb0ELb0ELb1ELb0ELb1ELb1EEEEEEEEEvNT_6ParamsE --------------------------
	.section	.nv.info._ZN7cutlass13device_kernelIN5flash11enable_sm90INS1_16FlashAttnFwdSm90INS1_25CollectiveMainloopFwdSm90ILi2EN4cute5tupleIJNS5_1CILi1EEES8_S8_EEENS6_IJNS7_ILi128EEENS7_ILi80EEENS7_ILi256EEEEEELi256ENS_6half_tEfNS_4arch4Sm90ELb0ELb0ELb1ELb1ELb0ELb0ELb0ELb1ELb1ELb0ELb0ELb0EEENS1_21CollectiveEpilogueFwdINS6_IJSA_SC_SB_EEES9_SE_SG_Li256ELb1ELb0ELb0ELb0EEENS1_36VarlenDynamicPersistentTileSchedulerILi128ELi80ELi256ELi32ELb0ELb0ELb1ELb0ELb1ELb1EEEEEEEEEvNT_6ParamsE,"",@"SHT_CUDA_INFO"
	.sectionflags	@""
	.align	4


	//----- nvinfo : EIATTR_CUDA_API_VERSION
	.align		4
        /*0000*/ 	.byte	0x04, 0x37
        /*0002*/ 	.short	(.L_324 - .L_323)
.L_323:
        /*0004*/ 	.word	0x00000082


	//----- nvinfo : EIATTR_KPARAM_INFO
	.align		4
.L_324:
        /*0008*/ 	.byte	0x04, 0x17
        /*000a*/ 	.short	(.L_326 - .L_325)
.L_325:
        /*000c*/ 	.word	0x00000000
        /*0010*/ 	.short	0x0000
        /*0012*/ 	.short	0x0000
        /*0014*/ 	.byte	0x00, 0xf0, 0x01, 0x28


	//----- nvinfo : EIATTR_SPARSE_MMA_MASK
	.align		4
.L_326:
        /*0018*/ 	.byte	0x03, 0x50
        /*001a*/ 	.short	0x0000


	//----- nvinfo : EIATTR_MAXREG_COUNT
	.align		4
        /*001c*/ 	.byte	0x03, 0x1b
        /*001e*/ 	.short	0x00a8


	//----- nvinfo : EIATTR_MERCURY_ISA_VERSION
	.align		4
        /*0020*/ 	.byte	0x03, 0x5f
        /*0022*/ 	.short	0x0101


	//----- nvinfo : EIATTR_VRC_CTA_INIT_COUNT
	.align		4
        /*0024*/ 	.byte	0x02, 0x4a
	.zero		1
	.zero		1


	//----- nvinfo : EIATTR_EXIT_INSTR_OFFSETS
	.align		4
        /*0028*/ 	.byte	0x04, 0x1c
        /*002a*/ 	.short	(.L_328 - .L_327)


	//   ....[0]....
.L_327:
        /*002c*/ 	.word	0x00000010


	//----- nvinfo : EIATTR_MAX_THREADS
	.align		4
.L_328:
        /*0030*/ 	.byte	0x04, 0x05
        /*0032*/ 	.short	(.L_330 - .L_329)
.L_329:
        /*0034*/ 	.word	0x00000180
        /*0038*/ 	.word	0x00000001
        /*003c*/ 	.word	0x00000001


	//----- nvinfo : EIATTR_CBANK_PARAM_SIZE
	.align		4
.L_330:
        /*0040*/ 	.byte	0x03, 0x19
        /*0042*/ 	.short	0x0a00


	//----- nvinfo : EIATTR_PARAM_CBANK
	.align		4
        /*0044*/ 	.byte	0x04, 0x0a
        /*0046*/ 	.short	(.L_332 - .L_331)
	.align		4
.L_331:
        /*0048*/ 	.word	index@(.nv.constant0._ZN7cutlass13device_kernelIN5flash11enable_sm90INS1_16FlashAttnFwdSm90INS1_25CollectiveMainloopFwdSm90ILi2EN4cute5tupleIJNS5_1CILi1EEES8_S8_EEENS6_IJNS7_ILi128EEENS7_ILi80EEENS7_ILi256EEEEEELi256ENS_6half_tEfNS_4arch4Sm90ELb0ELb0ELb1ELb1ELb0ELb0ELb0ELb1ELb1ELb0ELb0ELb0EEENS1_21CollectiveEpilogueFwdINS6_IJSA_SC_SB_EEES9_SE_SG_Li256ELb1ELb0ELb0ELb0EEENS1_36VarlenDynamicPersistentTileSchedulerILi128ELi80ELi256ELi32ELb0ELb0ELb1ELb0ELb1ELb1EEEEEEEEEvNT_6ParamsE)
        /*004c*/ 	.short	0x0380
        /*004e*/ 	.short	0x0a00


	//----- nvinfo : EIATTR_SW_WAR
	.align		4
.L_332:
        /*0050*/ 	.byte	0x04, 0x36
        /*0052*/ 	.short	(.L_334 - .L_333)
.L_333:
        /*0054*/ 	.word	0x00000008
.L_334:


//--------------------- .nv.info._ZN7cutlass13device_kernelIN5flash11enable_sm90INS1_16FlashAttnFwdSm90INS1_25CollectiveMainloopFwdSm90ILi2EN4cute5tupleIJNS5_1CILi1EEES8_S8_EEENS6_IJNS7_ILi128EEENS7_ILi80EEENS7_ILi256EEEEEELi256ENS_6half_tEfNS_4arch4Sm90ELb0ELb0ELb1ELb1ELb0ELb1ELb0ELb1ELb1ELb0ELb0ELb0EEENS1_21CollectiveEpilogueFwdINS6_IJSA_SC_SB_EEES9_SE_SG_Li256ELb1ELb0ELb0ELb0EEENS1_36VarlenDynamicPersistentTileSchedulerILi128ELi80ELi256ELi32ELb0ELb0ELb1ELb0ELb1ELb1EEEEEEEEEvNT_6ParamsE --------------------------
	.section	.nv.info._ZN7cutlass13device_kernelIN5flash11enable_sm90INS1_16FlashAttnFwdSm90INS1_25CollectiveMainloopFwdSm90ILi2EN4cute5tupleIJNS5_1CILi1EEES8_S8_EEENS6_IJNS7_ILi128EEENS7_ILi80EEENS7_ILi256EEEEEELi256ENS_6half_tEfNS_4arch4Sm90ELb0ELb0ELb1ELb1ELb0ELb1ELb0ELb1ELb1ELb0ELb0ELb0EEENS1_21CollectiveEpilogueFwdINS6_IJSA_SC_SB_EEES9_SE_SG_Li256ELb1ELb0ELb0ELb0EEENS1_36VarlenDynamicPersistentTileSchedulerILi128ELi80ELi256ELi32ELb0ELb0ELb1ELb0ELb1ELb1EEEEEEEEEvNT_6ParamsE,"",@"SHT_CUDA_INFO"
	.sectionflags	@""
	.align	4


	//----- nvinfo : EIATTR_CUDA_API_VERSION
	.align		4
        /*0000*/ 	.byte	0x04, 0x37
        /*0002*/ 	.short	(.L_336 - .L_335)
.L_335:
        /*0004*/ 	.word	0x00000082


	//----- nvinfo : EIATTR_KPARAM_INFO
	.align		4
.L_336:
        /*0008*/ 	.byte	0x04, 0x17
        /*000a*/ 	.short	(.L_338 - .L_337)
.L_337:
        /*000c*/ 	.word	0x00000000
        /*0010*/ 	.short	0x0000
        /*0012*/ 	.short	0x0000
        /*0014*/ 	.byte	0x00, 0xf0, 0x01, 0x28


	//----- nvinfo : EIATTR_SPARSE_MMA_MASK
	.align		4
.L_338:
        /*0018*/ 	.byte	0x03, 0x50
        /*001a*/ 	.short	0x0000


	//----- nvinfo : EIATTR_MAXREG_COUNT
	.align		4
        /*001c*/ 	.byte	0x03, 0x1b
        /*001e*/ 	.short	0x00a8


	//----- nvinfo : EIATTR_MERCURY_ISA_VERSION
	.align		4
        /*0020*/ 	.byte	0x03, 0x5f
        /*0022*/ 	.short	0x0101


	//----- nvinfo : EIATTR_VRC_CTA_INIT_COUNT
	.align		4
        /*0024*/ 	.byte	0x02, 0x4a
	.zero		1
	.zero		1


	//----- nvinfo : EIATTR_EXIT_INSTR_OFFSETS
	.align		4
        /*0028*/ 	.byte	0x04, 0x1c
        /*002a*/ 	.short	(.L_340 - .L_339)


	//   ....[0]....
.L_339:
        /*002c*/ 	.word	0x00000010


	//----- nvinfo : EIATTR_MAX_THREADS
	.align		4
.L_340:
        /*0030*/ 	.byte	0x04, 0x05
        /*0032*/ 	.short	(.L_342 - .L_341)
.L_341:
        /*0034*/ 	.word	0x00000180
        /*0038*/ 	.word	0x00000001
        /*003c*/ 	.word	0x00000001


	//----- nvinfo : EIATTR_CBANK_PARAM_SIZE
	.align		4
.L_342:
        /*0040*/ 	.byte	0x03, 0x19
        /*0042*/ 	.short	0x0a00


	//----- nvinfo : EIATTR_PARAM_CBANK
	.align		4
        /*0044*/ 	.byte	0x04, 0x0a
        /*0046*/ 	.short	(.L_344 - .L_343)
	.align		4
.L_343:
        /*0048*/ 	.word	index@(.nv.constant0._ZN7cutlass13device_kernelIN5flash11enable_sm90INS1_16FlashAttnFwdSm90INS1_25CollectiveMainloopFwdSm90ILi2EN4cute5tupleIJNS5_1CILi1EEES8_S8_EEENS6_IJNS7_ILi128EEENS7_ILi80EEENS7_ILi256EEEEEELi256ENS_6half_tEfNS_4arch4Sm90ELb0ELb0ELb1ELb1ELb0ELb1ELb0ELb1ELb1ELb0ELb0ELb0EEENS1_21CollectiveEpilogueFwdINS6_IJSA_SC_SB_EEES9_SE_SG_Li256ELb1ELb0ELb0ELb0EEENS1_36VarlenDynamicPersistentTileSchedulerILi128ELi80ELi256ELi32ELb0ELb0ELb1ELb0ELb1ELb1EEEEEEEEEvNT_6ParamsE)
        /*004c*/ 	.short	0x0380
        /*004e*/ 	.short	0x0a00


	//----- nvinfo : EIATTR_SW_WAR
	.align		4
.L_344:
        /*0050*/ 	.byte	0x04, 0x36
        /*0052*/ 	.short	(.L_346 - .L_345)
.L_345:
        /*0054*/ 	.word	0x00000008
.L_346:


//--------------------- .nv.info._ZN7cutlass13device_kernelIN5flash11enable_sm90INS1_16FlashAttnFwdSm90INS1_25CollectiveMainloopFwdSm90ILi2EN4cute5tupleIJNS5_1CILi1EEES8_S8_EEENS6_IJNS7_ILi128EEENS7_ILi64EEENS7_ILi256EEEEEELi256ENS_6half_tEfNS_4arch4Sm90ELb0ELb1ELb1ELb0ELb0ELb0ELb0ELb1ELb1ELb0ELb0ELb0EEENS1_21CollectiveEpilogueFwdINS6_IJSA_SC_SB_EEES9_SE_SG_Li256ELb0ELb0ELb0ELb0EEENS1_30DynamicPersistentTileSchedulerILi256ELi32ELb0ELb0ELb1EEEEEEEEEvNT_6ParamsE --------------------------
	.section	.nv.info._ZN7cutlass13device_kernelIN5flash11enable_sm90INS1_16FlashAttnFwdSm90INS1_25CollectiveMainloopFwdSm90ILi2EN4cute5tupleIJNS5_1CILi1EEES8_S8_EEENS6_IJNS7_ILi128EEENS7_ILi64EEENS7_ILi256EEEEEELi256ENS_6half_tEfNS_4arch4Sm90ELb0ELb1ELb1ELb0ELb0ELb0ELb0ELb1ELb1ELb0ELb0ELb0EEENS1_21CollectiveEpilogueFwdINS6_IJSA_SC_SB_EEES9_SE_SG_Li256ELb0ELb0ELb0ELb0EEENS1_30DynamicPersistentTileSchedulerILi256ELi32ELb0ELb0ELb1EEEEEEEEEvNT_6ParamsE,"",@"SHT_CUDA_INFO"
	.sectionflags	@""
	.align	4


	//----- nvinfo : EIATTR_CUDA_API_VERSION
	.align		4
        /*0000*/ 	.byte	0x04, 0x37
        /*0002*/ 	.short	(.L_348 - .L_347)
.L_347:
        /*0004*/ 	.word	0x00000082


	//----- nvinfo : EIATTR_KPARAM_INFO
	.align		4
.L_348:
        /*0008*/ 	.byte	0x04, 0x17
        /*000a*/ 	.short	(.L_350 - .L_349)
.L_349:
        /*000c*/ 	.word	0x00000000
        /*0010*/ 	.short	0x0000
        /*0012*/ 	.short	0x0000
        /*0014*/ 	.byte	0x00, 0xf0, 0x01, 0x2e


	//----- nvinfo : EIATTR_SPARSE_MMA_MASK
	.align		4
.L_350:
        /*0018*/ 	.byte	0x03, 0x50
        /*001a*/ 	.short	0x0000


	//----- nvinfo : EIATTR_MAXREG_COUNT
	.align		4
        /*001c*/ 	.byte	0x03, 0x1b
        /*001e*/ 	.short	0x00a8


	//----- nvinfo : EIATTR_MERCURY_ISA_VERSION
	.align		4
        /*0020*/ 	.byte	0x03, 0x5f
        /*0022*/ 	.short	0x0101


	//----- nvinfo : EIATTR_VRC_CTA_INIT_COUNT
	.align		4
        /*0024*/ 	.byte	0x02, 0x4a
	.zero		1
	.zero		1


	//----- nvinfo : EIATTR_EXIT_INSTR_OFFSETS
	.align		4
        /*0028*/ 	.byte	0x04, 0x1c
        /*002a*/ 	.short	(.L_352 - .L_351)


	//   ....[0]....
.L_351:
        /*002c*/ 	.word	0x00000010


	//----- nvinfo : EIATTR_MAX_THREADS
	.align		4
.L_352:
        /*0030*/ 	.byte	0x04, 0x05
        /*0032*/ 	.short	(.L_354 - .L_353)
.L_353:
        /*0034*/ 	.word	0x00000180
        /*0038*/ 	.word	0x00000001
        /*003c*/ 	.word	0x00000001


	//----- nvinfo : EIATTR_CBANK_PARAM_SIZE
	.align		4
.L_354:
        /*0040*/ 	.byte	0x03, 0x19
        /*0042*/ 	.short	0x0b80


	//----- nvinfo : EIATTR_PARAM_CBANK
	.align		4
        /*0044*/ 	.byte	0x04, 0x0a
        /*0046*/ 	.short	(.L_356 - .L_355)
	.align		4
.L_355:
        /*0048*/ 	.word	index@(.nv.constant0._ZN7cutlass13device_kernelIN5flash11enable_sm90INS1_16FlashAttnFwdSm90INS1_25CollectiveMainloopFwdSm90ILi2EN4cute5tupleIJNS5_1CILi1EEES8_S8_EEENS6_IJNS7_ILi128EEENS7_ILi64EEENS7_ILi256EEEEEELi256ENS_6half_tEfNS_4arch4Sm90ELb0ELb1ELb1ELb0ELb0ELb0ELb0ELb1ELb1ELb0ELb0ELb0EEENS1_21CollectiveEpilogueFwdINS6_IJSA_SC_SB_EEES9_SE_SG_Li256ELb0ELb0ELb0ELb0EEENS1_30DynamicPersistentTileSchedulerILi256ELi32ELb0ELb0ELb1EEEEEEEEEvNT_6ParamsE)
        /*004c*/ 	.short	0x0380
        /*004e*/ 	.short	0x0b80


	//----- nvinfo : EIATTR_SW_WAR
	.align		4
.L_356:
        /*0050*/ 	.byte	0x04, 0x36
        /*0052*/ 	.short	(.L_358 - .L_357)
.L_357:
        /*0054*/ 	.word	0x00000008
.L_358:


//--------------------- .nv.info._ZN7cutlass13device_kernelIN5flash11enable_sm90INS1_16FlashAttnFwdSm90INS1_25CollectiveMainloopFwdSm90ILi2EN4cute5tupleIJNS5_1CILi1EEES8_S8_EEENS6_IJNS7_ILi128EEENS7_ILi64EEENS7_ILi256EEEEEELi256ENS_6half_tEfNS_4arch4Sm90ELb0ELb1ELb1ELb1ELb0ELb0ELb0ELb1ELb1ELb0ELb0ELb0EEENS1_21CollectiveEpilogueFwdINS6_IJSA_SC_SB_EEES9_SE_SG_Li256ELb1ELb0ELb0ELb0EEENS1_36VarlenDynamicPersistentTileSchedulerILi128ELi64ELi256ELi32ELb0ELb0ELb1ELb1ELb0ELb1EEEEEEEEEvNT_6ParamsE --------------------------
	.section	.nv.info._ZN7cutlass13device_kernelIN5flash11enable_sm90INS1_16FlashAttnFwdSm90INS1_25CollectiveMainloopFwdSm90ILi2EN4cute5tupleIJNS5_1CILi1EEES8_S8_EEENS6_IJNS7_ILi128EEENS7_ILi64EEENS7_ILi256EEEEEELi256ENS_6half_tEfNS_4arch4Sm90ELb0ELb1ELb1ELb1ELb0ELb0ELb0ELb1ELb1ELb0ELb0ELb0EEENS1_21CollectiveEpilogueFwdINS6_IJSA_SC_SB_EEES9_SE_SG_Li256ELb1ELb0ELb0ELb0EEENS1_36VarlenDynamicPersistentTileSchedulerILi128ELi64ELi256ELi32ELb0ELb0ELb1ELb1ELb0ELb1EEEEEEEEEvNT_6ParamsE,"",@"SHT_CUDA_INFO"
	.sectionflags	@""
	.align	4


	//----- nvinfo : EIATTR_CUDA_API_VERSION
	.align		4
        /*0000*/ 	.byte	0x04, 0x37
        /*0002*/ 	.short	(.L_360 - .L_359)
.L_359:
        /*0004*/ 	.word	0x00000082


	//----- nvinfo : EIATTR_KPARAM_INFO
	.align		4
.L_360:
        /*0008*/ 	.byte	0x04, 0x17
        /*000a*/ 	.short	(.L_362 - .L_361)
.L_361:
        /*000c*/ 	.word	0x00000000
        /*0010*/ 	.short	0x0000
        /*0012*/ 	.short	0x0000
        /*0014*/ 	.byte	0x00, 0xf0, 0x01, 0x28


	//----- nvinfo : EIATTR_SPARSE_MMA_MASK
	.align		4
.L_362:
        /*0018*/ 	.byte	0x03, 0x50
        /*001a*/ 	.short	0x0000


	//----- nvinfo : EIATTR_MAXREG_COUNT
	.align		4
        /*001c*/ 	.byte	0x03, 0x1b
        /*001e*/ 	.short	0x00a8


	//----- nvinfo : EIATTR_MERCURY_ISA_VERSION
	.align		4
        /*0020*/ 	.byte	0x03, 0x5f
        /*0022*/ 	.short	0x0101


	//----- nvinfo : EIATTR_VRC_CTA_INIT_COUNT
	.align		4
        /*0024*/ 	.byte	0x02, 0x4a
	.zero		1
	.zero		1


	//----- nvinfo : EIATTR_EXIT_INSTR_OFFSETS
	.align		4
        /*0028*/ 	.byte	0x04, 0x1c
        /*002a*/ 	.short	(.L_364 - .L_363)


	//   ....[0]....
.L_363:
        /*002c*/ 	.word	0x00000010


	//----- nvinfo : EIATTR_MAX_THREADS
	.align		4
.L_364:
        /*0030*/ 	.byte	0x04, 0x05
        /*0032*/ 	.short	(.L_366 - .L_365)
.L_365:
        /*0034*/ 	.word	0x00000180
        /*0038*/ 	.word	0x00000001
        /*003c*/ 	.word	0x00000001


	//----- nvinfo : EIATTR_CBANK_PARAM_SIZE
	.align		4
.L_366:
        /*0040*/ 	.byte	0x03, 0x19
        /*0042*/ 	.short	0x0a00


	//----- nvinfo : EIATTR_PARAM_CBANK
	.align		4
        /*0044*/ 	.byte	0x04, 0x0a
        /*0046*/ 	.short	(.L_368 - .L_367)
	.align		4
.L_367:
        /*0048*/ 	.word	index@(.nv.constant0._ZN7cutlass13device_kernelIN5flash11enable_sm90INS1_16FlashAttnFwdSm90INS1_25CollectiveMainloopFwdSm90ILi2EN4cute5tupleIJNS5_1CILi1EEES8_S8_EEENS6_IJNS7_ILi128EEENS7_ILi64EEENS7_ILi256EEEEEELi256ENS_6half_tEfNS_4arch4Sm90ELb0ELb1ELb1ELb1ELb0ELb0ELb0ELb1ELb1ELb0ELb0ELb0EEENS1_21CollectiveEpilogueFwdINS6_IJSA_SC_SB_EEES9_SE_SG_Li256ELb1ELb0ELb0ELb0EEENS1_36VarlenDynamicPersistentTileSchedulerILi128ELi64ELi256ELi32ELb0ELb0ELb1ELb1ELb0ELb1EEEEEEEEEvNT_6ParamsE)
        /*004c*/ 	.short	0x0380
        /*004e*/ 	.short	0x0a00


	//----- nvinfo : EIATTR_SW_WAR
	.align		4
.L_368:
        /*0050*/ 	.byte	0x04, 0x36
        /*0052*/ 	.short	(.L_370 - .L_369)
.L_369:
        /*0054*/ 	.word	0x00000008
.L_370:


//--------------------- .nv.info._ZN7cutlass13device_kernelIN5flash11enable_sm90INS1_16FlashAttnFwdSm90INS1_25CollectiveMainloopFwdSm90ILi2EN4cute5tupleIJNS5_1CILi1EEES8_S8_EEENS6_IJNS7_ILi128EEENS7_ILi64EEENS7_ILi256EEEEEELi256ENS_6half_tEfNS_4arch4Sm90ELb0ELb1ELb1ELb1ELb0ELb1ELb0ELb1ELb1ELb0ELb0ELb0EEENS1_21CollectiveEpilogueFwdINS6_IJSA_SC_SB_EEES9_SE_SG_Li256ELb1ELb0ELb0ELb0EEENS1_36VarlenDynamicPersistentTileSchedulerILi128ELi64ELi256ELi32ELb0ELb0ELb1ELb1ELb0ELb1EEEEEEEEEvNT_6ParamsE --------------------------
	.section	.nv.info._ZN7cutlass13device_kernelIN5flash11enable_sm90INS1_16FlashAttnFwdSm90INS1_25CollectiveMainloopFwdSm90ILi2EN4cute5tupleIJNS5_1CILi1EEES8_S8_EEENS6_IJNS7_ILi128EEENS7_ILi64EEENS7_ILi256EEEEEELi256ENS_6half_tEfNS_4arch4Sm90ELb0ELb1ELb1ELb1ELb0ELb1ELb0ELb1ELb1ELb0ELb0ELb0EEENS1_21CollectiveEpilogueFwdINS6_IJSA_SC_SB_EEES9_SE_SG_Li256ELb1ELb0ELb0ELb0EEENS1_36VarlenDynamicPersistentTileSchedulerILi128ELi64ELi256ELi32ELb0ELb0ELb1ELb1ELb0ELb1EEEEEEEEEvNT_6ParamsE,"",@"SHT_CUDA_INFO"
	.sectionflags	@""
	.align	4


	//----- nvinfo : EIATTR_CUDA_API_VERSION
	.align		4
        /*0000*/ 	.byte	0x04, 0x37
        /*0002*/ 	.short	(.L_372 - .L_371)
.L_371:
        /*0004*/ 	.word	0x00000082


	//----- nvinfo : EIATTR_KPARAM_INFO
	.align		4
.L_372:
        /*0008*/ 	.byte	0x04, 0x17
        /*000a*/ 	.short	(.L_374 - .L_373)
.L_373:
        /*000c*/ 	.word	0x00000000
        /*0010*/ 	.short	0x0000
        /*0012*/ 	.short	0x0000
        /*0014*/ 	.byte	0x00, 0xf0, 0x01, 0x28


	//----- nvinfo : EIATTR_SPARSE_MMA_MASK
	.align		4
.L_374:
        /*0018*/ 	.byte	0x03, 0x50
        /*001a*/ 	.short	0x0000


	//----- nvinfo : EIATTR_MAXREG_COUNT
	.align		4
        /*001c*/ 	.byte	0x03, 0x1b
        /*001e*/ 	.short	0x00a8


	//----- nvinfo : EIATTR_MERCURY_ISA_VERSION
	.align		4
        /*0020*/ 	.byte	0x03, 0x5f
        /*0022*/ 	.short	0x0101


	//----- nvinfo : EIATTR_VRC_CTA_INIT_COUNT
	.align		4
        /*0024*/ 	.byte	0x02, 0x4a
	.zero		1
	.zero		1


	//----- nvinfo : EIATTR_EXIT_INSTR_OFFSETS
	.align		4
        /*0028*/ 	.byte	0x04, 0x1c
        /*002a*/ 	.short	(.L_376 - .L_375)


	//   ....[0]....
.L_375:
        /*002c*/ 	.word	0x00000010


	//----- nvinfo : EIATTR_MAX_THREADS
	.align		4
.L_376:
        /*0030*/ 	.byte	0x04, 0x05
        /*0032*/ 	.short	(.L_378 - .L_377)
.L_377:
        /*0034*/ 	.word	0x00000180
        /*0038*/ 	.word	0x00000001
        /*003c*/ 	.word	0x00000001


	//----- nvinfo : EIATTR_CBANK_PARAM_SIZE
	.align		4
.L_378:
        /*0040*/ 	.byte	0x03, 0x19
        /*0042*/ 	.short	0x0a00


	//----- nvinfo : EIATTR_PARAM_CBANK
	.align		4
        /*0044*/ 	.byte	0x04, 0x0a
        /*0046*/ 	.short	(.L_380 - .L_379)
	.align		4
.L_379:
        /*0048*/ 	.word	index@(.nv.constant0._ZN7cutlass13device_kernelIN5flash11enable_sm90INS1_16FlashAttnFwdSm90INS1_25CollectiveMainloopFwdSm90ILi2EN4cute5tupleIJNS5_1CILi1EEES8_S8_EEENS6_IJNS7_ILi128EEENS7_ILi64EEENS7_ILi256EEEEEELi256ENS_6half_tEfNS_4arch4Sm90ELb0ELb1ELb1ELb1ELb0ELb1ELb0ELb1ELb1ELb0ELb0ELb0EEENS1_21CollectiveEpilogueFwdINS6_IJSA_SC_SB_EEES9_SE_SG_Li256ELb1ELb0ELb0ELb0EEENS1_36VarlenDynamicPersistentTileSchedulerILi128ELi64ELi256ELi32ELb0ELb0ELb1ELb1ELb0ELb1EEEEEEEEEvNT_6ParamsE)
        /*004c*/ 	.short	0x0380
        /*004e*/ 	.short	0x0a00


	//----- nvinfo : EIATTR_SW_WAR
	.align		4
.L_380:
        /*0050*/ 	.byte	0x04, 0x36
        /*0052*/ 	.short	(.L_382 - .L_381)
.L_381:
        /*0054*/ 	.word	0x00000008
.L_382:


//--------------------- .nv.info._ZN7cutlass13device_kernelIN5flash11enable_sm90INS1_16FlashAttnFwdSm90INS1_25CollectiveMainloopFwdSm90ILi2EN4cute5tupleIJNS5_1CILi1EEES8_S8_EEENS6_IJNS7_ILi128EEENS7_ILi80EEENS7_ILi256EEEEEELi256ENS_6half_tEfNS_4arch4Sm90ELb1ELb0ELb1ELb0ELb0ELb0ELb0ELb1ELb1ELb0ELb0ELb0EEENS1_21CollectiveEpilogueFwdINS6_IJSA_SC_SB_EEES9_SE_SG_Li256ELb0ELb0ELb0ELb0EEENS1_30DynamicPersistentTileSchedulerILi256ELi32ELb0ELb0ELb1EEEEEEEEEvNT_6ParamsE --------------------------
	.section	.nv.info._ZN7cutlass13device_kernelIN5flash11enable_sm90INS1_16FlashAttnFwdSm90INS1_25CollectiveMainloopFwdSm90ILi2EN4cute5tupleIJNS5_1CILi1EEES8_S8_EEENS6_IJNS7_ILi128EEENS7_ILi80EEENS7_ILi256EEEEEELi256ENS_6half_tEfNS_4arch4Sm90ELb1ELb0ELb1ELb0ELb0ELb0ELb0ELb1ELb1ELb0ELb0ELb0EEENS1_21CollectiveEpilogueFwdINS6_IJSA_SC_SB_EEES9_SE_SG_Li256ELb0ELb0ELb0ELb0EEENS1_30DynamicPersistentTileSchedulerILi256ELi32ELb0ELb0ELb1EEEEEEEEEvNT_6ParamsE,"",@"SHT_CUDA_INFO"
	.sectionflags	@""
	.align	4


	//----- nvinfo : EIATTR_CUDA_API_VERSION
	.align		4
        /*0000*/ 	.byte	0x04, 0x37
        /*0002*/ 	.short	(.L_384 - .L_383)
.L_383:
        /*0004*/ 	.word	0x00000082


	//----- nvinfo : EIATTR_KPARAM_INFO
	.align		4
.L_384:
        /*0008*/ 	.byte	0x04, 0x17
        /*000a*/ 	.short	(.L_386 - .L_385)
.L_385:
        /*000c*/ 	.word	0x00000000
        /*0010*/ 	.short	0x0000
        /*0012*/ 	.short	0x0000
        /*0014*/ 	.byte	0x00, 0xf0, 0x01, 0x2e


	//----- nvinfo : EIATTR_SPARSE_MMA_MASK
	.align		4
.L_386:
        /*0018*/ 	.byte	0x03, 0x50
        /*001a*/ 	.short	0x0000


	//----- nvinfo : EIATTR_MAXREG_COUNT
	.align		4
        /*001c*/ 	.byte	0x03, 0x1b
        /*001e*/ 	.short	0x00a8


	//----- nvinfo : EIATTR_MERCURY_ISA_VERSION
	.align		4
        /*0020*/ 	.byte	0x03, 0x5f
        /*0022*/ 	.short	0x0101


	//----- nvinfo : EIATTR_VRC_CTA_INIT_COUNT
	.align		4
        /*0024*/ 	.byte	0x02, 0x4a
	.zero		1
	.zero		1


	//----- nvinfo : EIATTR_EXIT_INSTR_OFFSETS
	.align		4
        /*0028*/ 	.byte	0x04, 0x1c
        /*002a*/ 	.short	(.L_388 - .L_387)


	//   ....[0]....
.L_387:
        /*002c*/ 	.word	0x00000010


	//----- nvinfo : EIATTR_MAX_THREADS
	.align		4
.L_388:
        /*0030*/ 	.byte	0x04, 0x05
        /*0032*/ 	.short	(.L_390 - .L_389)
.L_389:
        /*0034*/ 	.word	0x00000180
        /*0038*/ 	.word	0x00000001
        /*003c*/ 	.word	0x00000001


	//----- nvinfo : EIATTR_CBANK_PARAM_SIZE
	.align		4
.L_390:
        /*0040*/ 	.byte	0x03, 0x19
        /*0042*/ 	.short	0x0b80


	//----- nvinfo : EIATTR_PARAM_CBANK
	.align		4
        /*0044*/ 	.byte	0x04, 0x0a
        /*0046*/ 	.short	(.L_392 - .L_391)
	.align		4
.L_391:
        /*0048*/ 	.word	index@(.nv.constant0._ZN7cutlass13device_kernelIN5flash11enable_sm90INS1_16FlashAttnFwdSm90INS1_25CollectiveMainloopFwdSm90ILi2EN4cute5tupleIJNS5_1CILi1EEES8_S8_EEENS6_IJNS7_ILi128EEENS7_ILi80EEENS7_ILi256EEEEEELi256ENS_6half_tEfNS_4arch4Sm90ELb1ELb0ELb1ELb0ELb0ELb0ELb0ELb1ELb1ELb0ELb0ELb0EEENS1_21CollectiveEpilogueFwdINS6_IJSA_SC_SB_EEES9_SE_SG_Li256ELb0ELb0ELb0ELb0EEENS1_30DynamicPersistentTileSchedulerILi256ELi32ELb0ELb0ELb1EEEEEEEEEvNT_6ParamsE)
        /*004c*/ 	.short	0x0380
        /*004e*/ 	.short	0x0b80


	//----- nvinfo : EIATTR_SW_WAR
	.align		4
.L_392:
        /*0050*/ 	.byte	0x04, 0x36
        /*0052*/ 	.short	(.L_394 - .L_393)
.L_393:
        /*0054*/ 	.word	0x00000008
.L_394:


//--------------------- .nv.info._ZN7cutlass13device_kernelIN5flash11enable_sm90INS1_16FlashAttnFwdSm90INS1_25CollectiveMainloopFwdSm90ILi2EN4cute5tupleIJNS5_1CILi1EEES8_S8_EEENS6_IJNS7_ILi128EEENS7_ILi80EEENS7_ILi256EEEEEELi256ENS_6half_tEfNS_4arch4Sm90ELb1ELb0ELb1ELb1ELb0ELb0ELb0ELb1ELb1ELb0ELb0ELb0EEENS1_21CollectiveEpilogueFwdINS6_IJSA_SC_SB_EEES9_SE_SG_Li256ELb1ELb0ELb0ELb0EEENS1_36VarlenDynamicPersistentTileSchedulerILi128ELi80ELi256ELi32ELb0ELb0ELb1ELb1ELb1ELb1EEEEEEEEEvNT_6ParamsE --------------------------
	.section	.nv.info._ZN7cutlass13device_kernelIN5flash11enable_sm90INS1_16FlashAttnFwdSm90INS1_25CollectiveMainloopFwdSm90ILi2EN4cute5tupleIJNS5_1CILi1EEES8_S8_EEENS6_IJNS7_ILi128EEENS7_ILi80EEENS7_ILi256EEEEEELi256ENS_6half_tEfNS_4arch4Sm90ELb1ELb0ELb1ELb1ELb0ELb0ELb0ELb1ELb1ELb0ELb0ELb0EEENS1_21CollectiveEpilogueFwdINS6_IJSA_SC_SB_EEES9_SE_SG_Li256ELb1ELb0ELb0ELb0EEENS1_36VarlenDynamicPersistentTileSchedulerILi128ELi80ELi256ELi32ELb0ELb0ELb1ELb1ELb1ELb1EEEEEEEEEvNT_6ParamsE,"",@"SHT_CUDA_INFO"
	.sectionflags	@""
	.align	4


	//----- nvinfo : EIATTR_CUDA_API_VERSION
	.align		4
        /*0000*/ 	.byte	0x04, 0x37
        /*0002*/ 	.short	(.L_396 - .L_395)
.L_395:
        /*0004*/ 	.word	0x00000082


	//----- nvinfo : EIATTR_KPARAM_INFO
	.align		4
.L_396:
        /*0008*/ 	.byte	0x04, 0x17
        /*000a*/ 	.short	(.L_398 - .L_397)
.L_397:
        /*000c*/ 	.word	0x00000000
        /*0010*/ 	.short	0x0000
        /*0012*/ 	.short	0x0000
        /*0014*/ 	.byte	0x00, 0xf0, 0x01, 0x28


	//----- nvinfo : EIATTR_SPARSE_MMA_MASK
	.align		4
.L_398:
        /*0018*/ 	.byte	0x03, 0x50
        /*001a*/ 	.short	0x0000


	//----- nvinfo : EIATTR_MAXREG_COUNT
	.align		4
        /*001c*/ 	.byte	0x03, 0x1b
        /*001e*/ 	.short	0x00a8


	//----- nvinfo : EIATTR_MERCURY_ISA_VERSION
	.align		4
        /*0020*/ 	.byte	0x03, 0x5f
        /*0022*/ 	.short	0x0101


	//----- nvinfo : EIATTR_VRC_CTA_INIT_COUNT
	.align		4
        /*0024*/ 	.byte	0x02, 0x4a
	.zero		1
	.zero		1


	//----- nvinfo : EIATTR_EXIT_INSTR_OFFSETS
	.align		4
        /*0028*/ 	.byte	0x04, 0x1c
        /*002a*/ 	.short	(.L_400 - .L_399)


	//   ....[0]....
.L_399:
        /*002c*/ 	.word	0x00000010


	//----- nvinfo : EIATTR_MAX_THREADS
	.align		4
.L_400:
        /*0030*/ 	.byte	0x04, 0x05
        /*0032*/ 	.short	(.L_402 - .L_401)
.L_401:
        /*0034*/ 	.word	0x00000180
        /*0038*/ 	.word	0x00000001
        /*003c*/ 	.word	0x00000001


	//----- nvinfo : EIATTR_CBANK_PARAM_SIZE
	.align		4
.L_402:
        /*0040*/ 	.byte	0x03, 0x19
        /*0042*/ 	.short	0x0a00


	//----- nvinfo : EIATTR_PARAM_CBANK
	.align		4
        /*0044*/ 	.byte	0x04, 0x0a
        /*0046*/ 	.short	(.L_404 - .L_403)
	.align		4
.L_403:
        /*0048*/ 	.word	index@(.nv.constant0._ZN7cutlass13device_kernelIN5flash11enable_sm90INS1_16FlashAttnFwdSm90INS1_25CollectiveMainloopFwdSm90ILi2EN4cute5tupleIJNS5_1CILi1EEES8_S8_EEENS6_IJNS7_ILi128EEENS7_ILi80EEENS7_ILi256EEEEEELi256ENS_6half_tEfNS_4arch4Sm90ELb1ELb0ELb1ELb1ELb0ELb0ELb0ELb1ELb1ELb0ELb0ELb0EEENS1_21CollectiveEpilogueFwdINS6_IJSA_SC_SB_EEES9_SE_SG_Li256ELb1ELb0ELb0ELb0EEENS1_36VarlenDynamicPersistentTileSchedulerILi128ELi80ELi256ELi32ELb0ELb0ELb1ELb1ELb1ELb1EEEEEEEEEvNT_6ParamsE)
        /*004c*/ 	.short	0x0380
        /*004e*/ 	.short	0x0a00


	//----- nvinfo : EIATTR_SW_WAR
	.align		4
.L_404:
        /*0050*/ 	.byte	0x04, 0x36
        /*0052*/ 	.short	(.L_406 - .L_405)
.L_405:
        /*0054*/ 	.word	0x00000008
.L_406:


//--------------------- .nv.info._ZN7cutlass13device_kernelIN5flash11enable_sm90INS1_16FlashAttnFwdSm90INS1_25CollectiveMainloopFwdSm90ILi2EN4cute5tupleIJNS5_1CILi1EEES8_S8_EEENS6_IJNS7_ILi128EEENS7_ILi80EEENS7_ILi256EEEEEELi256ENS_6half_tEfNS_4arch4Sm90ELb1ELb0ELb1ELb1ELb0ELb1ELb0ELb1ELb1ELb0ELb0ELb0EEENS1_21CollectiveEpilogueFwdINS6_IJSA_SC_SB_EEES9_SE_SG_Li256ELb1ELb0ELb0ELb0EEENS1_36VarlenDynamicPersistentTileSchedulerILi128ELi80ELi256ELi32ELb0ELb0ELb1ELb1ELb1ELb1EEEEEEEEEvNT_6ParamsE --------------------------
	.section	.nv.info._ZN7cutlass13device_kernelIN5flash11enable_sm90INS1_16FlashAttnFwdSm90INS1_25CollectiveMainloopFwdSm90ILi2EN4cute5tupleIJNS5_1CILi1EEES8_S8_EEENS6_IJNS7_ILi128EEENS7_ILi80EEENS7_ILi256EEEEEELi256ENS_6half_tEfNS_4arch4Sm90ELb1ELb0ELb1ELb1ELb0ELb1ELb0ELb1ELb1ELb0ELb0ELb0EEENS1_21CollectiveEpilogueFwdINS6_IJSA_SC_SB_EEES9_SE_SG_Li256ELb1ELb0ELb0ELb0EEENS1_36VarlenDynamicPersistentTileSchedulerILi128ELi80ELi256ELi32ELb0ELb0ELb1ELb1ELb1ELb1EEEEEEEEEvNT_6ParamsE,"",@"SHT_CUDA_INFO"
	.sectionflags	@""
	.align	4


	//----- nvinfo : EIATTR_CUDA_API_VERSION
	.align		4
        /*0000*/ 	.byte	0x04, 0x37
        /*0002*/ 	.short	(.L_408 - .L_407)
.L_407:
        /*0004*/ 	.word	0x00000082


	//----- nvinfo : EIATTR_KPARAM_INFO
	.align		4
.L_408:
        /*0008*/ 	.byte	0x04, 0x17
        /*000a*/ 	.short	(.L_410 - .L_409)
.L_409:
        /*000c*/ 	.word	0x00000000
        /*0010*/ 	.short	0x0000
        /*0012*/ 	.short	0x0000
        /*0014*/ 	.byte	0x00, 0xf0, 0x01, 0x28


	//----- nvinfo : EIATTR_SPARSE_MMA_MASK
	.align		4
.L_410:
        /*0018*/ 	.byte	0x03, 0x50
        /*001a*/ 	.short	0x0000


	//----- nvinfo : EIATTR_MAXREG_COUNT
	.align		4
        /*001c*/ 	.byte	0x03, 0x1b
        /*001e*/ 	.short	0x00a8


	//----- nvinfo : EIATTR_MERCURY_ISA_VERSION
	.align		4
        /*0020*/ 	.byte	0x03, 0x5f
        /*0022*/ 	.short	0x0101


	//----- nvinfo : EIATTR_VRC_CTA_INIT_COUNT
	.align		4
        /*0024*/ 	.byte	0x02, 0x4a
	.zero		1
	.zero		1


	//----- nvinfo : EIATTR_EXIT_INSTR_OFFSETS
	.align		4
        /*0028*/ 	.byte	0x04, 0x1c
        /*002a*/ 	.short	(.L_412 - .L_411)


	//   ....[0]....
.L_411:
        /*002c*/ 	.word	0x00000010


	//----- nvinfo : EIATTR_MAX_THREADS
	.align		4
.L_412:
        /*0030*/ 	.byte	0x04, 0x05
        /*0032*/ 	.short	(.L_414 - .L_413)
.L_413:
        /*0034*/ 	.word	0x00000180
        /*0038*/ 	.word	0x00000001
        /*003c*/ 	.word	0x00000001


	//----- nvinfo : EIATTR_CBANK_PARAM_SIZE
	.align		4
.L_414:
        /*0040*/ 	.byte	0x03, 0x19
        /*0042*/ 	.short	0x0a00


	//----- nvinfo : EIATTR_PARAM_CBANK
	.align		4
        /*0044*/ 	.byte	0x04, 0x0a
        /*0046*/ 	.short	(.L_416 - .L_415)
	.align		4
.L_415:
        /*0048*/ 	.word	index@(.nv.constant0._ZN7cutlass13device_kernelIN5flash11enable_sm90INS1_16FlashAttnFwdSm90INS1_25CollectiveMainloopFwdSm90ILi2EN4cute5tupleIJNS5_1CILi1EEES8_S8_EEENS6_IJNS7_ILi128EEENS7_ILi80EEENS7_ILi256EEEEEELi256ENS_6half_tEfNS_4arch4Sm90ELb1ELb0ELb1ELb1ELb0ELb1ELb0ELb1ELb1ELb0ELb0ELb0EEENS1_21CollectiveEpilogueFwdINS6_IJSA_SC_SB_EEES9_SE_SG_Li256ELb1ELb0ELb0ELb0EEENS1_36VarlenDynamicPersistentTileSchedulerILi128ELi80ELi256ELi32ELb0ELb0ELb1ELb1ELb1ELb1EEEEEEEEEvNT_6ParamsE)
        /*004c*/ 	.short	0x0380
        /*004e*/ 	.short	0x0a00


	//----- nvinfo : EIATTR_SW_WAR
	.align		4
.L_416:
        /*0050*/ 	.byte	0x04, 0x36
        /*0052*/ 	.short	(.L_418 - .L_417)
.L_417:
        /*0054*/ 	.word	0x00000008
.L_418:


//--------------------- .nv.info._ZN7cutlass13device_kernelIN5flash11enable_sm90INS1_16FlashAttnFwdSm90INS1_25CollectiveMainloopFwdSm90ILi2EN4cute5tupleIJNS5_1CILi1EEES8_S8_EEENS6_IJNS7_ILi128EEENS7_ILi112EEENS7_ILi192EEEEEELi192ENS_6half_tEfNS_4arch4Sm90ELb0ELb0ELb1ELb0ELb0ELb0ELb0ELb1ELb1ELb0ELb0ELb0EEENS1_21CollectiveEpilogueFwdINS6_IJSA_SC_SB_EEES9_SE_SG_Li256ELb0ELb0ELb0ELb0EEENS1_29StaticPersistentTileSchedulerILb0EEEEEEEEEvNT_6ParamsE --------------------------
	.section	.nv.info._ZN7cutlass13device_kernelIN5flash11enable_sm90INS1_16FlashAttnFwdSm90INS1_25CollectiveMainloopFwdSm90ILi2EN4cute5tupleIJNS5_1CILi1EEES8_S8_EEENS6_IJNS7_ILi128EEENS7_ILi112EEENS7_ILi192EEEEEELi192ENS_6half_tEfNS_4arch4Sm90ELb0ELb0ELb1ELb0ELb0ELb0ELb0ELb1ELb1ELb0ELb0ELb0EEENS1_21CollectiveEpilogueFwdINS6_IJSA_SC_SB_EEES9_SE_SG_Li256ELb0ELb0ELb0ELb0EEENS1_29StaticPersistentTileSchedulerILb0EEEEEEEEEvNT_6ParamsE,"",@"SHT_CUDA_INFO"
	.sectionflags	@""
	.align	4


	//----- nvinfo : EIATTR_CUDA_API_VERSION
	.align		4
        /*0000*/ 	.byte	0x04, 0x37
        /*0002*/ 	.short	(.L_420 - .L_419)
.L_419:
        /*0004*/ 	.word	0x00000082


	//----- nvinfo : EIATTR_KPARAM_INFO
	.align		4
.L_420:
        /*0008*/ 	.byte	0x04, 0x17
        /*000a*/ 	.short	(.L_422 - .L_421)
.L_421:
        /*000c*/ 	.word	0x00000000
        /*0010*/ 	.short	0x0000
        /*0012*/ 	.short	0x0000
        /*0014*/ 	.byte	0x00, 0xf0, 0x01, 0x2e


	//----- nvinfo : EIATTR_SPARSE_MMA_MASK
	.align		4
.L_422:
        /*0018*/ 	.byte	0x03, 0x50
        /*001a*/ 	.short	0x0000


	//----- nvinfo : EIATTR_MAXREG_COUNT
	.align		4
        /*001c*/ 	.byte	0x03, 0x1b
        /*001e*/ 	.short	0x00a8


	//----- nvinfo : EIATTR_MERCURY_ISA_VERSION
	.align		4
        /*0020*/ 	.byte	0x03, 0x5f
        /*0022*/ 	.short	0x0101


	//----- nvinfo : EIATTR_VRC_CTA_INIT_COUNT
	.align		4
        /*0024*/ 	.byte	0x02, 0x4a
	.zero		1
	.zero		1


	//----- nvinfo : EIATTR_EXIT_INSTR_OFFSETS
	.align		4
        /*0028*/ 	.byte	0x04, 0x1c
        /*002a*/ 	.short	(.L_424 - .L_423)


	//   ....[0]....
.L_423:
        /*002c*/ 	.word	0x00000010


	//----- nvinfo : EIATTR_MAX_THREADS
	.align		4
.L_424:
        /*0030*/ 	.byte	0x04, 0x05
        /*0032*/ 	.short	(.L_426 - .L_425)
.L_425:
        /*0034*/ 	.word	0x00000180
        /*0038*/ 	.word	0x00000001
        /*003c*/ 	.word	0x00000001


	//----- nvinfo : EIATTR_CBANK_PARAM_SIZE
	.align		4
.L_426:
        /*0040*/ 	.byte	0x03, 0x19
        /*0042*/ 	.short	0x0b80


	//----- nvinfo : EIATTR_PARAM_CBANK
	.align		4
        /*0044*/ 	.byte	0x04, 0x0a
        /*0046*/ 	.short	(.L_428 - .L_427)
	.align		4
.L_427:
        /*0048*/ 	.word	index@(.nv.constant0._ZN7cutlass13device_kernelIN5flash11enable_sm90INS1_16FlashAttnFwdSm90INS1_25CollectiveMainloopFwdSm90ILi2EN4cute5tupleIJNS5_1CILi1EEES8_S8_EEENS6_IJNS7_ILi128EEENS7_ILi112EEENS7_ILi192EEEEEELi192ENS_6half_tEfNS_4arch4Sm90ELb0ELb0ELb1ELb0ELb0ELb0ELb0ELb1ELb1ELb0ELb0ELb0EEENS1_21CollectiveEpilogueFwdINS6_IJSA_SC_SB_EEES9_SE_SG_Li256ELb0ELb0ELb0ELb0EEENS1_29StaticPersistentTileSchedulerILb0EEEEEEEEEvNT_6ParamsE)
        /*004c*/ 	.short	0x0380
        /*004e*/ 	.short	0x0b80


	//----- nvinfo : EIATTR_SW_WAR
	.align		4
.L_428:
        /*0050*/ 	.byte	0x04, 0x36
        /*0052*/ 	.short	(.L_430 - .L_429)
.L_429:
        /*0054*/ 	.word	0x00000008
.L_430:


//--------------------- .nv.info._ZN7cutlass13device_kernelIN5flash11enable_sm90INS1_16FlashAttnFwdSm90INS1_25CollectiveMainloopFwdSm90ILi2EN4cute5tupleIJNS5_1CILi2EEENS7_ILi1EEES9_EEENS6_IJNS7_ILi128EEENS7_ILi112EEENS7_ILi192EEEEEELi192ENS_6half_tEfNS_4arch4Sm90ELb0ELb0ELb1ELb0ELb0ELb0ELb0ELb1ELb1ELb0ELb0ELb0EEENS1_21CollectiveEpilogueFwdINS6_IJSB_SD_SC_EEESA_SF_SH_Li256ELb0ELb0ELb0ELb0EEENS1_29StaticPersistentTileSchedulerILb0EEEEEEEEEvNT_6ParamsE --------------------------
	.section	.nv.info._ZN7cutlass13device_kernelIN5flash11enable_sm90INS1_16FlashAttnFwdSm90INS1_25CollectiveMainloopFwdSm90ILi2EN4cute5tupleIJNS5_1CILi2EEENS7_ILi1EEES9_EEENS6_IJNS7_ILi128EEENS7_ILi112EEENS7_ILi192EEEEEELi192ENS_6half_tEfNS_4arch4Sm90ELb0ELb0ELb1ELb0ELb0ELb0ELb0ELb1ELb1ELb0ELb0ELb0EEENS1_21CollectiveEpilogueFwdINS6_IJSB_SD_SC_EEESA_SF_SH_Li256ELb0ELb0ELb0ELb0EEENS1_29StaticPersistentTileSchedulerILb0EEEEEEEEEvNT_6ParamsE,"",@"SHT_CUDA_INFO"
	.sectionflags	@""
	.align	4


	//----- nvinfo : EIATTR_CUDA_API_VERSION
	.align		4
        /*0000*/ 	.byte	0x04, 0x37
        /*0002*/ 	.short	(.L_432 - .L_431)
.L_431:
        /*0004*/ 	.word	0x00000082


	//----- nvinfo : EIATTR_KPARAM_INFO
	.align		4
.L_432:
        /*0008*/ 	.byte	0x04, 0x17
        /*000a*/ 	.short	(.L_434 - .L_433)
.L_433:
        /*000c*/ 	.word	0x00000000
        /*0010*/ 	.short	0x0000
        /*0012*/ 	.short	0x0000
        /*0014*/ 	.byte	0x00, 0xf0, 0x01, 0x2e


	//----- nvinfo : EIATTR_SPARSE_MMA_MASK
	.align		4
.L_434:
        /*0018*/ 	.byte	0x03, 0x50
        /*001a*/ 	.short	0x0000


	//----- nvinfo : EIATTR_MAXREG_COUNT
	.align		4
        /*001c*/ 	.byte	0x03, 0x1b
        /*001e*/ 	.short	0x00a8


	//----- nvinfo : EIATTR_MERCURY_ISA_VERSION
	.align		4
        /*0020*/ 	.byte	0x03, 0x5f
        /*0022*/ 	.short	0x0101


	//----- nvinfo : EIATTR_VRC_CTA_INIT_COUNT
	.align		4
        /*0024*/ 	.byte	0x02, 0x4a
	.zero		1
	.zero		1


	//----- nvinfo : EIATTR_EXIT_INSTR_OFFSETS
	.align		4
        /*0028*/ 	.byte	0x04, 0x1c
        /*002a*/ 	.short	(.L_436 - .L_435)


	//   ....[0]....
.L_435:
        /*002c*/ 	.word	0x00000010


	//----- nvinfo : EIATTR_MAX_THREADS
	.align		4
.L_436:
        /*0030*/ 	.byte	0x04, 0x05
        /*0032*/ 	.short	(.L_438 - .L_437)
.L_437:
        /*0034*/ 	.word	0x00000180
        /*0038*/ 	.word	0x00000001
        /*003c*/ 	.word	0x00000001


	//----- nvinfo : EIATTR_CBANK_PARAM_SIZE
	.align		4
.L_438:
        /*0040*/ 	.byte	0x03, 0x19
        /*0042*/ 	.short	0x0b80


	//----- nvinfo : EIATTR_PARAM_CBANK
	.align		4
        /*0044*/ 	.byte	0x04, 0x0a
        /*0046*/ 	.short	(.L_440 - .L_439)
	.align		4
.L_439:
        /*0048*/ 	.word	index@(.nv.constant0._ZN7cutlass13device_kernelIN5flash11enable_sm90INS1_16FlashAttnFwdSm90INS1_25CollectiveMainloopFwdSm90ILi2EN4cute5tupleIJNS5_1CILi2EEENS7_ILi1EEES9_EEENS6_IJNS7_ILi128EEENS7_ILi112EEENS7_ILi192EEEEEELi192ENS_6half_tEfNS_4arch4Sm90ELb0ELb0ELb1ELb0ELb0ELb0ELb0ELb1ELb1ELb0ELb0ELb0EEENS1_21CollectiveEpilogueFwdINS6_IJSB_SD_SC_EEESA_SF_SH_Li256ELb0ELb0ELb0ELb0EEENS1_29StaticPersistentTileSchedulerILb0EEEEEEEEEvNT_6ParamsE)
        /*004c*/ 	.short	0x0380
        /*004e*/ 	.short	0x0b80


	//----- nvinfo : EIATTR_SW_WAR
	.align		4
.L_440:
        /*0050*/ 	.byte	0x04, 0x36
        /*0052*/ 	.short	(.L_442 - .L_441)
.L_441:
        /*0054*/ 	.word	0x00000008
.L_442:


//--------------------- .nv.info._ZN7cutlass13device_kernelIN5flash11enable_sm90INS1_16FlashAttnFwdSm90INS1_25CollectiveMainloopFwdSm90ILi2EN4cute5tupleIJNS5_1CILi1EEES8_S8_EEENS6_IJNS7_ILi128EEENS7_ILi112EEENS7_ILi192EEEEEELi192ENS_6half_tEfNS_4arch4Sm90ELb0ELb0ELb1ELb1ELb0ELb0ELb0ELb1ELb1ELb0ELb0ELb0EEENS1_21CollectiveEpilogueFwdINS6_IJSA_SC_SB_EEES9_SE_SG_Li256ELb1ELb0ELb0ELb0EEENS1_36VarlenDynamicPersistentTileSchedulerILi128ELi112ELi256ELi32ELb0ELb0ELb1ELb0ELb1ELb1EEEEEEEEEvNT_6ParamsE --------------------------
	.section	.nv.info._ZN7cutlass13device_kernelIN5flash11enable_sm90INS1_16FlashAttnFwdSm90INS1_25CollectiveMainloopFwdSm90ILi2EN4cute5tupleIJNS5_1CILi1EEES8_S8_EEENS6_IJNS7_ILi128EEENS7_ILi112EEENS7_ILi192EEEEEELi192ENS_6half_tEfNS_4arch4Sm90ELb0ELb0ELb1ELb1ELb0ELb0ELb0ELb1ELb1ELb0ELb0ELb0EEENS1_21CollectiveEpilogueFwdINS6_IJSA_SC_SB_EEES9_SE_SG_Li256ELb1ELb0ELb0ELb0EEENS1_36VarlenDynamicPersistentTileSchedulerILi128ELi112ELi256ELi32ELb0ELb0ELb1ELb0ELb1ELb1EEEEEEEEEvNT_6ParamsE,"",@"SHT_CUDA_INFO"
	.sectionflags	@""
	.align	4


	//----- nvinfo : EIATTR_CUDA_API_VERSION
	.align		4
        /*0000*/ 	.byte	0x04, 0x37
        /*0002*/ 	.short	(.L_444 - .L_443)
.L_443:
        /*0004*/ 	.word	0x00000082


	//----- nvinfo : EIATTR_KPARAM_INFO
	.align		4
.L_444:
        /*0008*/ 	.byte	0x04, 0x17
        /*000a*/ 	.short	(.L_446 - .L_445)
.L_445:
        /*000c*/ 	.word	0x00000000
        /*0010*/ 	.short	0x0000
        /*0012*/ 	.short	0x0000
        /*0014*/ 	.byte	0x00, 0xf0, 0x01, 0x28


	//----- nvinfo : EIATTR_SPARSE_MMA_MASK
	.align		4
.L_446:
        /*0018*/ 	.byte	0x03, 0x50
        /*001a*/ 	.short	0x0000


	//----- nvinfo : EIATTR_MAXREG_COUNT
	.align		4
        /*001c*/ 	.byte	0x03, 0x1b
        /*001e*/ 	.short	0x00a8


	//----- nvinfo : EIATTR_MERCURY_ISA_VERSION
	.align		4
        /*0020*/ 	.byte	0x03, 0x5f
        /*0022*/ 	.short	0x0101


	//----- nvinfo : EIATTR_VRC_CTA_INIT_COUNT
	.align		4
        /*0024*/ 	.byte	0x02, 0x4a
	.zero		1
	.zero		1


	//----- nvinfo : EIATTR_EXIT_INSTR_OFFSETS
	.align		4
        /*0028*/ 	.byte	0x04, 0x1c
        /*002a*/ 	.short	(.L_448 - .L_447)


	//   ....[0]....
.L_447:
        /*002c*/ 	.word	0x00000010


	//----- nvinfo : EIATTR_MAX_THREADS
	.align		4
.L_448:
        /*0030*/ 	.byte	0x04, 0x05
        /*0032*/ 	.short	(.L_450 - .L_449)
.L_449:
        /*0034*/ 	.word	0x00000180
        /*0038*/ 	.word	0x00000001
        /*003c*/ 	.word	0x00000001


	//----- nvinfo : EIATTR_CBANK_PARAM_SIZE
	.align		4
.L_450:
        /*0040*/ 	.byte	0x03, 0x19
        /*0042*/ 	.short	0x0a00


	//----- nvinfo : EIATTR_PARAM_CBANK
	.align		4
        /*0044*/ 	.byte	0x04, 0x0a
        /*0046*/ 	.short	(.L_452 - .L_451)
	.align		4
.L_451:
        /*0048*/ 	.word	index@(.nv.constant0._ZN7cutlass13device_kernelIN5flash11enable_sm90INS1_16FlashAttnFwdSm90INS1_25CollectiveMainloopFwdSm90ILi2EN4cute5tupleIJNS5_1CILi1EEES8_S8_EEENS6_IJNS7_ILi128EEENS7_ILi112EEENS7_ILi192EEEEEELi192ENS_6half_tEfNS_4arch4Sm90ELb0ELb0ELb1ELb1ELb0ELb0ELb0ELb1ELb1ELb0ELb0ELb0EEENS1_21CollectiveEpilogueFwdINS6_IJSA_SC_SB_EEES9_SE_SG_Li256ELb1ELb0ELb0ELb0EEENS1_36VarlenDynamicPersistentTileSchedulerILi128ELi112ELi256ELi32ELb0ELb0ELb1ELb0ELb1ELb1EEEEEEEEEvNT_6ParamsE)
        /*004c*/ 	.short	0x0380
        /*004e*/ 	.short	0x0a00


	//----- nvinfo : EIATTR_SW_WAR
	.align		4
.L_452:
        /*0050*/ 	.byte	0x04, 0x36
        /*0052*/ 	.short	(.L_454 - .L_453)
.L_453:
        /*0054*/ 	.word	0x00000008
.L_454:


//--------------------- .nv.info._ZN7cutlass13device_kernelIN5flash11enable_sm90INS1_16FlashAttnFwdSm90INS1_25CollectiveMainloopFwdSm90ILi2EN4cute5tupleIJNS5_1CILi1EEES8_S8_EEENS6_IJNS7_ILi128EEENS7_ILi112EEENS7_ILi192EEEEEELi192ENS_6half_tEfNS_4arch4Sm90ELb0ELb0ELb1ELb1ELb0ELb1ELb0ELb1ELb1ELb0ELb0ELb0EEENS1_21CollectiveEpilogueFwdINS6_IJSA_SC_SB_EEES9_SE_SG_Li256ELb1ELb0ELb0ELb0EEENS1_36VarlenDynamicPersistentTileSchedulerILi128ELi112ELi256ELi32ELb0ELb0ELb1ELb0ELb1ELb1EEEEEEEEEvNT_6ParamsE --------------------------
	.section	.nv.info._ZN7cutlass13device_kernelIN5flash11enable_sm90INS1_16FlashAttnFwdSm90INS1_25CollectiveMainloopFwdSm90ILi2EN4cute5tupleIJNS5_1CILi1EEES8_S8_EEENS6_IJNS7_ILi128EEENS7_ILi112EEENS7_ILi192EEEEEELi192ENS_6half_tEfNS_4arch4Sm90ELb0ELb0ELb1ELb1ELb0ELb1ELb0ELb1ELb1ELb0ELb0ELb0EEENS1_21CollectiveEpilogueFwdINS6_IJSA_SC_SB_EEES9_SE_SG_Li256ELb1ELb0ELb0ELb0EEENS1_36VarlenDynamicPersistentTileSchedulerILi128ELi112ELi256ELi32ELb0ELb0ELb1ELb0ELb1ELb1EEEEEEEEEvNT_6ParamsE,"",@"SHT_CUDA_INFO"
	.sectionflags	@""
	.align	4


	//----- nvinfo : EIATTR_CUDA_API_VERSION
	.align		4
        /*0000*/ 	.byte	0x04, 0x37
        /*0002*/ 	.short	(.L_456 - .L_455)
.L_455:
        /*0004*/ 	.word	0x00000082


	//----- nvinfo : EIATTR_KPARAM_INFO
	.align		4
.L_456:
        /*0008*/ 	.byte	0x04, 0x17
        /*000a*/ 	.short	(.L_458 - .L_457)
.L_457:
        /*000c*/ 	.word	0x00000000
        /*0010*/ 	.short	0x0000
        /*0012*/ 	.short	0x0000
        /*0014*/ 	.byte	0x00, 0xf0, 0x01, 0x28


	//----- nvinfo : EIATTR_SPARSE_MMA_MASK
	.align		4
.L_458:
        /*0018*/ 	.byte	0x03, 0x50
        /*001a*/ 	.short	0x0000


	//----- nvinfo : EIATTR_MAXREG_COUNT
	.align		4
        /*001c*/ 	.byte	0x03, 0x1b
        /*001e*/ 	.short	0x00a8


	//----- nvinfo : EIATTR_MERCURY_ISA_VERSION
	.align		4
        /*0020*/ 	.byte	0x03, 0x5f
        /*0022*/ 	.short	0x0101


	//----- nvinfo : EIATTR_VRC_CTA_INIT_COUNT
	.align		4
        /*0024*/ 	.byte	0x02, 0x4a
	.zero		1
	.zero		1


	//----- nvinfo : EIATTR_EXIT_INSTR_OFFSETS
	.align		4
        /*0028*/ 	.byte	0x04, 0x1c
        /*002a*/ 	.short	(.L_460 - .L_459)


	//   ....[0]....
.L_459:
        /*002c*/ 	.word	0x00000010


	//----- nvinfo : EIATTR_MAX_THREADS
	.align		4
.L_460:
        /*0030*/ 	.byte	0x04, 0x05
        /*0032*/ 	.short	(.L_462 - .L_461)
.L_461:
        /*0034*/ 	.word	0x00000180
        /*0038*/ 	.word	0x00000001
        /*003c*/ 	.word	0x00000001


	//----- nvinfo : EIATTR_CBANK_PARAM_SIZE
	.align		4
.L_462:
        /*0040*/ 	.byte	0x03, 0x19
        /*0042*/ 	.short	0x0a00


	//----- nvinfo : EIATTR_PARAM_CBANK
	.align		4
        /*0044*/ 	.byte	0x04, 0x0a
        /*0046*/ 	.short	(.L_464 - .L_463)
	.align		4
.L_463:
        /*0048*/ 	.word	index@(.nv.constant0._ZN7cutlass13device_kernelIN5flash11enable_sm90INS1_16FlashAttnFwdSm90INS1_25CollectiveMainloopFwdSm90ILi2EN4cute5tupleIJNS5_1CILi1EEES8_S8_EEENS6_IJNS7_ILi128EEENS7_ILi112EEENS7_ILi192EEEEEELi192ENS_6half_tEfNS_4arch4Sm90ELb0ELb0ELb1ELb1ELb0ELb1ELb0ELb1ELb1ELb0ELb0ELb0EEENS1_21CollectiveEpilogueFwdINS6_IJSA_SC_SB_EEES9_SE_SG_Li256ELb1ELb0ELb0ELb0EEENS1_36VarlenDynamicPersistentTileSchedulerILi128ELi112ELi256ELi32ELb0ELb0ELb1ELb0ELb1ELb1EEEEEEEEEvNT_6ParamsE)
        /*004c*/ 	.short	0x0380
        /*004e*/ 	.short	0x0a00


	//----- nvinfo : EIATTR_SW_WAR
	.align		4
.L_464:
        /*0050*/ 	.byte	0x04, 0x36
        /*0052*/ 	.short	(.L_466 - .L_465)
.L_465:
        /*0054*/ 	.word	0x00000008
.L_466:


//--------------------- .nv.info._ZN7cutlass13device_kernelIN5flash11enable_sm90INS1_16FlashAttnFwdSm90INS1_25CollectiveMainloopFwdSm90ILi2EN4cute5tupleIJNS5_1CILi1EEES8_S8_EEENS6_IJNS7_ILi128EEENS7_ILi96EEENS7_ILi192EEEEEELi192ENS_6half_tEfNS_4arch4Sm90ELb0ELb1ELb1ELb0ELb0ELb0ELb0ELb1ELb1ELb0ELb0ELb0EEENS1_21CollectiveEpilogueFwdINS6_IJSA_SC_SB_EEES9_SE_SG_Li256ELb0ELb0ELb0ELb0EEENS1_30DynamicPersistentTileSchedulerILi256ELi32ELb0ELb0ELb1EEEEEEEEEvNT_6ParamsE --------------------------
	.section	.nv.info._ZN7cutlass13device_kernelIN5flash11enable_sm90INS1_16FlashAttnFwdSm90INS1_25CollectiveMainloopFwdSm90ILi2EN4cute5tupleIJNS5_1CILi1EEES8_S8_EEENS6_IJNS7_ILi128EEENS7_ILi96EEENS7_ILi192EEEEEELi192ENS_6half_tEfNS_4arch4Sm90ELb0ELb1ELb1ELb0ELb0ELb0ELb0ELb1ELb1ELb0ELb0ELb0EEENS1_21CollectiveEpilogueFwdINS6_IJSA_SC_SB_EEES9_SE_SG_Li256ELb0ELb0ELb0ELb0EEENS1_30DynamicPersistentTileSchedulerILi256ELi32ELb0ELb0ELb1EEEEEEEEEvNT_6ParamsE,"",@"SHT_CUDA_INFO"
	.sectionflags	@""
	.align	4


	//----- nvinfo : EIATTR_CUDA_API_VERSION
	.align		4
        /*0000*/ 	.byte	0x04, 0x37
        /*0002*/ 	.short	(.L_468 - .L_467)
.L_467:
        /*0004*/ 	.word	0x00000082


	//----- nvinfo : EIATTR_KPARAM_INFO
	.align		4
.L_468:
        /*0008*/ 	.byte	0x04, 0x17
        /*000a*/ 	.short	(.L_470 - .L_469)
.L_469:
        /*000c*/ 	.word	0x00000000
        /*0010*/ 	.short	0x0000
        /*0012*/ 	.short	0x0000
        /*0014*/ 	.byte	0x00, 0xf0, 0x01, 0x2e


	//----- nvinfo : EIATTR_SPARSE_MMA_MASK
	.align		4
.L_470:
        /*0018*/ 	.byte	0x03, 0x50
        /*001a*/ 	.short	0x0000


	//----- nvinfo : EIATTR_MAXREG_COUNT
	.align		4
        /*001c*/ 	.byte	0x03, 0x1b
        /*001e*/ 	.short	0x00a8


	//----- nvinfo : EIATTR_MERCURY_ISA_VERSION
	.align		4
        /*0020*/ 	.byte	0x03, 0x5f
        /*0022*/ 	.short	0x0101


	//----- nvinfo : EIATTR_VRC_CTA_INIT_COUNT
	.align		4
        /*0024*/ 	.byte	0x02, 0x4a
	.zero		1
	.zero		1


	//----- nvinfo : EIATTR_EXIT_INSTR_OFFSETS
	.align		4
        /*0028*/ 	.byte	0x04, 0x1c
        /*002a*/ 	.short	(.L_472 - .L_471)


	//   ....[0]....
.L_471:
        /*002c*/ 	.word	0x00000010


	//----- nvinfo : EIATTR_MAX_THREADS
	.align		4
.L_472:
        /*0030*/ 	.byte	0x04, 0x05
        /*0032*/ 	.short	(.L_474 - .L_473)
.L_473:
        /*0034*/ 	.word	0x00000180
        /*0038*/ 	.word	0x00000001
        /*003c*/ 	.word	0x00000001


	//----- nvinfo : EIATTR_CBANK_PARAM_SIZE
	.align		4
.L_474:
        /*0040*/ 	.byte	0x03, 0x19
        /*0042*/ 	.short	0x0b80


	//----- nvinfo : EIATTR_PARAM_CBANK
	.align		4
        /*0044*/ 	.byte	0x04, 0x0a
        /*0046*/ 	.short	(.L_476 - .L_475)
	.align		4
.L_475:
        /*0048*/ 	.word	index@(.nv.constant0._ZN7cutlass13device_kernelIN5flash11enable_sm90INS1_16FlashAttnFwdSm90INS1_25CollectiveMainloopFwdSm90ILi2EN4cute5tupleIJNS5_1CILi1EEES8_S8_EEENS6_IJNS7_ILi128EEENS7_ILi96EEENS7_ILi192EEEEEELi192ENS_6half_tEfNS_4arch4Sm90ELb0ELb1ELb1ELb0ELb0ELb0ELb0ELb1ELb1ELb0ELb0ELb0EEENS1_21CollectiveEpilogueFwdINS6_IJSA_SC_SB_EEES9_SE_SG_Li256ELb0ELb0ELb0ELb0EEENS1_30DynamicPersistentTileSchedulerILi256ELi32ELb0ELb0ELb1EEEEEEEEEvNT_6ParamsE)
        /*004c*/ 	.short	0x0380
        /*004e*/ 	.short	0x0b80


	//----- nvinfo : EIATTR_SW_WAR
	.align		4
.L_476:
        /*0050*/ 	.byte	0x04, 0x36
        /*0052*/ 	.short	(.L_478 - .L_477)
.L_477:
        /*0054*/ 	.word	0x00000008
.L_478:


//--------------------- .nv.info._ZN7cutlass13device_kernelIN5flash11enable_sm90INS1_16FlashAttnFwdSm90INS1_25CollectiveMainloopFwdSm90ILi2EN4cute5tupleIJNS5_1CILi1EEES8_S8_EEENS6_IJNS7_ILi128EEENS7_ILi96EEENS7_ILi192EEEEEELi192ENS_6half_tEfNS_4arch4Sm90ELb0ELb1ELb1ELb1ELb0ELb0ELb0ELb1ELb1ELb0ELb0ELb0EEENS1_21CollectiveEpilogueFwdINS6_IJSA_SC_SB_EEES9_SE_SG_Li256ELb1ELb0ELb0ELb0EEENS1_36VarlenDynamicPersistentTileSchedulerILi128ELi96ELi256ELi32ELb0ELb0ELb1ELb1ELb0ELb1EEEEEEEEEvNT_6ParamsE --------------------------
	.section	.nv.info._ZN7cutlass13device_kernelIN5flash11enable_sm90INS1_16FlashAttnFwdSm90INS1_25CollectiveMainloopFwdSm90ILi2EN4cute5tupleIJNS5_1CILi1EEES8_S8_EEENS6_IJNS7_ILi128EEENS7_ILi96EEENS7_ILi192EEEEEELi192ENS_6half_tEfNS_4arch4Sm90ELb0ELb1ELb1ELb1ELb0ELb0ELb0ELb1ELb1ELb0ELb0ELb0EEENS1_21CollectiveEpilogueFwdINS6_IJSA_SC_SB_EEES9_SE_SG_Li256ELb1ELb0ELb0ELb0EEENS1_36VarlenDynamicPersistentTileSchedulerILi128ELi96ELi256ELi32ELb0ELb0ELb1ELb1ELb0ELb1EEEEEEEEEvNT_6ParamsE,"",@"SHT_CUDA_INFO"
	.sectionflags	@""
	.align	4


	//----- nvinfo : EIATTR_CUDA_API_VERSION
	.align		4
        /*0000*/ 	.byte	0x04, 0x37
        /*0002*/ 	.short	(.L_480 - .L_479)
.L_479:
        /*0004*/ 	.word	0x00000082


	//----- nvinfo : EIATTR_KPARAM_INFO
	.align		4
.L_480:
        /*0008*/ 	.byte	0x04, 0x17
        /*000a*/ 	.short	(.L_482 - .L_481)
.L_481:
        /*000c*/ 	.word	0x00000000
        /*0010*/ 	.short	0x0000
        /*0012*/ 	.short	0x0000
        /*0014*/ 	.byte	0x00, 0xf0, 0x01, 0x28


	//----- nvinfo : EIATTR_SPARSE_MMA_MASK
	.align		4
.L_482:
        /*0018*/ 	.byte	0x03, 0x50
        /*001a*/ 	.short	0x0000


	//----- nvinfo : EIATTR_MAXREG_COUNT
	.align		4
        /*001c*/ 	.byte	0x03, 0x1b
        /*001e*/ 	.short	0x00a8


	//----- nvinfo : EIATTR_MERCURY_ISA_VERSION
	.align		4
        /*0020*/ 	.byte	0x03, 0x5f
        /*0022*/ 	.short	0x0101


	//----- nvinfo : EIATTR_VRC_CTA_INIT_COUNT
	.align		4
        /*0024*/ 	.byte	0x02, 0x4a
	.zero		1
	.zero		1


	//----- nvinfo : EIATTR_EXIT_INSTR_OFFSETS
	.align		4
        /*0028*/ 	.byte	0x04, 0x1c
        /*002a*/ 	.short	(.L_484 - .L_483)


	//   ....[0]....
.L_483:
        /*002c*/ 	.word	0x00000010


	//----- nvinfo : EIATTR_MAX_THREADS
	.align		4
.L_484:
        /*0030*/ 	.byte	0x04, 0x05
        /*0032*/ 	.short	(.L_486 - .L_485)
.L_485:
        /*0034*/ 	.word	0x00000180
        /*0038*/ 	.word	0x00000001
        /*003c*/ 	.word	0x00000001


	//----- nvinfo : EIATTR_CBANK_PARAM_SIZE
	.align		4
.L_486:
        /*0040*/ 	.byte	0x03, 0x19
        /*0042*/ 	.short	0x0a00


	//----- nvinfo : EIATTR_PARAM_CBANK
	.align		4
        /*0044*/ 	.byte	0x04, 0x0a
        /*0046*/ 	.short	(.L_488 - .L_487)
	.align		4
.L_487:
        /*0048*/ 	.word	index@(.nv.constant0._ZN7cutlass13device_kernelIN5flash11enable_sm90INS1_16FlashAttnFwdSm90INS1_25CollectiveMainloopFwdSm90ILi2EN4cute5tupleIJNS5_1CILi1EEES8_S8_EEENS6_IJNS7_ILi128EEENS7_ILi96EEENS7_ILi192EEEEEELi192ENS_6half_tEfNS_4arch4Sm90ELb0ELb1ELb1ELb1ELb0ELb0ELb0ELb1ELb1ELb0ELb0ELb0EEENS1_21CollectiveEpilogueFwdINS6_IJSA_SC_SB_EEES9_SE_SG_Li256ELb1ELb0ELb0ELb0EEENS1_36VarlenDynamicPersistentTileSchedulerILi128ELi96ELi256ELi32ELb0ELb0ELb1ELb1ELb0ELb1EEEEEEEEEvNT_6ParamsE)
        /*004c*/ 	.short	0x0380
        /*004e*/ 	.short	0x0a00


	//----- nvinfo : EIATTR_SW_WAR
	.align		4
.L_488:
        /*0050*/ 	.byte	0x04, 0x36
        /*0052*/ 	.short	(.L_490 - .L_489)
.L_489:
        /*0054*/ 	.word	0x00000008
.L_490:


//--------------------- .nv.info._ZN7cutlass13device_kernelIN5flash11enable_sm90INS1_16FlashAttnFwdSm90INS1_25CollectiveMainloopFwdSm90ILi2EN4cute5tupleIJNS5_1CILi1EEES8_S8_EEENS6_IJNS7_ILi128EEENS7_ILi96EEENS7_ILi192EEEEEELi192ENS_6half_tEfNS_4arch4Sm90ELb0ELb1ELb1ELb1ELb0ELb1ELb0ELb1ELb1ELb0ELb0ELb0EEENS1_21CollectiveEpilogueFwdINS6_IJSA_SC_SB_EEES9_SE_SG_Li256ELb1ELb0ELb0ELb0EEENS1_36VarlenDynamicPersistentTileSchedulerILi128ELi96ELi256ELi32ELb0ELb0ELb1ELb1ELb0ELb1EEEEEEEEEvNT_6ParamsE --------------------------
	.section	.nv.info._ZN7cutlass13device_kernelIN5flash11enable_sm90INS1_16FlashAttnFwdSm90INS1_25CollectiveMainloopFwdSm90ILi2EN4cute5tupleIJNS5_1CILi1EEES8_S8_EEENS6_IJNS7_ILi128EEENS7_ILi96EEENS7_ILi192EEEEEELi192ENS_6half_tEfNS_4arch4Sm90ELb0ELb1ELb1ELb1ELb0ELb1ELb0ELb1ELb1ELb0ELb0ELb0EEENS1_21CollectiveEpilogueFwdINS6_IJSA_SC_SB_EEES9_SE_SG_Li256ELb1ELb0ELb0ELb0EEENS1_36VarlenDynamicPersistentTileSchedulerILi128ELi96ELi256ELi32ELb0ELb0ELb1ELb1ELb0ELb1EEEEEEEEEvNT_6ParamsE,"",@"SHT_CUDA_INFO"
	.sectionflags	@""
	.align	4


	//----- nvinfo : EIATTR_CUDA_API_VERSION
	.align		4
        /*0000*/ 	.byte	0x04, 0x37
        /*0002*/ 	.short	(.L_492 - .L_491)
.L_491:
        /*0004*/ 	.word	0x00000082


	//----- nvinfo : EIATTR_KPARAM_INFO
	.align		4
.L_492:
        /*0008*/ 	.byte	0x04, 0x17
        /*000a*/ 	.short	(.L_494 - .L_493)
.L_493:
        /*000c*/ 	.word	0x00000000
        /*0010*/ 	.short	0x0000
        /*0012*/ 	.short	0x0000
        /*0014*/ 	.byte	0x00, 0xf0, 0x01, 0x28


	//----- nvinfo : EIATTR_SPARSE_MMA_MASK
	.align		4
.L_494:
        /*0018*/ 	.byte	0x03, 0x50
        /*001a*/ 	.short	0x0000


	//----- nvinfo : EIATTR_MAXREG_COUNT
	.align		4
        /*001c*/ 	.byte	0x03, 0x1b
        /*001e*/ 	.short	0x00a8


	//----- nvinfo : EIATTR_MERCURY_ISA_VERSION
	.align		4
        /*0020*/ 	.byte	0x03, 0x5f
        /*0022*/ 	.short	0x0101


	//----- nvinfo : EIATTR_VRC_CTA_INIT_COUNT
	.align		4
        /*0024*/ 	.byte	0x02, 0x4a
	.zero		1
	.zero		1


	//----- nvinfo : EIATTR_EXIT_INSTR_OFFSETS
	.align		4
        /*0028*/ 	.byte	0x04, 0x1c
        /*002a*/ 	.short	(.L_496 - .L_495)


	//   ....[0]....
.L_495:
        /*002c*/ 	.word	0x00000010


	//----- nvinfo : EIATTR_MAX_THREADS
	.align		4
.L_496:
        /*0030*/ 	.byte	0x04, 0x05
        /*0032*/ 	.short	(.L_498 - .L_497)
.L_497:
        /*0034*/ 	.word	0x00000180
        /*0038*/ 	.word	0x00000001
        /*003c*/ 	.word	0x00000001


	//----- nvinfo : EIATTR_CBANK_PARAM_SIZE
	.align		4
.L_498:
        /*0040*/ 	.byte	0x03, 0x19
        /*0042*/ 	.short	0x0a00


	//----- nvinfo : EIATTR_PARAM_CBANK
	.align		4
        /*0044*/ 	.byte	0x04, 0x0a
        /*0046*/ 	.short	(.L_500 - .L_499)
	.align		4
.L_499:
        /*0048*/ 	.word	index@(.nv.constant0._ZN7cutlass13device_kernelIN5flash11enable_sm90INS1_16FlashAttnFwdSm90INS1_25CollectiveMainloopFwdSm90ILi2EN4cute5tupleIJNS5_1CILi1EEES8_S8_EEENS6_IJNS7_ILi128EEENS7_ILi96EEENS7_ILi192EEEEEELi192ENS_6half_tEfNS_4arch4Sm90ELb0ELb1ELb1ELb1ELb0ELb1ELb0ELb1ELb1ELb0ELb0ELb0EEENS1_21CollectiveEpilogueFwdINS6_IJSA_SC_SB_EEES9_SE_SG_Li256ELb1ELb0ELb0ELb0EEENS1_36VarlenDynamicPersistentTileSchedulerILi128ELi96ELi256ELi32ELb0ELb0ELb1ELb1ELb0ELb1EEEEEEEEEvNT_6ParamsE)
        /*004c*/ 	.short	0x0380
        /*004e*/ 	.short	0x0a00


	//----- nvinfo : EIATTR_SW_WAR
	.align		4
.L_500:
        /*0050*/ 	.byte	0x04, 0x36
        /*0052*/ 	.short	(.L_502 - .L_501)
.L_501:
        /*0054*/ 	.word	0x00000008
.L_502:


//--------------------- .nv.info._ZN7cutlass13device_kernelIN5flash11enable_sm90INS1_16FlashAttnFwdSm90INS1_25CollectiveMainloopFwdSm90ILi2EN4cute5tupleIJNS5_1CILi1EEES8_S8_EEENS6_IJNS7_ILi128EEENS7_ILi112EEENS7_ILi192EEEEEELi192ENS_6half_tEfNS_4arch4Sm90ELb1ELb0ELb1ELb0ELb0ELb0ELb0ELb1ELb1ELb0ELb0ELb0EEENS1_21CollectiveEpilogueFwdINS6_IJSA_SC_SB_EEES9_SE_SG_Li256ELb0ELb0ELb0ELb0EEENS1_30DynamicPersistentTileSchedulerILi256ELi32ELb0ELb0ELb1EEEEEEEEEvNT_6ParamsE --------------------------
	.section	.nv.info._ZN7cutlass13device_kernelIN5flash11enable_sm90INS1_16FlashAttnFwdSm90INS1_25CollectiveMainloopFwdSm90ILi2EN4cute5tupleIJNS5_1CILi1EEES8_S8_EEENS6_IJNS7_ILi128EEENS7_ILi112EEENS7_ILi192EEEEEELi192ENS_6half_tEfNS_4arch4Sm90ELb1ELb0ELb1ELb0ELb0ELb0ELb0ELb1ELb1ELb0ELb0ELb0EEENS1_21CollectiveEpilogueFwdINS6_IJSA_SC_SB_EEES9_SE_SG_Li256ELb0ELb0ELb0ELb0EEENS1_30DynamicPersistentTileSchedulerILi256ELi32ELb0ELb0ELb1EEEEEEEEEvNT_6ParamsE,"",@"SHT_CUDA_INFO"
	.sectionflags	@""
	.align	4


	//----- nvinfo : EIATTR_CUDA_API_VERSION
	.align		4
        /*0000*/ 	.byte	0x04, 0x37
        /*0002*/ 	.short	(.L_504 - .L_503)
.L_503:
        /*0004*/ 	.word	0x00000082


	//----- nvinfo : EIATTR_KPARAM_INFO
	.align		4
.L_504:
        /*0008*/ 	.byte	0x04, 0x17
        /*000a*/ 	.short	(.L_506 - .L_505)
.L_505:
        /*000c*/ 	.word	0x00000000
        /*0010*/ 	.short	0x0000
        /*0012*/ 	.short	0x0000
        /*0014*/ 	.byte	0x00, 0xf0, 0x01, 0x2e


	//----- nvinfo : EIATTR_SPARSE_MMA_MASK
	.align		4
.L_506:
        /*0018*/ 	.byte	0x03, 0x50
        /*001a*/ 	.short	0x0000


	//----- nvinfo : EIATTR_MAXREG_COUNT
	.align		4
        /*001c*/ 	.byte	0x03, 0x1b
        /*001e*/ 	.short	0x00a8


	//----- nvinfo : EIATTR_MERCURY_ISA_VERSION
	.align		4
        /*0020*/ 	.byte	0x03, 0x5f
        /*0022*/ 	.short	0x0101


	//----- nvinfo : EIATTR_VRC_CTA_INIT_COUNT
	.align		4
        /*0024*/ 	.byte	0x02, 0x4a
	.zero		1
	.zero		1


	//----- nvinfo : EIATTR_EXIT_INSTR_OFFSETS
	.align		4
        /*0028*/ 	.byte	0x04, 0x1c
        /*002a*/ 	.short	(.L_508 - .L_507)


	//   ....[0]....
.L_507:
        /*002c*/ 	.word	0x00000010


	//----- nvinfo : EIATTR_MAX_THREADS
	.align		4
.L_508:
        /*0030*/ 	.byte	0x04, 0x05
        /*0032*/ 	.short	(.L_510 - .L_509)
.L_509:
        /*0034*/ 	.word	0x00000180
        /*0038*/ 	.word	0x00000001
        /*003c*/ 	.word	0x00000001


	//----- nvinfo : EIATTR_CBANK_PARAM_SIZE
	.align		4
.L_510:
        /*0040*/ 	.byte	0x03, 0x19
        /*0042*/ 	.short	0x0b80


	//----- nvinfo : EIATTR_PARAM_CBANK
	.align		4
        /*0044*/ 	.byte	0x04, 0x0a
        /*0046*/ 	.short	(.L_512 - .L_511)
	.align		4
.L_511:
        /*0048*/ 	.word	index@(.nv.constant0._ZN7cutlass13device_kernelIN5flash11enable_sm90INS1_16FlashAttnFwdSm90INS1_25CollectiveMainloopFwdSm90ILi2EN4cute5tupleIJNS5_1CILi1EEES8_S8_EEENS6_IJNS7_ILi128EEENS7_ILi112EEENS7_ILi192EEEEEELi192ENS_6half_tEfNS_4arch4Sm90ELb1ELb0ELb1ELb0ELb0ELb0ELb0ELb1ELb1ELb0ELb0ELb0EEENS1_21CollectiveEpilogueFwdINS6_IJSA_SC_SB_EEES9_SE_SG_Li256ELb0ELb0ELb0ELb0EEENS1_30DynamicPersistentTileSchedulerILi256ELi32ELb0ELb0ELb1EEEEEEEEEvNT_6ParamsE)
        /*004c*/ 	.short	0x0380
        /*004e*/ 	.short	0x0b80


	//----- nvinfo : EIATTR_SW_WAR
	.align		4
.L_512:
        /*0050*/ 	.byte	0x04, 0x36
        /*0052*/ 	.short	(.L_514 - .L_513)
.L_513:
        /*0054*/ 	.word	0x00000008
.L_514:


//--------------------- .nv.info._ZN7cutlass13device_kernelIN5flash11enable_sm90INS1_16FlashAttnFwdSm90INS1_25CollectiveMainloopFwdSm90ILi2EN4cute5tupleIJNS5_1CILi1EEES8_S8_EEENS6_IJNS7_ILi128EEENS7_ILi112EEENS7_ILi192EEEEEELi192ENS_6half_tEfNS_4arch4Sm90ELb1ELb0ELb1ELb1ELb0ELb0ELb0ELb1ELb1ELb0ELb0ELb0EEENS1_21CollectiveEpilogueFwdINS6_IJSA_SC_SB_EEES9_SE_SG_Li256ELb1ELb0ELb0ELb0EEENS1_36VarlenDynamicPersistentTileSchedulerILi128ELi112ELi256ELi32ELb0ELb0ELb1ELb1ELb1ELb1EEEEEEEEEvNT_6ParamsE --------------------------
	.section	.nv.info._ZN7cutlass13device_kernelIN5flash11enable_sm90INS1_16FlashAttnFwdSm90INS1_25CollectiveMainloopFwdSm90ILi2EN4cute5tupleIJNS5_1CILi1EEES8_S8_EEENS6_IJNS7_ILi128EEENS7_ILi112EEENS7_ILi192EEEEEELi192ENS_6half_tEfNS_4arch4Sm90ELb1ELb0ELb1ELb1ELb0ELb0ELb0ELb1ELb1ELb0ELb0ELb0EEENS1_21CollectiveEpilogueFwdINS6_IJSA_SC_SB_EEES9_SE_SG_Li256ELb1ELb0ELb0ELb0EEENS1_36VarlenDynamicPersistentTileSchedulerILi128ELi112ELi256ELi32ELb0ELb0ELb1ELb1ELb1ELb1EEEEEEEEEvNT_6ParamsE,"",@"SHT_CUDA_INFO"
	.sectionflags	@""
	.align	4


	//----- nvinfo : EIATTR_CUDA_API_VERSION
	.align		4
        /*0000*/ 	.byte	0x04, 0x37
        /*0002*/ 	.short	(.L_516 - .L_515)
.L_515:
        /*0004*/ 	.word	0x00000082


	//----- nvinfo : EIATTR_KPARAM_INFO
	.align		4
.L_516:
        /*0008*/ 	.byte	0x04, 0x17
        /*000a*/ 	.short	(.L_518 - .L_517)
.L_517:
        /*000c*/ 	.word	0x00000000
        /*0010*/ 	.short	0x0000
        /*0012*/ 	.short	0x0000
        /*0014*/ 	.byte	0x00, 0xf0, 0x01, 0x28


	//----- nvinfo : EIATTR_SPARSE_MMA_MASK
	.align		4
.L_518:
        /*0018*/ 	.byte	0x03, 0x50
        /*001a*/ 	.short	0x0000


	//----- nvinfo : EIATTR_MAXREG_COUNT
	.align		4
        /*001c*/ 	.byte	0x03, 0x1b
        /*001e*/ 	.short	0x00a8


	//----- nvinfo : EIATTR_MERCURY_ISA_VERSION
	.align		4
        /*0020*/ 	.byte	0x03, 0x5f
        /*0022*/ 	.short	0x0101


	//----- nvinfo : EIATTR_VRC_CTA_INIT_COUNT
	.align		4
        /*0024*/ 	.byte	0x02, 0x4a
	.zero		1
	.zero		1


	//----- nvinfo : EIATTR_EXIT_INSTR_OFFSETS
	.align		4
        /*0028*/ 	.byte	0x04, 0x1c
        /*002a*/ 	.short	(.L_520 - .L_519)


	//   ....[0]....
.L_519:
        /*002c*/ 	.word	0x00000010


	//----- nvinfo : EIATTR_MAX_THREADS
	.align		4
.L_520:
        /*0030*/ 	.byte	0x04, 0x05
        /*0032*/ 	.short	(.L_522 - .L_521)
.L_521:
        /*0034*/ 	.word	0x00000180
        /*0038*/ 	.word	0x00000001
        /*003c*/ 	.word	0x00000001


	//----- nvinfo : EIATTR_CBANK_PARAM_SIZE
	.align		4
.L_522:
        /*0040*/ 	.byte	0x03, 0x19
        /*0042*/ 	.short	0x0a00


	//----- nvinfo : EIATTR_PARAM_CBANK
	.align		4
        /*0044*/ 	.byte	0x04, 0x0a
        /*0046*/ 	.short	(.L_524 - .L_523)
	.align		4
.L_523:
        /*0048*/ 	.word	index@(.nv.constant0._ZN7cutlass13device_kernelIN5flash11enable_sm90INS1_16FlashAttnFwdSm90INS1_25CollectiveMainloopFwdSm90ILi2EN4cute5tupleIJNS5_1CILi1EEES8_S8_EEENS6_IJNS7_ILi128EEENS7_ILi112EEENS7_ILi192EEEEEELi192ENS_6half_tEfNS_4arch4Sm90ELb1ELb0ELb1ELb1ELb0ELb0ELb0ELb1ELb1ELb0ELb0ELb0EEENS1_21CollectiveEpilogueFwdINS6_IJSA_SC_SB_EEES9_SE_SG_Li256ELb1ELb0ELb0ELb0EEENS1_36VarlenDynamicPersistentTileSchedulerILi128ELi112ELi256ELi32ELb0ELb0ELb1ELb1ELb1ELb1EEEEEEEEEvNT_6ParamsE)
        /*004c*/ 	.short	0x0380
        /*004e*/ 	.short	0x0a00


	//----- nvinfo : EIATTR_SW_WAR
	.align		4
.L_524:
        /*0050*/ 	.byte	0x04, 0x36
        /*0052*/ 	.short	(.L_526 - .L_525)
.L_525:
        /*0054*/ 	.word	0x00000008
.L_526:


//--------------------- .nv.info._ZN7cutlass13device_kernelIN5flash11enable_sm90INS1_16FlashAttnFwdSm90INS1_25CollectiveMainloopFwdSm90ILi2EN4cute5tupleIJNS5_1CILi1EEES8_S8_EEENS6_IJNS7_ILi128EEENS7_ILi112EEENS7_ILi192EEEEEELi192ENS_6half_tEfNS_4arch4Sm90ELb1ELb0ELb1ELb1ELb0ELb1ELb0ELb1ELb1ELb0ELb0ELb0EEENS1_21CollectiveEpilogueFwdINS6_IJSA_SC_SB_EEES9_SE_SG_Li256ELb1ELb0ELb0ELb0EEENS1_36VarlenDynamicPersistentTileSchedulerILi128ELi112ELi256ELi32ELb0ELb0ELb1ELb1ELb1ELb1EEEEEEEEEvNT_6ParamsE --------------------------
	.section	.nv.info._ZN7cutlass13device_kernelIN5flash11enable_sm90INS1_16FlashAttnFwdSm90INS1_25CollectiveMainloopFwdSm90ILi2EN4cute5tupleIJNS5_1CILi1EEES8_S8_EEENS6_IJNS7_ILi128EEENS7_ILi112EEENS7_ILi192EEEEEELi192ENS_6half_tEfNS_4arch4Sm90ELb1ELb0ELb1ELb1ELb0ELb1ELb0ELb1ELb1ELb0ELb0ELb0EEENS1_21CollectiveEpilogueFwdINS6_IJSA_SC_SB_EEES9_SE_SG_Li256ELb1ELb0ELb0ELb0EEENS1_36VarlenDynamicPersistentTileSchedulerILi128ELi112ELi256ELi32ELb0ELb0ELb1ELb1ELb1ELb1EEEEEEEEEvNT_6ParamsE,"",@"SHT_CUDA_INFO"
	.sectionflags	@""
	.align	4


	//----- nvinfo : EIATTR_CUDA_API_VERSION
	.align		4
        /*0000*/ 	.byte	0x04, 0x37
        /*0002*/ 	.short	(.L_528 - .L_527)
.L_527:
        /*0004*/ 	.word	0x00000082


	//----- nvinfo : EIATTR_KPARAM_INFO
	.align		4
.L_528:
        /*0008*/ 	.byte	0x04, 0x17
        /*000a*/ 	.short	(.L_530 - .L_529)
.L_529:
        /*000c*/ 	.word	0x00000000
        /*0010*/ 	.short	0x0000
        /*0012*/ 	.short	0x0000
        /*0014*/ 	.byte	0x00, 0xf0, 0x01, 0x28


	//----- nvinfo : EIATTR_SPARSE_MMA_MASK
	.align		4
.L_530:
        /*0018*/ 	.byte	0x03, 0x50
        /*001a*/ 	.short	0x0000


	//----- nvinfo : EIATTR_MAXREG_COUNT
	.align		4
        /*001c*/ 	.byte	0x03, 0x1b
        /*001e*/ 	.short	0x00a8


	//----- nvinfo : EIATTR_MERCURY_ISA_VERSION
	.align		4
        /*0020*/ 	.byte	0x03, 0x5f
        /*0022*/ 	.short	0x0101


	//----- nvinfo : EIATTR_VRC_CTA_INIT_COUNT
	.align		4
        /*0024*/ 	.byte	0x02, 0x4a
	.zero		1
	.zero		1


	//----- nvinfo : EIATTR_EXIT_INSTR_OFFSETS
	.align		4
        /*0028*/ 	.byte	0x04, 0x1c
        /*002a*/ 	.short	(.L_532 - .L_531)


	//   ....[0]....
.L_531:
        /*002c*/ 	.word	0x00000010


	//----- nvinfo : EIATTR_MAX_THREADS
	.align		4
.L_532:
        /*0030*/ 	.byte	0x04, 0x05
        /*0032*/ 	.short	(.L_534 - .L_533)
.L_533:
        /*0034*/ 	.word	0x00000180
        /*0038*/ 	.word	0x00000001
        /*003c*/ 	.word	0x00000001


	//----- nvinfo : EIATTR_CBANK_PARAM_SIZE
	.align		4
.L_534:
        /*0040*/ 	.byte	0x03, 0x19
        /*0042*/ 	.short	0x0a00


	//----- nvinfo : EIATTR_PARAM_CBANK
	.align		4
        /*0044*/ 	.byte	0x04, 0x0a
        /*0046*/ 	.short	(.L_536 - .L_535)
	.align		4
.L_535:
        /*0048*/ 	.word	index@(.nv.constant0._ZN7cutlass13device_kernelIN5flash11enable_sm90INS1_16FlashAttnFwdSm90INS1_25CollectiveMainloopFwdSm90ILi2EN4cute5tupleIJNS5_1CILi1EEES8_S8_EEENS6_IJNS7_ILi128EEENS7_ILi112EEENS7_ILi192EEEEEELi192ENS_6half_tEfNS_4arch4Sm90ELb1ELb0ELb1ELb1ELb0ELb1ELb0ELb1ELb1ELb0ELb0ELb0EEENS1_21CollectiveEpilogueFwdINS6_IJSA_SC_SB_EEES9_SE_SG_Li256ELb1ELb0ELb0ELb0EEENS1_36VarlenDynamicPersistentTileSchedulerILi128ELi112ELi256ELi32ELb0ELb0ELb1ELb1ELb1ELb1EEEEEEEEEvNT_6ParamsE)
        /*004c*/ 	.short	0x0380
        /*004e*/ 	.short	0x0a00


	//----- nvinfo : EIATTR_SW_WAR
	.align		4
.L_536:
        /*0050*/ 	.byte	0x04, 0x36
        /*0052*/ 	.short	(.L_538 - .L_537)
.L_537:
        /*0054*/ 	.word	0x00000008
.L_538:


//--------------------- .nv.info._ZN7cutlass13device_kernelIN5flash11enable_sm90INS1_16FlashAttnFwdSm90INS1_25CollectiveMainloopFwdSm90ILi2EN4cute5tupleIJNS5_1CILi1EEES8_S8_EEENS6_IJNS7_ILi128EEENS7_ILi176EEESA_EEELi128ENS_6half_tEfNS_4arch4Sm90ELb0ELb0ELb1ELb0ELb0ELb0ELb0ELb1ELb1ELb0ELb0ELb0EEENS1_21CollectiveEpilogueFwdINS6_IJSA_SA_SB_EEES9_SD_SF_Li256ELb0ELb0ELb0ELb0EEENS1_29StaticPersistentTileSchedulerILb0EEEEEEEEEvNT_6ParamsE --------------------------
	.section	.nv.info._ZN7cutlass13device_kernelIN5flash11enable_sm90INS1_16FlashAttnFwdSm90INS1_25CollectiveMainloopFwdSm90ILi2EN4cute5tupleIJNS5_1CILi1EEES8_S8_EEENS6_IJNS7_ILi128EEENS7_ILi176EEESA_EEELi128ENS_6half_tEfNS_4arch4Sm90ELb0ELb0ELb1ELb0ELb0ELb0ELb0ELb1ELb1ELb0ELb0ELb0EEENS1_21CollectiveEpilogueFwdINS6_IJSA_SA_SB_EEES9_SD_SF_Li256ELb0ELb0ELb0ELb0EEENS1_29StaticPersistentTileSchedulerILb0EEEEEEEEEvNT_6ParamsE,"",@"SHT_CUDA_INFO"
	.sectionflags	@""
	.align	4


	//----- nvinfo : EIATTR_CUDA_API_VERSION
	.align		4
        /*0000*/ 	.byte	0x04, 0x37
        /*0002*/ 	.short	(.L_540 - .L_539)
.L_539:
        /*0004*/ 	.word	0x00000082


	//----- nvinfo : EIATTR_KPARAM_INFO
	.align		4
.L_540:
        /*0008*/ 	.byte	0x04, 0x17
        /*000a*/ 	.short	(.L_542 - .L_541)
.L_541:
        /*000c*/ 	.word	0x00000000
        /*0010*/ 	.short	0x0000
        /*0012*/ 	.short	0x0000
        /*0014*/ 	.byte	0x00, 0xf0, 0x01, 0x2e


	//----- nvinfo : EIATTR_SPARSE_MMA_MASK
	.align		4
.L_542:
        /*0018*/ 	.byte	0x03, 0x50
        /*001a*/ 	.short	0x0000


	//----- nvinfo : EIATTR_MAXREG_COUNT
	.align		4
        /*001c*/ 	.byte	0x03, 0x1b
        /*001e*/ 	.short	0x00a8


	//----- nvinfo : EIATTR_MERCURY_ISA_VERSION
	.align		4
        /*0020*/ 	.byte	0x03, 0x5f
        /*0022*/ 	.short	0x0101


	//----- nvinfo : EIATTR_VRC_CTA_INIT_COUNT
	.align		4
        /*0024*/ 	.byte	0x02, 0x4a
	.zero		1
	.zero		1


	//----- nvinfo : EIATTR_EXIT_INSTR_OFFSETS
	.align		4
        /*0028*/ 	.byte	0x04, 0x1c
        /*002a*/ 	.short	(.L_544 - .L_543)


	//   ....[0]....
.L_543:
        /*002c*/ 	.word	0x00000010


	//----- nvinfo : EIATTR_MAX_THREADS
	.align		4
.L_544:
        /*0030*/ 	.byte	0x04, 0x05
        /*0032*/ 	.short	(.L_546 - .L_545)
.L_545:
        /*0034*/ 	.word	0x00000180
        /*0038*/ 	.word	0x00000001
        /*003c*/ 	.word	0x00000001


	//----- nvinfo : EIATTR_CBANK_PARAM_SIZE
	.align		4
.L_546:
        /*0040*/ 	.byte	0x03, 0x19
        /*0042*/ 	.short	0x0b80


	//----- nvinfo : EIATTR_PARAM_CBANK
	.align		4
        /*0044*/ 	.byte	0x04, 0x0a
        /*0046*/ 	.short	(.L_548 - .L_547)
	.align		4
.L_547:
        /*0048*/ 	.word	index@(.nv.constant0._ZN7cutlass13device_kernelIN5flash11enable_sm90INS1_16FlashAttnFwdSm90INS1_25CollectiveMainloopFwdSm90ILi2EN4cute5tupleIJNS5_1CILi1EEES8_S8_EEENS6_IJNS7_ILi128EEENS7_ILi176EEESA_EEELi128ENS_6half_tEfNS_4arch4Sm90ELb0ELb0ELb1ELb0ELb0ELb0ELb0ELb1ELb1ELb0ELb0ELb0EEENS1_21CollectiveEpilogueFwdINS6_IJSA_SA_SB_EEES9_SD_SF_Li256ELb0ELb0ELb0ELb0EEENS1_29StaticPersistentTileSchedulerILb0EEEEEEEEEvNT_6ParamsE)
        /*004c*/ 	.short	0x0380
        /*004e*/ 	.short	0x0b80


	//----- nvinfo : EIATTR_SW_WAR
	.align		4
.L_548:
        /*0050*/ 	.byte	0x04, 0x36
        /*0052*/ 	.short	(.L_550 - .L_549)
.L_549:
        /*0054*/ 	.word	0x00000008
.L_550:


//--------------------- .nv.info._ZN7cutlass13device_kernelIN5flash11enable_sm90INS1_16FlashAttnFwdSm90INS1_25CollectiveMainloopFwdSm90ILi2EN4cute5tupleIJNS5_1CILi2EEENS7_ILi1EEES9_EEENS6_IJNS7_ILi128EEENS7_ILi176EEESB_EEELi128ENS_6half_tEfNS_4arch4Sm90ELb0ELb0ELb1ELb0ELb0ELb0ELb0ELb1ELb1ELb0ELb0ELb0EEENS1_21CollectiveEpilogueFwdINS6_IJSB_SB_SC_EEESA_SE_SG_Li256ELb0ELb0ELb0ELb0EEENS1_29StaticPersistentTileSchedulerILb0EEEEEEEEEvNT_6ParamsE --------------------------
	.section	.nv.info._ZN7cutlass13device_kernelIN5flash11enable_sm90INS1_16FlashAttnFwdSm90INS1_25CollectiveMainloopFwdSm90ILi2EN4cute5tupleIJNS5_1CILi2EEENS7_ILi1EEES9_EEENS6_IJNS7_ILi128EEENS7_ILi176EEESB_EEELi128ENS_6half_tEfNS_4arch4Sm90ELb0ELb0ELb1ELb0ELb0ELb0ELb0ELb1ELb1ELb0ELb0ELb0EEENS1_21CollectiveEpilogueFwdINS6_IJSB_SB_SC_EEESA_SE_SG_Li256ELb0ELb0ELb0ELb0EEENS1_29StaticPersistentTileSchedulerILb0EEEEEEEEEvNT_6ParamsE,"",@"SHT_CUDA_INFO"
	.sectionflags	@""
	.align	4


	//----- nvinfo : EIATTR_CUDA_API_VERSION
	.align		4
        /*0000*/ 	.byte	0x04, 0x37
        /*0002*/ 	.short	(.L_552 - .L_551)
.L_551:
        /*0004*/ 	.word	0x00000082


	//----- nvinfo : EIATTR_KPARAM_INFO
	.align		4
.L_552:
        /*0008*/ 	.byte	0x04, 0x17
        /*000a*/ 	.short	(.L_554 - .L_553)
.L_553:
        /*000c*/ 	.word	0x00000000
        /*0010*/ 	.short	0x0000
        /*0012*/ 	.short	0x0000
        /*0014*/ 	.byte	0x00, 0xf0, 0x01, 0x2e


	//----- nvinfo : EIATTR_SPARSE_MMA_MASK
	.align		4
.L_554:
        /*0018*/ 	.byte	0x03, 0x50
        /*001a*/ 	.short	0x0000


	//----- nvinfo : EIATTR_MAXREG_COUNT
	.align		4
        /*001c*/ 	.byte	0x03, 0x1b
        /*001e*/ 	.short	0x00a8


	//----- nvinfo : EIATTR_MERCURY_ISA_VERSION
	.align		4
        /*0020*/ 	.byte	0x03, 0x5f
        /*0022*/ 	.short	0x0101


	//----- nvinfo : EIATTR_VRC_CTA_INIT_COUNT
	.align		4
        /*0024*/ 	.byte	0x02, 0x4a
	.zero		1
	.zero		1


	//----- nvinfo : EIATTR_EXIT_INSTR_OFFSETS
	.align		4
        /*0028*/ 	.byte	0x04, 0x1c
        /*002a*/ 	.short	(.L_556 - .L_555)


	//   ....[0]....
.L_555:
        /*002c*/ 	.word	0x00000010


	//----- nvinfo : EIATTR_MAX_THREADS
	.align		4
.L_556:
        /*0030*/ 	.byte	0x04, 0x05
        /*0032*/ 	.short	(.L_558 - .L_557)
.L_557:
        /*0034*/ 	.word	0x00000180
        /*0038*/ 	.word	0x00000001
        /*003c*/ 	.word	0x00000001


	//----- nvinfo : EIATTR_CBANK_PARAM_SIZE
	.align		4
.L_558:
        /*0040*/ 	.byte	0x03, 0x19
        /*0042*/ 	.short	0x0b80


	//----- nvinfo : EIATTR_PARAM_CBANK
	.align		4
        /*0044*/ 	.byte	0x04, 0x0a
        /*0046*/ 	.short	(.L_560 - .L_559)
	.align		4
.L_559:
        /*0048*/ 	.word	index@(.nv.constant0._ZN7cutlass13device_kernelIN5flash11enable_sm90INS1_16FlashAttnFwdSm90INS1_25CollectiveMainloopFwdSm90ILi2EN4cute5tupleIJNS5_1CILi2EEENS7_ILi1EEES9_EEENS6_IJNS7_ILi128EEENS7_ILi176EEESB_EEELi128ENS_6half_tEfNS_4arch4Sm90ELb0ELb0ELb1ELb0ELb0ELb0ELb0ELb1ELb1ELb0ELb0ELb0EEENS1_21CollectiveEpilogueFwdINS6_IJSB_SB_SC_EEESA_SE_SG_Li256ELb0ELb0ELb0ELb0EEENS1_29StaticPersistentTileSchedulerILb0EEEEEEEEEvNT_6ParamsE)
        /*004c*/ 	.short	0x0380
        /*004e*/ 	.short	0x0b80


	//----- nvinfo : EIATTR_SW_WAR
	.align		4
.L_560:
        /*0050*/ 	.byte	0x04, 0x36
        /*0052*/ 	.short	(.L_562 - .L_561)
.L_561:
        /*0054*/ 	.word	0x00000008
.L_562:


//--------------------- .nv.info._ZN7cutlass13device_kernelIN5flash11enable_sm90INS1_16FlashAttnFwdSm90INS1_25CollectiveMainloopFwdSm90ILi2EN4cute5tupleIJNS5_1CILi1EEES8_S8_EEENS6_IJNS7_ILi128EEENS7_ILi176EEESA_EEELi128ENS_6half_tEfNS_4arch4Sm90ELb0ELb0ELb1ELb1ELb0ELb0ELb0ELb1ELb1ELb0ELb0ELb0EEENS1_21CollectiveEpilogueFwdINS6_IJSA_SA_SB_EEES9_SD_SF_Li256ELb1ELb0ELb0ELb0EEENS1_36VarlenDynamicPersistentTileSchedulerILi128ELi176ELi256ELi32ELb0ELb0ELb1ELb0ELb1ELb1EEEEEEEEEvNT_6ParamsE --------------------------
	.section	.nv.info._ZN7cutlass13device_kernelIN5flash11enable_sm90INS1_16FlashAttnFwdSm90INS1_25CollectiveMainloopFwdSm90ILi2EN4cute5tupleIJNS5_1CILi1EEES8_S8_EEENS6_IJNS7_ILi128EEENS7_ILi176EEESA_EEELi128ENS_6half_tEfNS_4arch4Sm90ELb0ELb0ELb1ELb1ELb0ELb0ELb0ELb1ELb1ELb0ELb0ELb0EEENS1_21CollectiveEpilogueFwdINS6_IJSA_SA_SB_EEES9_SD_SF_Li256ELb1ELb0ELb0ELb0EEENS1_36VarlenDynamicPersistentTileSchedulerILi128ELi176ELi256ELi32ELb0ELb0ELb1ELb0ELb1ELb1EEEEEEEEEvNT_6ParamsE,"",@"SHT_CUDA_INFO"
	.sectionflags	@""
	.align	4


	//----- nvinfo : EIATTR_CUDA_API_VERSION
	.align		4
        /*0000*/ 	.byte	0x04, 0x37
        /*0002*/ 	.short	(.L_564 - .L_563)
.L_563:
        /*0004*/ 	.word	0x00000082


	//----- nvinfo : EIATTR_KPARAM_INFO
	.align		4
.L_564:
        /*0008*/ 	.byte	0x04, 0x17
        /*000a*/ 	.short	(.L_566 - .L_565)
.L_565:
        /*000c*/ 	.word	0x00000000
        /*0010*/ 	.short	0x0000
        /*0012*/ 	.short	0x0000
        /*0014*/ 	.byte	0x00, 0xf0, 0x01, 0x28


	//----- nvinfo : EIATTR_SPARSE_MMA_MASK
	.align		4
.L_566:
        /*0018*/ 	.byte	0x03, 0x50
        /*001a*/ 	.short	0x0000


	//----- nvinfo : EIATTR_MAXREG_COUNT
	.align		4
        /*001c*/ 	.byte	0x03, 0x1b
        /*001e*/ 	.short	0x00a8


	//----- nvinfo : EIATTR_MERCURY_ISA_VERSION
	.align		4
        /*0020*/ 	.byte	0x03, 0x5f
        /*0022*/ 	.short	0x0101


	//----- nvinfo : EIATTR_VRC_CTA_INIT_COUNT
	.align		4
        /*0024*/ 	.byte	0x02, 0x4a
	.zero		1
	.zero		1


	//----- nvinfo : EIATTR_EXIT_INSTR_OFFSETS
	.align		4
        /*0028*/ 	.byte	0x04, 0x1c
        /*002a*/ 	.short	(.L_568 - .L_567)


	//   ....[0]....
.L_567:
        /*002c*/ 	.word	0x00000010


	//----- nvinfo : EIATTR_MAX_THREADS
	.align		4
.L_568:
        /*0030*/ 	.byte	0x04, 0x05
        /*0032*/ 	.short	(.L_570 - .L_569)
.L_569:
        /*0034*/ 	.word	0x00000180
        /*0038*/ 	.word	0x00000001
        /*003c*/ 	.word	0x00000001


	//----- nvinfo : EIATTR_CBANK_PARAM_SIZE
	.align		4
.L_570:
        /*0040*/ 	.byte	0x03, 0x19
        /*0042*/ 	.short	0x0a00


	//----- nvinfo : EIATTR_PARAM_CBANK
	.align		4
        /*0044*/ 	.byte	0x04, 0x0a
        /*0046*/ 	.short	(.L_572 - .L_571)
	.align		4
.L_571:
        /*0048*/ 	.word	index@(.nv.constant0._ZN7cutlass13device_kernelIN5flash11enable_sm90INS1_16FlashAttnFwdSm90INS1_25CollectiveMainloopFwdSm90ILi2EN4cute5tupleIJNS5_1CILi1EEES8_S8_EEENS6_IJNS7_ILi128EEENS7_ILi176EEESA_EEELi128ENS_6half_tEfNS_4arch4Sm90ELb0ELb0ELb1ELb1ELb0ELb0ELb0ELb1ELb1ELb0ELb0ELb0EEENS1_21CollectiveEpilogueFwdINS6_IJSA_SA_SB_EEES9_SD_SF_Li256ELb1ELb0ELb0ELb0EEENS1_36VarlenDynamicPersistentTileSchedulerILi128ELi176ELi256ELi32ELb0ELb0ELb1ELb0ELb1ELb1EEEEEEEEEvNT_6ParamsE)
        /*004c*/ 	.short	0x0380
        /*004e*/ 	.short	0x0a00


	//----- nvinfo : EIATTR_SW_WAR
	.align		4
.L_572:
        /*0050*/ 	.byte	0x04, 0x36
        /*0052*/ 	.short	(.L_574 - .L_573)
.L_573:
        /*0054*/ 	.word	0x00000008
.L_574:


//--------------------- .nv.info._ZN7cutlass13device_kernelIN5flash11enable_sm90INS1_16FlashAttnFwdSm90INS1_25CollectiveMainloopFwdSm90ILi2EN4cute5tupleIJNS5_1CILi1EEES8_S8_EEENS6_IJNS7_ILi128EEENS7_ILi176EEESA_EEELi128ENS_6half_tEfNS_4arch4Sm90ELb0ELb0ELb1ELb1ELb0ELb1ELb0ELb1ELb1ELb0ELb0ELb0EEENS1_21CollectiveEpilogueFwdINS6_IJSA_SA_SB_EEES9_SD_SF_Li256ELb1ELb0ELb0ELb0EEENS1_36VarlenDynamicPersistentTileSchedulerILi128ELi176ELi256ELi32ELb0ELb0ELb1ELb0ELb1ELb1EEEEEEEEEvNT_6ParamsE --------------------------
	.section	.nv.info._ZN7cutlass13device_kernelIN5flash11enable_sm90INS1_16FlashAttnFwdSm90INS1_25CollectiveMainloopFwdSm90ILi2EN4cute5tupleIJNS5_1CILi1EEES8_S8_EEENS6_IJNS7_ILi128EEENS7_ILi176EEESA_EEELi128ENS_6half_tEfNS_4arch4Sm90ELb0ELb0ELb1ELb1ELb0ELb1ELb0ELb1ELb1ELb0ELb0ELb0EEENS1_21CollectiveEpilogueFwdINS6_IJSA_SA_SB_EEES9_SD_SF_Li256ELb1ELb0ELb0ELb0EEENS1_36VarlenDynamicPersistentTileSchedulerILi128ELi176ELi256ELi32ELb0ELb0ELb1ELb0ELb1ELb1EEEEEEEEEvNT_6ParamsE,"",@"SHT_CUDA_INFO"
	.sectionflags	@""
	.align	4


	//----- nvinfo : EIATTR_CUDA_API_VERSION
	.align		4
        /*0000*/ 	.byte	0x04, 0x37
        /*0002*/ 	.short	(.L_576 - .L_575)
.L_575:
        /*0004*/ 	.word	0x00000082


	//----- nvinfo : EIATTR_KPARAM_INFO
	.align		4
.L_576:
        /*0008*/ 	.byte	0x04, 0x17
        /*000a*/ 	.short	(.L_578 - .L_577)
.L_577:
        /*000c*/ 	.word	0x00000000
        /*0010*/ 	.short	0x0000
        /*0012*/ 	.short	0x0000
        /*0014*/ 	.byte	0x00, 0xf0, 0x01, 0x28


	//----- nvinfo : EIATTR_SPARSE_MMA_MASK
	.align		4
.L_578:
        /*0018*/ 	.byte	0x03, 0x50
        /*001a*/ 	.short	0x0000


	//----- nvinfo : EIATTR_MAXREG_COUNT
	.align		4
        /*001c*/ 	.byte	0x03, 0x1b
        /*001e*/ 	.short	0x00a8


	//----- nvinfo : EIATTR_MERCURY_ISA_VERSION
	.align		4
        /*0020*/ 	.byte	0x03, 0x5f
        /*0022*/ 	.short	0x0101


	//----- nvinfo : EIATTR_VRC_CTA_INIT_COUNT
	.align		4
        /*0024*/ 	.byte	0x02, 0x4a
	.zero		1
	.zero		1


	//----- nvinfo : EIATTR_EXIT_INSTR_OFFSETS
	.align		4
        /*0028*/ 	.byte	0x04, 0x1c
        /*002a*/ 	.short	(.L_580 - .L_579)


	//   ....[0]....
.L_579:
        /*002c*/ 	.word	0x00000010


	//----- nvinfo : EIATTR_MAX_THREADS
	.align		4
.L_580:
        /*0030*/ 	.byte	0x04, 0x05
        /*0032*/ 	.short	(.L_582 - .L_581)
.L_581:
        /*0034*/ 	.word	0x00000180
        /*0038*/ 	.word	0x00000001
        /*003c*/ 	.word	0x00000001


	//----- nvinfo : EIATTR_CBANK_PARAM_SIZE
	.align		4
.L_582:
        /*0040*/ 	.byte	0x03, 0x19
        /*0042*/ 	.short	0x0a00


	//----- nvinfo : EIATTR_PARAM_CBANK
	.align		4
        /*0044*/ 	.byte	0x04, 0x0a
        /*0046*/ 	.short	(.L_584 - .L_583)
	.align		4
.L_583:
        /*0048*/ 	.word	index@(.nv.constant0._ZN7cutlass13device_kernelIN5flash11enable_sm90INS1_16FlashAttnFwdSm90INS1_25CollectiveMainloopFwdSm90ILi2EN4cute5tupleIJNS5_1CILi1EEES8_S8_EEENS6_IJNS7_ILi128EEENS7_ILi176EEESA_EEELi128ENS_6half_tEfNS_4arch4Sm90ELb0ELb0ELb1ELb1ELb0ELb1ELb0ELb1ELb1ELb0ELb0ELb0EEENS1_21CollectiveEpilogueFwdINS6_IJSA_SA_SB_EEES9_SD_SF_Li256ELb1ELb0ELb0ELb0EEENS1_36VarlenDynamicPersistentTileSchedulerILi128ELi176ELi256ELi32ELb0ELb0ELb1ELb0ELb1ELb1EEEEEEEEEvNT_6ParamsE)
        /*004c*/ 	.short	0x0380
        /*004e*/ 	.short	0x0a00


	//----- nvinfo : EIATTR_SW_WAR
	.align		4
.L_584:
        /*0050*/ 	.byte	0x04, 0x36
        /*0052*/ 	.short	(.L_586 - .L_585)
.L_585:
        /*0054*/ 	.word	0x00000008
.L_586:


//--------------------- .nv.info._ZN7cutlass13device_kernelIN5flash11enable_sm90INS1_16FlashAttnFwdSm90INS1_25CollectiveMainloopFwdSm90ILi2EN4cute5tupleIJNS5_1CILi1EEES8_S8_EEENS6_IJNS7_ILi128EEESA_SA_EEELi128ENS_6half_tEfNS_4arch4Sm90ELb0ELb1ELb1ELb0ELb0ELb0ELb0ELb1ELb1ELb0ELb0ELb0EEENS1_21CollectiveEpilogueFwdISB_S9_SC_SE_Li256ELb0ELb0ELb0ELb0EEENS1_30DynamicPersistentTileSchedulerILi256ELi32ELb0ELb0ELb1EEEEEEEEEvNT_6ParamsE --------------------------
	.section	.nv.info._ZN7cutlass13device_kernelIN5flash11enable_sm90INS1_16FlashAttnFwdSm90INS1_25CollectiveMainloopFwdSm90ILi2EN4cute5tupleIJNS5_1CILi1EEES8_S8_EEENS6_IJNS7_ILi128EEESA_SA_EEELi128ENS_6half_tEfNS_4arch4Sm90ELb0ELb1ELb1ELb0ELb0ELb0ELb0ELb1ELb1ELb0ELb0ELb0EEENS1_21CollectiveEpilogueFwdISB_S9_SC_SE_Li256ELb0ELb0ELb0ELb0EEENS1_30DynamicPersistentTileSchedulerILi256ELi32ELb0ELb0ELb1EEEEEEEEEvNT_6ParamsE,"",@"SHT_CUDA_INFO"
	.sectionflags	@""
	.align	4


	//----- nvinfo : EIATTR_CUDA_API_VERSION
	.align		4
        /*0000*/ 	.byte	0x04, 0x37
        /*0002*/ 	.short	(.L_588 - .L_587)
.L_587:
        /*0004*/ 	.word	0x00000082


	//----- nvinfo : EIATTR_KPARAM_INFO
	.align		4
.L_588:
        /*0008*/ 	.byte	0x04, 0x17
        /*000a*/ 	.short	(.L_590 - .L_589)
.L_589:
        /*000c*/ 	.word	0x00000000
        /*0010*/ 	.short	0x0000
        /*0012*/ 	.short	0x0000
        /*0014*/ 	.byte	0x00, 0xf0, 0x01, 0x2e


	//----- nvinfo : EIATTR_SPARSE_MMA_MASK
	.align		4
.L_590:
        /*0018*/ 	.byte	0x03, 0x50
        /*001a*/ 	.short	0x0000


	//----- nvinfo : EIATTR_MAXREG_COUNT
	.align		4
        /*001c*/ 	.byte	0x03, 0x1b
        /*001e*/ 	.short	0x00a8


	//----- nvinfo : EIATTR_MERCURY_ISA_VERSION
	.align		4
        /*0020*/ 	.byte	0x03, 0x5f
        /*0022*/ 	.short	0x0101


	//----- nvinfo : EIATTR_VRC_CTA_INIT_COUNT
	.align		4
        /*0024*/ 	.byte	0x02, 0x4a
	.zero		1
	.zero		1


	//----- nvinfo : EIATTR_EXIT_INSTR_OFFSETS
	.align		4
        /*0028*/ 	.byte	0x04, 0x1c
        /*002a*/ 	.short	(.L_592 - .L_591)


	//   ....[0]....
.L_591:
        /*002c*/ 	.word	0x00000010


	//----- nvinfo : EIATTR_MAX_THREADS
	.align		4
.L_592:
        /*0030*/ 	.byte	0x04, 0x05
        /*0032*/ 	.short	(.L_594 - .L_593)
.L_593:
        /*0034*/ 	.word	0x00000180
        /*0038*/ 	.word	0x00000001
        /*003c*/ 	.word	0x00000001


	//----- nvinfo : EIATTR_CBANK_PARAM_SIZE
	.align		4
.L_594:
        /*0040*/ 	.byte	0x03, 0x19
        /*0042*/ 	.short	0x0b80


	//----- nvinfo : EIATTR_PARAM_CBANK
	.align		4
        /*0044*/ 	.byte	0x04, 0x0a
        /*0046*/ 	.short	(.L_596 - .L_595)
	.align		4
.L_595:
        /*0048*/ 	.word	index@(.nv.constant0._ZN7cutlass13device_kernelIN5flash11enable_sm90INS1_16FlashAttnFwdSm90INS1_25CollectiveMainloopFwdSm90ILi2EN4cute5tupleIJNS5_1CILi1EEES8_S8_EEENS6_IJNS7_ILi128EEESA_SA_EEELi128ENS_6half_tEfNS_4arch4Sm90ELb0ELb1ELb1ELb0ELb0ELb0ELb0ELb1ELb1ELb0ELb0ELb0EEENS1_21CollectiveEpilogueFwdISB_S9_SC_SE_Li256ELb0ELb0ELb0ELb0EEENS1_30DynamicPersistentTileSchedulerILi256ELi32ELb0ELb0ELb1EEEEEEEEEvNT_6ParamsE)
        /*004c*/ 	.short	0x0380
        /*004e*/ 	.short	0x0b80


	//----- nvinfo : EIATTR_SW_WAR
	.align		4
.L_596:
        /*0050*/ 	.byte	0x04, 0x36
        /*0052*/ 	.short	(.L_598 - .L_597)
.L_597:
        /*0054*/ 	.word	0x00000008
.L_598:


//--------------------- .nv.info._ZN7cutlass13device_kernelIN5flash11enable_sm90INS1_16FlashAttnFwdSm90INS1_25CollectiveMainloopFwdSm90ILi2EN4cute5tupleIJNS5_1CILi1EEES8_S8_EEENS6_IJNS7_ILi128EEESA_SA_EEELi128ENS_6half_tEfNS_4arch4Sm90ELb0ELb1ELb1ELb1ELb0ELb0ELb0ELb1ELb1ELb0ELb0ELb0EEENS1_21CollectiveEpilogueFwdISB_S9_SC_SE_Li256ELb1ELb0ELb0ELb0EEENS1_36VarlenDynamicPersistentTileSchedulerILi128ELi128ELi256ELi32ELb0ELb0ELb1ELb1ELb0ELb1EEEEEEEEEvNT_6ParamsE --------------------------
	.section	.nv.info._ZN7cutlass13device_kernelIN5flash11enable_sm90INS1_16FlashAttnFwdSm90INS1_25CollectiveMainloopFwdSm90ILi2EN4cute5tupleIJNS5_1CILi1EEES8_S8_EEENS6_IJNS7_ILi128EEESA_SA_EEELi128ENS_6half_tEfNS_4arch4Sm90ELb0ELb1ELb1ELb1ELb0ELb0ELb0ELb1ELb1ELb0ELb0ELb0EEENS1_21CollectiveEpilogueFwdISB_S9_SC_SE_Li256ELb1ELb0ELb0ELb0EEENS1_36VarlenDynamicPersistentTileSchedulerILi128ELi128ELi256ELi32ELb0ELb0ELb1ELb1ELb0ELb1EEEEEEEEEvNT_6ParamsE,"",@"SHT_CUDA_INFO"
	.sectionflags	@""
	.align	4


	//----- nvinfo : EIATTR_CUDA_API_VERSION
	.align		4
        /*0000*/ 	.byte	0x04, 0x37
        /*0002*/ 	.short	(.L_600 - .L_599)
.L_599:
        /*0004*/ 	.word	0x00000082


	//----- nvinfo : EIATTR_KPARAM_INFO
	.align		4
.L_600:
        /*0008*/ 	.byte	0x04, 0x17
        /*000a*/ 	.short	(.L_602 - .L_601)
.L_601:
        /*000c*/ 	.word	0x00000000
        /*0010*/ 	.short	0x0000
        /*0012*/ 	.short	0x0000
        /*0014*/ 	.byte	0x00, 0xf0, 0x01, 0x28


	//----- nvinfo : EIATTR_SPARSE_MMA_MASK
	.align		4
.L_602:
        /*0018*/ 	.byte	0x03, 0x50
        /*001a*/ 	.short	0x0000


	//----- nvinfo : EIATTR_MAXREG_COUNT
	.align		4
        /*001c*/ 	.byte	0x03, 0x1b
        /*001e*/ 	.short	0x00a8


	//----- nvinfo : EIATTR_MERCURY_ISA_VERSION
	.align		4
        /*0020*/ 	.byte	0x03, 0x5f
        /*0022*/ 	.short	0x0101


	//----- nvinfo : EIATTR_VRC_CTA_INIT_COUNT
	.align		4
        /*0024*/ 	.byte	0x02, 0x4a
	.zero		1
	.zero		1


	//----- nvinfo : EIATTR_EXIT_INSTR_OFFSETS
	.align		4
        /*0028*/ 	.byte	0x04, 0x1c
        /*002a*/ 	.short	(.L_604 - .L_603)


	//   ....[0]....
.L_603:
        /*002c*/ 	.word	0x00000010


	//----- nvinfo : EIATTR_MAX_THREADS
	.align		4
.L_604:
        /*0030*/ 	.byte	0x04, 0x05
        /*0032*/ 	.short	(.L_606 - .L_605)
.L_605:
        /*0034*/ 	.word	0x00000180
        /*0038*/ 	.word	0x00000001
        /*003c*/ 	.word	0x00000001


	//----- nvinfo : EIATTR_CBANK_PARAM_SIZE
	.align		4
.L_606:
        /*0040*/ 	.byte	0x03, 0x19
        /*0042*/ 	.short	0x0a00


	//----- nvinfo : EIATTR_PARAM_CBANK
	.align		4
        /*0044*/ 	.byte	0x04, 0x0a
        /*0046*/ 	.short	(.L_608 - .L_607)
	.align		4
.L_607:
        /*0048*/ 	.word	index@(.nv.constant0._ZN7cutlass13device_kernelIN5flash11enable_sm90INS1_16FlashAttnFwdSm90INS1_25CollectiveMainloopFwdSm90ILi2EN4cute5tupleIJNS5_1CILi1EEES8_S8_EEENS6_IJNS7_ILi128EEESA_SA_EEELi128ENS_6half_tEfNS_4arch4Sm90ELb0ELb1ELb1ELb1ELb0ELb0ELb0ELb1ELb1ELb0ELb0ELb0EEENS1_21CollectiveEpilogueFwdISB_S9_SC_SE_Li256ELb1ELb0ELb0ELb0EEENS1_36VarlenDynamicPersistentTileSchedulerILi128ELi128ELi256ELi32ELb0ELb0ELb1ELb1ELb0ELb1EEEEEEEEEvNT_6ParamsE)
        /*004c*/ 	.short	0x0380
        /*004e*/ 	.short	0x0a00


	//----- nvinfo : EIATTR_SW_WAR
	.align		4
.L_608:
        /*0050*/ 	.byte	0x04, 0x36
        /*0052*/ 	.short	(.L_610 - .L_609)
.L_609:
        /*0054*/ 	.word	0x00000008
.L_610:


//--------------------- .nv.info._ZN7cutlass13device_kernelIN5flash11enable_sm90INS1_16FlashAttnFwdSm90INS1_25CollectiveMainloopFwdSm90ILi2EN4cute5tupleIJNS5_1CILi1EEES8_S8_EEENS6_IJNS7_ILi128EEESA_SA_EEELi128ENS_6half_tEfNS_4arch4Sm90ELb0ELb1ELb1ELb1ELb0ELb1ELb0ELb1ELb1ELb0ELb0ELb0EEENS1_21CollectiveEpilogueFwdISB_S9_SC_SE_Li256ELb1ELb0ELb0ELb0EEENS1_36VarlenDynamicPersistentTileSchedulerILi128ELi128ELi256ELi32ELb0ELb0ELb1ELb1ELb0ELb1EEEEEEEEEvNT_6ParamsE --------------------------
	.section	.nv.info._ZN7cutlass13device_kernelIN5flash11enable_sm90INS1_16FlashAttnFwdSm90INS1_25CollectiveMainloopFwdSm90ILi2EN4cute5tupleIJNS5_1CILi1EEES8_S8_EEENS6_IJNS7_ILi128EEESA_SA_EEELi128ENS_6half_tEfNS_4arch4Sm90ELb0ELb1ELb1ELb1ELb0ELb1ELb0ELb1ELb1ELb0ELb0ELb0EEENS1_21CollectiveEpilogueFwdISB_S9_SC_SE_Li256ELb1ELb0ELb0ELb0EEENS1_36VarlenDynamicPersistentTileSchedulerILi128ELi128ELi256ELi32ELb0ELb0ELb1ELb1ELb0ELb1EEEEEEEEEvNT_6ParamsE,"",@"SHT_CUDA_INFO"
	.sectionflags	@""
	.align	4


	//----- nvinfo : EIATTR_CUDA_API_VERSION
	.align		4
        /*0000*/ 	.byte	0x04, 0x37
        /*0002*/ 	.short	(.L_612 - .L_611)
.L_611:
        /*0004*/ 	.word	0x00000082


	//----- nvinfo : EIATTR_KPARAM_INFO
	.align		4
.L_612:
        /*0008*/ 	.byte	0x04, 0x17
        /*000a*/ 	.short	(.L_614 - .L_613)
.L_613:
        /*000c*/ 	.word	0x00000000
        /*0010*/ 	.short	0x0000
        /*0012*/ 	.short	0x0000
        /*0014*/ 	.byte	0x00, 0xf0, 0x01, 0x28


	//----- nvinfo : EIATTR_SPARSE_MMA_MASK
	.align		4
.L_614:
        /*0018*/ 	.byte	0x03, 0x50
        /*001a*/ 	.short	0x0000


	//----- nvinfo : EIATTR_MAXREG_COUNT
	.align		4
        /*001c*/ 	.byte	0x03, 0x1b
        /*001e*/ 	.short	0x00a8


	//----- nvinfo : EIATTR_MERCURY_ISA_VERSION
	.align		4
        /*0020*/ 	.byte	0x03, 0x5f
        /*0022*/ 	.short	0x0101


	//----- nvinfo : EIATTR_VRC_CTA_INIT_COUNT
	.align		4
        /*0024*/ 	.byte	0x02, 0x4a
	.zero		1
	.zero		1


	//----- nvinfo : EIATTR_EXIT_INSTR_OFFSETS
	.align		4
        /*0028*/ 	.byte	0x04, 0x1c
        /*002a*/ 	.short	(.L_616 - .L_615)


	//   ....[0]....
.L_615:
        /*002c*/ 	.word	0x00000010


	//----- nvinfo : EIATTR_MAX_THREADS
	.align		4
.L_616:
        /*0030*/ 	.byte	0x04, 0x05
        /*0032*/ 	.short	(.L_618 - .L_617)
.L_617:
        /*0034*/ 	.word	0x00000180
        /*0038*/ 	.word	0x00000001
        /*003c*/ 	.word	0x00000001


	//----- nvinfo : EIATTR_CBANK_PARAM_SIZE
	.align		4
.L_618:
        /*0040*/ 	.byte	0x03, 0x19
        /*0042*/ 	.short	0x0a00


	//----- nvinfo : EIATTR_PARAM_CBANK
	.align		4
        /*0044*/ 	.byte	0x04, 0x0a
        /*0046*/ 	.short	(.L_620 - .L_619)
	.align		4
.L_619:
        /*0048*/ 	.word	index@(.nv.constant0._ZN7cutlass13device_kernelIN5flash11enable_sm90INS1_16FlashAttnFwdSm90INS1_25CollectiveMainloopFwdSm90ILi2EN4cute5tupleIJNS5_1CILi1EEES8_S8_EEENS6_IJNS7_ILi128EEESA_SA_EEELi128ENS_6half_tEfNS_4arch4Sm90ELb0ELb1ELb1ELb1ELb0ELb1ELb0ELb1ELb1ELb0ELb0ELb0EEENS1_21CollectiveEpilogueFwdISB_S9_SC_SE_Li256ELb1ELb0ELb0ELb0EEENS1_36VarlenDynamicPersistentTileSchedulerILi128ELi128ELi256ELi32ELb0ELb0ELb1ELb1ELb0ELb1EEEEEEEEEvNT_6ParamsE)
        /*004c*/ 	.short	0x0380
        /*004e*/ 	.short	0x0a00


	//----- nvinfo : EIATTR_SW_WAR
	.align		4
.L_620:
        /*0050*/ 	.byte	0x04, 0x36
        /*0052*/ 	.short	(.L_622 - .L_621)
.L_621:
        /*0054*/ 	.word	0x00000008
.L_622:


//--------------------- .nv.info._ZN7cutlass13device_kernelIN5flash11enable_sm90INS1_16FlashAttnFwdSm90INS1_25CollectiveMainloopFwdSm90ILi2EN4cute5tupleIJNS5_1CILi1EEES8_S8_EEENS6_IJNS7_ILi128EEESA_SA_EEELi128ENS_6half_tEfNS_4arch4Sm90ELb1ELb0ELb1ELb0ELb0ELb0ELb0ELb1ELb1ELb0ELb0ELb0EEENS1_21CollectiveEpilogueFwdISB_S9_SC_SE_Li256ELb0ELb0ELb0ELb0EEENS1_30DynamicPersistentTileSchedulerILi256ELi32ELb0ELb0ELb1EEEEEEEEEvNT_6ParamsE --------------------------
	.section	.nv.info._ZN7cutlass13device_kernelIN5flash11enable_sm90INS1_16FlashAttnFwdSm90INS1_25CollectiveMainloopFwdSm90ILi2EN4cute5tupleIJNS5_1CILi1EEES8_S8_EEENS6_IJNS7_ILi128EEESA_SA_EEELi128ENS_6half_tEfNS_4arch4Sm90ELb1ELb0ELb1ELb0ELb0ELb0ELb0ELb1ELb1ELb0ELb0ELb0EEENS1_21CollectiveEpilogueFwdISB_S9_SC_SE_Li256ELb0ELb0ELb0ELb0EEENS1_30DynamicPersistentTileSchedulerILi256ELi32ELb0ELb0ELb1EEEEEEEEEvNT_6ParamsE,"",@"SHT_CUDA_INFO"
	.sectionflags	@""
	.align	4


	//----- nvinfo : EIATTR_CUDA_API_VERSION
	.align		4
        /*0000*/ 	.byte	0x04, 0x37
        /*0002*/ 	.short	(.L_624 - .L_623)
.L_623:
        /*0004*/ 	.word	0x00000082


	//----- nvinfo : EIATTR_KPARAM_INFO
	.align		4
.L_624:
        /*0008*/ 	.byte	0x04, 0x17
        /*000a*/ 	.short	(.L_626 - .L_625)
.L_625:
        /*000c*/ 	.word	0x00000000
        /*0010*/ 	.short	0x0000
        /*0012*/ 	.short	0x0000
        /*0014*/ 	.byte	0x00, 0xf0, 0x01, 0x2e


	//----- nvinfo : EIATTR_SPARSE_MMA_MASK
	.align		4
.L_626:
        /*0018*/ 	.byte	0x03, 0x50
        /*001a*/ 	.short	0x0000


	//----- nvinfo : EIATTR_MAXREG_COUNT
	.align		4
        /*001c*/ 	.byte	0x03, 0x1b
        /*001e*/ 	.short	0x00a8


	//----- nvinfo : EIATTR_MERCURY_ISA_VERSION
	.align		4
        /*0020*/ 	.byte	0x03, 0x5f
        /*0022*/ 	.short	0x0101


	//----- nvinfo : EIATTR_VRC_CTA_INIT_COUNT
	.align		4
        /*0024*/ 	.byte	0x02, 0x4a
	.zero		1
	.zero		1


	//----- nvinfo : EIATTR_EXIT_INSTR_OFFSETS
	.align		4
        /*0028*/ 	.byte	0x04, 0x1c
        /*002a*/ 	.short	(.L_628 - .L_627)


	//   ....[0]....
.L_627:
        /*002c*/ 	.word	0x00000010


	//----- nvinfo : EIATTR_MAX_THREADS
	.align		4
.L_628:
        /*0030*/ 	.byte	0x04, 0x05
        /*0032*/ 	.short	(.L_630 - .L_629)
.L_629:
        /*0034*/ 	.word	0x00000180
        /*0038*/ 	.word	0x00000001
        /*003c*/ 	.word	0x00000001


	//----- nvinfo : EIATTR_CBANK_PARAM_SIZE
	.align		4
.L_630:
        /*0040*/ 	.byte	0x03, 0x19
        /*0042*/ 	.short	0x0b80


	//----- nvinfo : EIATTR_PARAM_CBANK
	.align		4
        /*0044*/ 	.byte	0x04, 0x0a
        /*0046*/ 	.short	(.L_632 - .L_631)
	.align		4
.L_631:
        /*0048*/ 	.word	index@(.nv.constant0._ZN7cutlass13device_kernelIN5flash11enable_sm90INS1_16FlashAttnFwdSm90INS1_25CollectiveMainloopFwdSm90ILi2EN4cute5tupleIJNS5_1CILi1EEES8_S8_EEENS6_IJNS7_ILi128EEESA_SA_EEELi128ENS_6half_tEfNS_4arch4Sm90ELb1ELb0ELb1ELb0ELb0ELb0ELb0ELb1ELb1ELb0ELb0ELb0EEENS1_21CollectiveEpilogueFwdISB_S9_SC_SE_Li256ELb0ELb0ELb0ELb0EEENS1_30DynamicPersistentTileSchedulerILi256ELi32ELb0ELb0ELb1EEEEEEEEEvNT_6ParamsE)
        /*004c*/ 	.short	0x0380
        /*004e*/ 	.short	0x0b80


	//----- nvinfo : EIATTR_SW_WAR
	.align		4
.L_632:
        /*0050*/ 	.byte	0x04, 0x36
        /*0052*/ 	.short	(.L_634 - .L_633)
.L_633:
        /*0054*/ 	.word	0x00000008
.L_634:


//--------------------- .nv.info._ZN7cutlass13device_kernelIN5flash11enable_sm90INS1_16FlashAttnFwdSm90INS1_25CollectiveMainloopFwdSm90ILi2EN4cute5tupleIJNS5_1CILi1EEES8_S8_EEENS6_IJNS7_ILi128EEESA_SA_EEELi128ENS_6half_tEfNS_4arch4Sm90ELb1ELb0ELb1ELb1ELb0ELb0ELb0ELb1ELb1ELb0ELb0ELb0EEENS1_21CollectiveEpilogueFwdISB_S9_SC_SE_Li256ELb1ELb0ELb0ELb0EEENS1_36VarlenDynamicPersistentTileSchedulerILi128ELi128ELi256ELi32ELb0ELb0ELb1ELb1ELb1ELb1EEEEEEEEEvNT_6ParamsE --------------------------
	.section	.nv.info._ZN7cutlass13device_kernelIN5flash11enable_sm90INS1_16FlashAttnFwdSm90INS1_25CollectiveMainloopFwdSm90ILi2EN4cute5tupleIJNS5_1CILi1EEES8_S8_EEENS6_IJNS7_ILi128EEESA_SA_EEELi128ENS_6half_tEfNS_4arch4Sm90ELb1ELb0ELb1ELb1ELb0ELb0ELb0ELb1ELb1ELb0ELb0ELb0EEENS1_21CollectiveEpilogueFwdISB_S9_SC_SE_Li256ELb1ELb0ELb0ELb0EEENS1_36VarlenDynamicPersistentTileSchedulerILi128ELi128ELi256ELi32ELb0ELb0ELb1ELb1ELb1ELb1EEEEEEEEEvNT_6ParamsE,"",@"SHT_CUDA_INFO"
	.sectionflags	@""
	.align	4


	//----- nvinfo : EIATTR_CUDA_API_VERSION
	.align		4
        /*0000*/ 	.byte	0x04, 0x37
        /*0002*/ 	.short	(.L_636 - .L_635)
.L_635:
        /*0004*/ 	.word	0x00000082


	//----- nvinfo : EIATTR_KPARAM_INFO
	.align		4
.L_636:
        /*0008*/ 	.byte	0x04, 0x17
        /*000a*/ 	.short	(.L_638 - .L_637)
.L_637:
        /*000c*/ 	.word	0x00000000
        /*0010*/ 	.short	0x0000
        /*0012*/ 	.short	0x0000
        /*0014*/ 	.byte	0x00, 0xf0, 0x01, 0x28


	//----- nvinfo : EIATTR_SPARSE_MMA_MASK
	.align		4
.L_638:
        /*0018*/ 	.byte	0x03, 0x50
        /*001a*/ 	.short	0x0000


	//----- nvinfo : EIATTR_MAXREG_COUNT
	.align		4
        /*001c*/ 	.byte	0x03, 0x1b
        /*001e*/ 	.short	0x00a8


	//----- nvinfo : EIATTR_MERCURY_ISA_VERSION
	.align		4
        /*0020*/ 	.byte	0x03, 0x5f
        /*0022*/ 	.short	0x0101


	//----- nvinfo : EIATTR_VRC_CTA_INIT_COUNT
	.align		4
        /*0024*/ 	.byte	0x02, 0x4a
	.zero		1
	.zero		1


	//----- nvinfo : EIATTR_EXIT_INSTR_OFFSETS
	.align		4
        /*0028*/ 	.byte	0x04, 0x1c
        /*002a*/ 	.short	(.L_640 - .L_639)


	//   ....[0]....
.L_639:
        /*002c*/ 	.word	0x00000010


	//----- nvinfo : EIATTR_MAX_THREADS
	.align		4
.L_640:
        /*0030*/ 	.byte	0x04, 0x05
        /*0032*/ 	.short	(.L_642 - .L_641)
.L_641:
        /*0034*/ 	.word	0x00000180
        /*0038*/ 	.word	0x00000001
        /*003c*/ 	.word	0x00000001


	//----- nvinfo : EIATTR_CBANK_PARAM_SIZE
	.align		4
.L_642:
        /*0040*/ 	.byte	0x03, 0x19
        /*0042*/ 	.short	0x0a00


	//----- nvinfo : EIATTR_PARAM_CBANK
	.align		4
        /*0044*/ 	.byte	0x04, 0x0a
        /*0046*/ 	.short	(.L_644 - .L_643)
	.align		4
.L_643:
        /*0048*/ 	.word	index@(.nv.constant0._ZN7cutlass13device_kernelIN5flash11enable_sm90INS1_16FlashAttnFwdSm90INS1_25CollectiveMainloopFwdSm90ILi2EN4cute5tupleIJNS5_1CILi1EEES8_S8_EEENS6_IJNS7_ILi128EEESA_SA_EEELi128ENS_6half_tEfNS_4arch4Sm90ELb1ELb0ELb1ELb1ELb0ELb0ELb0ELb1ELb1ELb0ELb0ELb0EEENS1_21CollectiveEpilogueFwdISB_S9_SC_SE_Li256ELb1ELb0ELb0ELb0EEENS1_36VarlenDynamicPersistentTileSchedulerILi128ELi128ELi256ELi32ELb0ELb0ELb1ELb1ELb1ELb1EEEEEEEEEvNT_6ParamsE)
        /*004c*/ 	.short	0x0380
        /*004e*/ 	.short	0x0a00


	//----- nvinfo : EIATTR_SW_WAR
	.align		4
.L_644:
        /*0050*/ 	.byte	0x04, 0x36
        /*0052*/ 	.short	(.L_646 - .L_645)
.L_645:
        /*0054*/ 	.word	0x00000008
.L_646:


//--------------------- .nv.info._ZN7cutlass13device_kernelIN5flash11enable_sm90INS1_16FlashAttnFwdSm90INS1_25CollectiveMainloopFwdSm90ILi2EN4cute5tupleIJNS5_1CILi1EEES8_S8_EEENS6_IJNS7_ILi128EEESA_SA_EEELi128ENS_6half_tEfNS_4arch4Sm90ELb1ELb0ELb1ELb1ELb0ELb1ELb0ELb1ELb1ELb0ELb0ELb0EEENS1_21CollectiveEpilogueFwdISB_S9_SC_SE_Li256ELb1ELb0ELb0ELb0EEENS1_36VarlenDynamicPersistentTileSchedulerILi128ELi128ELi256ELi32ELb0ELb0ELb1ELb1ELb1ELb1EEEEEEEEEvNT_6ParamsE --------------------------
	.section	.nv.info._ZN7cutlass13device_kernelIN5flash11enable_sm90INS1_16FlashAttnFwdSm90INS1_25CollectiveMainloopFwdSm90ILi2EN4cute5tupleIJNS5_1CILi1EEES8_S8_EEENS6_IJNS7_ILi128EEESA_SA_EEELi128ENS_6half_tEfNS_4arch4Sm90ELb1ELb0ELb1ELb1ELb0ELb1ELb0ELb1ELb1ELb0ELb0ELb0EEENS1_21CollectiveEpilogueFwdISB_S9_SC_SE_Li256ELb1ELb0ELb0ELb0EEENS1_36VarlenDynamicPersistentTileSchedulerILi128ELi128ELi256ELi32ELb0ELb0ELb1ELb1ELb1ELb1EEEEEEEEEvNT_6ParamsE,"",@"SHT_CUDA_INFO"
	.sectionflags	@""
	.align	4


	//----- nvinfo : EIATTR_CUDA_API_VERSION
	.align		4
        /*0000*/ 	.byte	0x04, 0x37
        /*0002*/ 	.short	(.L_648 - .L_647)
.L_647:
        /*0004*/ 	.word	0x00000082


	//----- nvinfo : EIATTR_KPARAM_INFO
	.align		4
.L_648:
        /*0008*/ 	.byte	0x04, 0x17
        /*000a*/ 	.short	(.L_650 - .L_649)
.L_649:
        /*000c*/ 	.word	0x00000000
        /*0010*/ 	.short	0x0000
        /*0012*/ 	.short	0x0000
        /*0014*/ 	.byte	0x00, 0xf0, 0x01, 0x28


	//----- nvinfo : EIATTR_SPARSE_MMA_MASK
	.align		4
.L_650:
        /*0018*/ 	.byte	0x03, 0x50
        /*001a*/ 	.short	0x0000


	//----- nvinfo : EIATTR_MAXREG_COUNT
	.align		4
        /*001c*/ 	.byte	0x03, 0x1b
        /*001e*/ 	.short	0x00a8


	//----- nvinfo : EIATTR_MERCURY_ISA_VERSION
	.align		4
        /*0020*/ 	.byte	0x03, 0x5f
        /*0022*/ 	.short	0x0101


	//----- nvinfo : EIATTR_VRC_CTA_INIT_COUNT
	.align		4
        /*0024*/ 	.byte	0x02, 0x4a
	.zero		1
	.zero		1


	//----- nvinfo : EIATTR_EXIT_INSTR_OFFSETS
	.align		4
        /*0028*/ 	.byte	0x04, 0x1c
        /*002a*/ 	.short	(.L_652 - .L_651)


	//   ....[0]....
.L_651:
        /*002c*/ 	.word	0x00000010


	//----- nvinfo : EIATTR_MAX_THREADS
	.align		4
.L_652:
        /*0030*/ 	.byte	0x04, 0x05
        /*0032*/ 	.short	(.L_654 - .L_653)
.L_653:
        /*0034*/ 	.word	0x00000180
        /*0038*/ 	.word	0x00000001
        /*003c*/ 	.word	0x00000001


	//----- nvinfo : EIATTR_CBANK_PARAM_SIZE
	.align		4
.L_654:
        /*0040*/ 	.byte	0x03, 0x19
        /*0042*/ 	.short	0x0a00


	//----- nvinfo : EIATTR_PARAM_CBANK
	.align		4
        /*0044*/ 	.byte	0x04, 0x0a
        /*0046*/ 	.short	(.L_656 - .L_655)
	.align		4
.L_655:
        /*0048*/ 	.word	index@(.nv.constant0._ZN7cutlass13device_kernelIN5flash11enable_sm90INS1_16FlashAttnFwdSm90INS1_25CollectiveMainloopFwdSm90ILi2EN4cute5tupleIJNS5_1CILi1EEES8_S8_EEENS6_IJNS7_ILi128EEESA_SA_EEELi128ENS_6half_tEfNS_4arch4Sm90ELb1ELb0ELb1ELb1ELb0ELb1ELb0ELb1ELb1ELb0ELb0ELb0EEENS1_21CollectiveEpilogueFwdISB_S9_SC_SE_Li256ELb1ELb0ELb0ELb0EEENS1_36VarlenDynamicPersistentTileSchedulerILi128ELi128ELi256ELi32ELb0ELb0ELb1ELb1ELb1ELb1EEEEEEEEEvNT_6ParamsE)
        /*004c*/ 	.short	0x0380
        /*004e*/ 	.short	0x0a00


	//----- nvinfo : EIATTR_SW_WAR
	.align		4
.L_656:
        /*0050*/ 	.byte	0x04, 0x36
        /*0052*/ 	.short	(.L_658 - .L_657)
.L_657:
        /*0054*/ 	.word	0x00000008
.L_658:


//--------------------- .nv.info._ZN7cutlass13device_kernelIN5flash11enable_sm90INS1_16FlashAttnFwdSm90INS1_25CollectiveMainloopFwdSm90ILi2EN4cute5tupleIJNS5_1CILi1EEES8_S8_EEENS6_IJNS7_ILi192EEENS7_ILi144EEENS7_ILi96EEEEEELi96ENS_6half_tEfNS_4arch4Sm90ELb0ELb0ELb1ELb0ELb0ELb0ELb0ELb0ELb1ELb0ELb0ELb0EEENS1_21CollectiveEpilogueFwdINS6_IJSA_SC_SB_EEES9_SE_SG_Li384ELb0ELb0ELb0ELb0EEENS1_29StaticPersistentTileSchedulerILb0EEEEEEEEEvNT_6ParamsE --------------------------
	.section	.nv.info._ZN7cutlass13device_kernelIN5flash11enable_sm90INS1_16FlashAttnFwdSm90INS1_25CollectiveMainloopFwdSm90ILi2EN4cute5tupleIJNS5_1CILi1EEES8_S8_EEENS6_IJNS7_ILi192EEENS7_ILi144EEENS7_ILi96EEEEEELi96ENS_6half_tEfNS_4arch4Sm90ELb0ELb0ELb1ELb0ELb0ELb0ELb0ELb0ELb1ELb0ELb0ELb0EEENS1_21CollectiveEpilogueFwdINS6_IJSA_SC_SB_EEES9_SE_SG_Li384ELb0ELb0ELb0ELb0EEENS1_29StaticPersistentTileSchedulerILb0EEEEEEEEEvNT_6ParamsE,"",@"SHT_CUDA_INFO"
	.sectionflags	@""
	.align	4


	//----- nvinfo : EIATTR_CUDA_API_VERSION
	.align		4
        /*0000*/ 	.byte	0x04, 0x37
        /*0002*/ 	.short	(.L_660 - .L_659)
.L_659:
        /*0004*/ 	.word	0x00000082


	//----- nvinfo : EIATTR_KPARAM_INFO
	.align		4
.L_660:
        /*0008*/ 	.byte	0x04, 0x17
        /*000a*/ 	.short	(.L_662 - .L_661)
.L_661:
        /*000c*/ 	.word	0x00000000
        /*0010*/ 	.short	0x0000
        /*0012*/ 	.short	0x0000
        /*0014*/ 	.byte	0x00, 0xf0, 0x01, 0x2e


	//----- nvinfo : EIATTR_SPARSE_MMA_MASK
	.align		4
.L_662:
        /*0018*/ 	.byte	0x03, 0x50
        /*001a*/ 	.short	0x0000


	//----- nvinfo : EIATTR_MAXREG_COUNT
	.align		4
        /*001c*/ 	.byte	0x03, 0x1b
        /*001e*/ 	.short	0x0080


	//----- nvinfo : EIATTR_MERCURY_ISA_VERSION
	.align		4
        /*0020*/ 	.byte	0x03, 0x5f
        /*0022*/ 	.short	0x0101


	//----- nvinfo : EIATTR_VRC_CTA_INIT_COUNT
	.align		4
        /*0024*/ 	.byte	0x02, 0x4a
	.zero		1
	.zero		1


	//----- nvinfo : EIATTR_EXIT_INSTR_OFFSETS
	.align		4
        /*0028*/ 	.byte	0x04, 0x1c
        /*002a*/ 	.short	(.L_664 - .L_663)


	//   ....[0]....
.L_663:
        /*002c*/ 	.word	0x00000010


	//----- nvinfo : EIATTR_MAX_THREADS
	.align		4
.L_664:
        /*0030*/ 	.byte	0x04, 0x05
        /*0032*/ 	.short	(.L_666 - .L_665)
.L_665:
        /*0034*/ 	.word	0x00000200
        /*0038*/ 	.word	0x00000001
        /*003c*/ 	.word	0x00000001


	//----- nvinfo : EIATTR_CBANK_PARAM_SIZE
	.align		4
.L_666:
        /*0040*/ 	.byte	0x03, 0x19
        /*0042*/ 	.short	0x0b80


	//----- nvinfo : EIATTR_PARAM_CBANK
	.align		4
        /*0044*/ 	.byte	0x04, 0x0a
        /*0046*/ 	.short	(.L_668 - .L_667)
	.align		4
.L_667:
        /*0048*/ 	.word	index@(.nv.constant0._ZN7cutlass13device_kernelIN5flash11enable_sm90INS1_16FlashAttnFwdSm90INS1_25CollectiveMainloopFwdSm90ILi2EN4cute5tupleIJNS5_1CILi1EEES8_S8_EEENS6_IJNS7_ILi192EEENS7_ILi144EEENS7_ILi96EEEEEELi96ENS_6half_tEfNS_4arch4Sm90ELb0ELb0ELb1ELb0ELb0ELb0ELb0ELb0ELb1ELb0ELb0ELb0EEENS1_21CollectiveEpilogueFwdINS6_IJSA_SC_SB_EEES9_SE_SG_Li384ELb0ELb0ELb0ELb0EEENS1_29StaticPersistentTileSchedulerILb0EEEEEEEEEvNT_6ParamsE)
        /*004c*/ 	.short	0x0380
        /*004e*/ 	.short	0x0b80


	//----- nvinfo : EIATTR_SW_WAR
	.align		4
.L_668:
        /*0050*/ 	.byte	0x04, 0x36
        /*0052*/ 	.short	(.L_670 - .L_669)
.L_669:
        /*0054*/ 	.word	0x00000008
.L_670:


//--------------------- .nv.info._ZN7cutlass13device_kernelIN5flash11enable_sm90INS1_16FlashAttnFwdSm90INS1_25CollectiveMainloopFwdSm90ILi2EN4cute5tupleIJNS5_1CILi1EEES8_S8_EEENS6_IJNS7_ILi192EEENS7_ILi144EEENS7_ILi96EEEEEELi96ENS_6half_tEfNS_4arch4Sm90ELb0ELb0ELb1ELb1ELb0ELb0ELb0ELb0ELb1ELb0ELb0ELb0EEENS1_21CollectiveEpilogueFwdINS6_IJSA_SC_SB_EEES9_SE_SG_Li384ELb1ELb0ELb0ELb0EEENS1_36VarlenDynamicPersistentTileSchedulerILi192ELi144ELi384ELi32ELb0ELb0ELb1ELb0ELb1ELb1EEEEEEEEEvNT_6ParamsE --------------------------
	.section	.nv.info._ZN7cutlass13device_kernelIN5flash11enable_sm90INS1_16FlashAttnFwdSm90INS1_25CollectiveMainloopFwdSm90ILi2EN4cute5tupleIJNS5_1CILi1EEES8_S8_EEENS6_IJNS7_ILi192EEENS7_ILi144EEENS7_ILi96EEEEEELi96ENS_6half_tEfNS_4arch4Sm90ELb0ELb0ELb1ELb1ELb0ELb0ELb0ELb0ELb1ELb0ELb0ELb0EEENS1_21CollectiveEpilogueFwdINS6_IJSA_SC_SB_EEES9_SE_SG_Li384ELb1ELb0ELb0ELb0EEENS1_36VarlenDynamicPersistentTileSchedulerILi192ELi144ELi384ELi32ELb0ELb0ELb1ELb0ELb1ELb1EEEEEEEEEvNT_6ParamsE,"",@"SHT_CUDA_INFO"
	.sectionflags	@""
	.align	4


	//----- nvinfo : EIATTR_CUDA_API_VERSION
	.align		4
        /*0000*/ 	.byte	0x04, 0x37
        /*0002*/ 	.short	(.L_672 - .L_671)
.L_671:
        /*0004*/ 	.word	0x00000082


	//----- nvinfo : EIATTR_KPARAM_INFO
	.align		4
.L_672:
        /*0008*/ 	.byte	0x04, 0x17
        /*000a*/ 	.short	(.L_674 - .L_673)
.L_673:
        /*000c*/ 	.word	0x00000000
        /*0010*/ 	.short	0x0000
        /*0012*/ 	.short	0x0000
        /*0014*/ 	.byte	0x00, 0xf0, 0x01, 0x28


	//----- nvinfo : EIATTR_SPARSE_MMA_MASK
	.align		4
.L_674:
        /*0018*/ 	.byte	0x03, 0x50
        /*001a*/ 	.short	0x0000


	//----- nvinfo : EIATTR_MAXREG_COUNT
	.align		4
        /*001c*/ 	.byte	0x03, 0x1b
        /*001e*/ 	.short	0x0080


	//----- nvinfo : EIATTR_MERCURY_ISA_VERSION
	.align		4
        /*0020*/ 	.byte	0x03, 0x5f
        /*0022*/ 	.short	0x0101


	//----- nvinfo : EIATTR_VRC_CTA_INIT_COUNT
	.align		4
        /*0024*/ 	.byte	0x02, 0x4a
	.zero		1
	.zero		1


	//----- nvinfo : EIATTR_EXIT_INSTR_OFFSETS
	.align		4
        /*0028*/ 	.byte	0x04, 0x1c
        /*002a*/ 	.short	(.L_676 - .L_675)


	//   ....[0]....
.L_675:
        /*002c*/ 	.word	0x00000010


	//----- nvinfo : EIATTR_MAX_THREADS
	.align		4
.L_676:
        /*0030*/ 	.byte	0x04, 0x05
        /*0032*/ 	.short	(.L_678 - .L_677)
.L_677:
        /*0034*/ 	.word	0x00000200
        /*0038*/ 	.word	0x00000001
        /*003c*/ 	.word	0x00000001


	//----- nvinfo : EIATTR_CBANK_PARAM_SIZE
	.align		4
.L_678:
        /*0040*/ 	.byte	0x03, 0x19
        /*0042*/ 	.short	0x0a00


	//----- nvinfo : EIATTR_PARAM_CBANK
	.align		4
        /*0044*/ 	.byte	0x04, 0x0a
        /*0046*/ 	.short	(.L_680 - .L_679)
	.align		4
.L_679:
        /*0048*/ 	.word	index@(.nv.constant0._ZN7cutlass13device_kernelIN5flash11enable_sm90INS1_16FlashAttnFwdSm90INS1_25CollectiveMainloopFwdSm90ILi2EN4cute5tupleIJNS5_1CILi1EEES8_S8_EEENS6_IJNS7_ILi192EEENS7_ILi144EEENS7_ILi96EEEEEELi96ENS_6half_tEfNS_4arch4Sm90ELb0ELb0ELb1ELb1ELb0ELb0ELb0ELb0ELb1ELb0ELb0ELb0EEENS1_21CollectiveEpilogueFwdINS6_IJSA_SC_SB_EEES9_SE_SG_Li384ELb1ELb0ELb0ELb0EEENS1_36VarlenDynamicPersistentTileSchedulerILi192ELi144ELi384ELi32ELb0ELb0ELb1ELb0ELb1ELb1EEEEEEEEEvNT_6ParamsE)
        /*004c*/ 	.short	0x0380
        /*004e*/ 	.short	0x0a00


	//----- nvinfo : EIATTR_SW_WAR
	.align		4
.L_680:
        /*0050*/ 	.byte	0x04, 0x36
        /*0052*/ 	.short	(.L_682 - .L_681)
.L_681:
        /*0054*/ 	.word	0x00000008
.L_682:


//--------------------- .nv.info._ZN7cutlass13device_kernelIN5flash11enable_sm90INS1_16FlashAttnFwdSm90INS1_25CollectiveMainloopFwdSm90ILi2EN4cute5tupleIJNS5_1CILi1EEES8_S8_EEENS6_IJNS7_ILi192EEENS7_ILi144EEENS7_ILi96EEEEEELi96ENS_6half_tEfNS_4arch4Sm90ELb0ELb0ELb1ELb1ELb0ELb1ELb0ELb0ELb1ELb0ELb0ELb0EEENS1_21CollectiveEpilogueFwdINS6_IJSA_SC_SB_EEES9_SE_SG_Li384ELb1ELb0ELb0ELb0EEENS1_36VarlenDynamicPersistentTileSchedulerILi192ELi144ELi384ELi32ELb0ELb0ELb1ELb0ELb1ELb1EEEEEEEEEvNT_6ParamsE --------------------------
	.section	.nv.info._ZN7cutlass13device_kernelIN5flash11enable_sm90INS1_16FlashAttnFwdSm90INS1_25CollectiveMainloopFwdSm90ILi2EN4cute5tupleIJNS5_1CILi1EEES8_S8_EEENS6_IJNS7_ILi192EEENS7_ILi144EEENS7_ILi96EEEEEELi96ENS_6half_tEfNS_4arch4Sm90ELb0ELb0ELb1ELb1ELb0ELb1ELb0ELb0ELb1ELb0ELb0ELb0EEENS1_21CollectiveEpilogueFwdINS6_IJSA_SC_SB_EEES9_SE_SG_Li384ELb1ELb0ELb0ELb0EEENS1_36VarlenDynamicPersistentTileSchedulerILi192ELi144ELi384ELi32ELb0ELb0ELb1ELb0ELb1ELb1EEEEEEEEEvNT_6ParamsE,"",@"SHT_CUDA_INFO"
	.sectionflags	@""
	.align	4


	//----- nvinfo : EIATTR_CUDA_API_VERSION
	.align		4
        /*0000*/ 	.byte	0x04, 0x37
        /*0002*/ 	.short	(.L_684 - .L_683)
.L_683:
        /*0004*/ 	.word	0x00000082


	//----- nvinfo : EIATTR_KPARAM_INFO
	.align		4
.L_684:
        /*0008*/ 	.byte	0x04, 0x17
        /*000a*/ 	.short	(.L_686 - .L_685)
.L_685:
        /*000c*/ 	.word	0x00000000
        /*0010*/ 	.short	0x0000
        /*0012*/ 	.short	0x0000
        /*0014*/ 	.byte	0x00, 0xf0, 0x01, 0x28


	//----- nvinfo : EIATTR_SPARSE_MMA_MASK
	.align		4
.L_686:
        /*0018*/ 	.byte	0x03, 0x50
        /*001a*/ 	.short	0x0000


	//----- nvinfo : EIATTR_MAXREG_COUNT
	.align		4
        /*001c*/ 	.byte	0x03, 0x1b
        /*001e*/ 	.short	0x0080


	//----- nvinfo : EIATTR_MERCURY_ISA_VERSION
	.align		4
        /*0020*/ 	.byte	0x03, 0x5f
        /*0022*/ 	.short	0x0101


	//----- nvinfo : EIATTR_VRC_CTA_INIT_COUNT
	.align		4
        /*0024*/ 	.byte	0x02, 0x4a
	.zero		1
	.zero		1


	//----- nvinfo : EIATTR_EXIT_INSTR_OFFSETS
	.align		4
        /*0028*/ 	.byte	0x04, 0x1c
        /*002a*/ 	.short	(.L_688 - .L_687)


	//   ....[0]....
.L_687:
        /*002c*/ 	.word	0x00000010


	//----- nvinfo : EIATTR_MAX_THREADS
	.align		4
.L_688:
        /*0030*/ 	.byte	0x04, 0x05
        /*0032*/ 	.short	(.L_690 - .L_689)
.L_689:
        /*0034*/ 	.word	0x00000200
        /*0038*/ 	.word	0x00000001
        /*003c*/ 	.word	0x00000001


	//----- nvinfo : EIATTR_CBANK_PARAM_SIZE
	.align		4
.L_690:
        /*0040*/ 	.byte	0x03, 0x19
        /*0042*/ 	.short	0x0a00


	//----- nvinfo : EIATTR_PARAM_CBANK
	.align		4
        /*0044*/ 	.byte	0x04, 0x0a
        /*0046*/ 	.short	(.L_692 - .L_691)
	.align		4
.L_691:
        /*0048*/ 	.word	index@(.nv.constant0._ZN7cutlass13device_kernelIN5flash11enable_sm90INS1_16FlashAttnFwdSm90INS1_25CollectiveMainloopFwdSm90ILi2EN4cute5tupleIJNS5_1CILi1EEES8_S8_EEENS6_IJNS7_ILi192EEENS7_ILi144EEENS7_ILi96EEEEEELi96ENS_6half_tEfNS_4arch4Sm90ELb0ELb0ELb1ELb1ELb0ELb1ELb0ELb0ELb1ELb0ELb0ELb0EEENS1_21CollectiveEpilogueFwdINS6_IJSA_SC_SB_EEES9_SE_SG_Li384ELb1ELb0ELb0ELb0EEENS1_36VarlenDynamicPersistentTileSchedulerILi192ELi144ELi384ELi32ELb0ELb0ELb1ELb0ELb1ELb1EEEEEEEEEvNT_6ParamsE)
        /*004c*/ 	.short	0x0380
        /*004e*/ 	.short	0x0a00


	//----- nvinfo : EIATTR_SW_WAR
	.align		4
.L_692:
        /*0050*/ 	.byte	0x04, 0x36
        /*0052*/ 	.short	(.L_694 - .L_693)
.L_693:
        /*0054*/ 	.word	0x00000008
.L_694:


//--------------------- .nv.info._ZN7cutlass13device_kernelIN5flash11enable_sm90INS1_16FlashAttnFwdSm90INS1_25CollectiveMainloopFwdSm90ILi2EN4cute5tupleIJNS5_1CILi1EEES8_S8_EEENS6_IJNS7_ILi192EEENS7_ILi128EEENS7_ILi96EEEEEELi96ENS_6half_tEfNS_4arch4Sm90ELb0ELb1ELb1ELb0ELb0ELb0ELb0ELb0ELb1ELb0ELb0ELb0EEENS1_21CollectiveEpilogueFwdINS6_IJSA_SC_SB_EEES9_SE_SG_Li384ELb0ELb0ELb0ELb0EEENS1_30DynamicPersistentTileSchedulerILi384ELi32ELb0ELb0ELb1EEEEEEEEEvNT_6ParamsE --------------------------
	.section	.nv.info._ZN7cutlass13device_kernelIN5flash11enable_sm90INS1_16FlashAttnFwdSm90INS1_25CollectiveMainloopFwdSm90ILi2EN4cute5tupleIJNS5_1CILi1EEES8_S8_EEENS6_IJNS7_ILi192EEENS7_ILi128EEENS7_ILi96EEEEEELi96ENS_6half_tEfNS_4arch4Sm90ELb0ELb1ELb1ELb0ELb0ELb0ELb0ELb0ELb1ELb0ELb0ELb0EEENS1_21CollectiveEpilogueFwdINS6_IJSA_SC_SB_EEES9_SE_SG_Li384ELb0ELb0ELb0ELb0EEENS1_30DynamicPersistentTileSchedulerILi384ELi32ELb0ELb0ELb1EEEEEEEEEvNT_6ParamsE,"",@"SHT_CUDA_INFO"
	.sectionflags	@""
	.align	4


	//----- nvinfo : EIATTR_CUDA_API_VERSION
	.align		4
        /*0000*/ 	.byte	0x04, 0x37
        /*0002*/ 	.short	(.L_696 - .L_695)
.L_695:
        /*0004*/ 	.word	0x00000082


	//----- nvinfo : EIATTR_KPARAM_INFO
	.align		4
.L_696:
        /*0008*/ 	.byte	0x04, 0x17
        /*000a*/ 	.short	(.L_698 - .L_697)
.L_697:
        /*000c*/ 	.word	0x00000000
        /*0010*/ 	.short	0x0000
        /*0012*/ 	.short	0x0000
        /*0014*/ 	.byte	0x00, 0xf0, 0x01, 0x2e


	//----- nvinfo : EIATTR_SPARSE_MMA_MASK
	.align		4
.L_698:
        /*0018*/ 	.byte	0x03, 0x50
        /*001a*/ 	.short	0x0000


	//----- nvinfo : EIATTR_MAXREG_COUNT
	.align		4
        /*001c*/ 	.byte	0x03, 0x1b
        /*001e*/ 	.short	0x0080


	//----- nvinfo : EIATTR_MERCURY_ISA_VERSION
	.align		4
        /*0020*/ 	.byte	0x03, 0x5f
        /*0022*/ 	.short	0x0101


	//----- nvinfo : EIATTR_VRC_CTA_INIT_COUNT
	.align		4
        /*0024*/ 	.byte	0x02, 0x4a
	.zero		1
	.zero		1


	//----- nvinfo : EIATTR_EXIT_INSTR_OFFSETS
	.align		4
        /*0028*/ 	.byte	0x04, 0x1c
        /*002a*/ 	.short	(.L_700 - .L_699)


	//   ....[0]....
.L_699:
        /*002c*/ 	.word	0x00000010


	//----- nvinfo : EIATTR_MAX_THREADS
	.align		4
.L_700:
        /*0030*/ 	.byte	0x04, 0x05
        /*0032*/ 	.short	(.L_702 - .L_701)
.L_701:
        /*0034*/ 	.word	0x00000200
        /*0038*/ 	.word	0x00000001
        /*003c*/ 	.word	0x00000001


	//----- nvinfo : EIATTR_CBANK_PARAM_SIZE
	.align		4
.L_702:
        /*0040*/ 	.byte	0x03, 0x19
        /*0042*/ 	.short	0x0b80


	//----- nvinfo : EIATTR_PARAM_CBANK
	.align		4
        /*0044*/ 	.byte	0x04, 0x0a
        /*0046*/ 	.short	(.L_704 - .L_703)
	.align		4
.L_703:
        /*0048*/ 	.word	index@(.nv.constant0._ZN7cutlass13device_kernelIN5flash11enable_sm90INS1_16FlashAttnFwdSm90INS1_25CollectiveMainloopFwdSm90ILi2EN4cute5tupleIJNS5_1CILi1EEES8_S8_EEENS6_IJNS7_ILi192EEENS7_ILi128EEENS7_ILi96EEEEEELi96ENS_6half_tEfNS_4arch4Sm90ELb0ELb1ELb1ELb0ELb0ELb0ELb0ELb0ELb1ELb0ELb0ELb0EEENS1_21CollectiveEpilogueFwdINS6_IJSA_SC_SB_EEES9_SE_SG_Li384ELb0ELb0ELb0ELb0EEENS1_30DynamicPersistentTileSchedulerILi384ELi32ELb0ELb0ELb1EEEEEEEEEvNT_6ParamsE)
        /*004c*/ 	.short	0x0380
        /*004e*/ 	.short	0x0b80


	//----- nvinfo : EIATTR_SW_WAR
	.align		4
.L_704:
        /*0050*/ 	.byte	0x04, 0x36
        /*0052*/ 	.short	(.L_706 - .L_705)
.L_705:
        /*0054*/ 	.word	0x00000008
.L_706:


//--------------------- .nv.info._ZN7cutlass13device_kernelIN5flash11enable_sm90INS1_16FlashAttnFwdSm90INS1_25CollectiveMainloopFwdSm90ILi2EN4cute5tupleIJNS5_1CILi1EEES8_S8_EEENS6_IJNS7_ILi192EEENS7_ILi128EEENS7_ILi96EEEEEELi96ENS_6half_tEfNS_4arch4Sm90ELb0ELb1ELb1ELb1ELb0ELb0ELb0ELb0ELb1ELb0ELb0ELb0EEENS1_21CollectiveEpilogueFwdINS6_IJSA_SC_SB_EEES9_SE_SG_Li384ELb1ELb0ELb0ELb0EEENS1_36VarlenDynamicPersistentTileSchedulerILi192ELi128ELi384ELi32ELb0ELb0ELb1ELb1ELb0ELb1EEEEEEEEEvNT_6ParamsE --------------------------
	.section	.nv.info._ZN7cutlass13device_kernelIN5flash11enable_sm90INS1_16FlashAttnFwdSm90INS1_25CollectiveMainloopFwdSm90ILi2EN4cute5tupleIJNS5_1CILi1EEES8_S8_EEENS6_IJNS7_ILi192EEENS7_ILi128EEENS7_ILi96EEEEEELi96ENS_6half_tEfNS_4arch4Sm90ELb0ELb1ELb1ELb1ELb0ELb0ELb0ELb0ELb1ELb0ELb0ELb0EEENS1_21CollectiveEpilogueFwdINS6_IJSA_SC_SB_EEES9_SE_SG_Li384ELb1ELb0ELb0ELb0EEENS1_36VarlenDynamicPersistentTileSchedulerILi192ELi128ELi384ELi32ELb0ELb0ELb1ELb1ELb0ELb1EEEEEEEEEvNT_6ParamsE,"",@"SHT_CUDA_INFO"
	.sectionflags	@""
	.align	4


	//----- nvinfo : EIATTR_CUDA_API_VERSION
	.align		4
        /*0000*/ 	.byte	0x04, 0x37
        /*0002*/ 	.short	(.L_708 - .L_707)
.L_707:
        /*0004*/ 	.word	0x00000082


	//----- nvinfo : EIATTR_KPARAM_INFO
	.align		4
.L_708:
        /*0008*/ 	.byte	0x04, 0x17
        /*000a*/ 	.short	(.L_710 - .L_709)
.L_709:
        /*000c*/ 	.word	0x00000000
        /*0010*/ 	.short	0x0000
        /*0012*/ 	.short	0x0000
        /*0014*/ 	.byte	0x00, 0xf0, 0x01, 0x28


	//----- nvinfo : EIATTR_SPARSE_MMA_MASK
	.align		4
.L_710:
        /*0018*/ 	.byte	0x03, 0x50
        /*001a*/ 	.short	0x0000


	//----- nvinfo : EIATTR_MAXREG_COUNT
	.align		4
        /*001c*/ 	.byte	0x03, 0x1b
        /*001e*/ 	.short	0x0080


	//----- nvinfo : EIATTR_MERCURY_ISA_VERSION
	.align		4
        /*0020*/ 	.byte	0x03, 0x5f
        /*0022*/ 	.short	0x0101


	//----- nvinfo : EIATTR_VRC_CTA_INIT_COUNT
	.align		4
        /*0024*/ 	.byte	0x02, 0x4a
	.zero		1
	.zero		1


	//----- nvinfo : EIATTR_EXIT_INSTR_OFFSETS
	.align		4
        /*0028*/ 	.byte	0x04, 0x1c
        /*002a*/ 	.short	(.L_712 - .L_711)


	//   ....[0]....
.L_711:
        /*002c*/ 	.word	0x00000010


	//----- nvinfo : EIATTR_MAX_THREADS
	.align		4
.L_712:
        /*0030*/ 	.byte	0x04, 0x05
        /*0032*/ 	.short	(.L_714 - .L_713)
.L_713:
        /*0034*/ 	.word	0x00000200
        /*0038*/ 	.word	0x00000001
        /*003c*/ 	.word	0x00000001


	//----- nvinfo : EIATTR_CBANK_PARAM_SIZE
	.align		4
.L_714:
        /*0040*/ 	.byte	0x03, 0x19
        /*0042*/ 	.short	0x0a00


	//----- nvinfo : EIATTR_PARAM_CBANK
	.align		4
        /*0044*/ 	.byte	0x04, 0x0a
        /*0046*/ 	.short	(.L_716 - .L_715)
	.align		4
.L_715:
        /*0048*/ 	.word	index@(.nv.constant0._ZN7cutlass13device_kernelIN5flash11enable_sm90INS1_16FlashAttnFwdSm90INS1_25CollectiveMainloopFwdSm90ILi2EN4cute5tupleIJNS5_1CILi1EEES8_S8_EEENS6_IJNS7_ILi192EEENS7_ILi128EEENS7_ILi96EEEEEELi96ENS_6half_tEfNS_4arch4Sm90ELb0ELb1ELb1ELb1ELb0ELb0ELb0ELb0ELb1ELb0ELb0ELb0EEENS1_21CollectiveEpilogueFwdINS6_IJSA_SC_SB_EEES9_SE_SG_Li384ELb1ELb0ELb0ELb0EEENS1_36VarlenDynamicPersistentTileSchedulerILi192ELi128ELi384ELi32ELb0ELb0ELb1ELb1ELb0ELb1EEEEEEEEEvNT_6ParamsE)
        /*004c*/ 	.short	0x0380
        /*004e*/ 	.short	0x0a00


	//----- nvinfo : EIATTR_SW_WAR
	.align		4
.L_716:
        /*0050*/ 	.byte	0x04, 0x36
        /*0052*/ 	.short	(.L_718 - .L_717)
.L_717:
        /*0054*/ 	.word	0x00000008
.L_718:


//--------------------- .nv.info._ZN7cutlass13device_kernelIN5flash11enable_sm90INS1_16FlashAttnFwdSm90INS1_25CollectiveMainloopFwdSm90ILi2EN4cute5tupleIJNS5_1CILi1EEES8_S8_EEENS6_IJNS7_ILi192EEENS7_ILi128EEENS7_ILi96EEEEEELi96ENS_6half_tEfNS_4arch4Sm90ELb0ELb1ELb1ELb1ELb0ELb1ELb0ELb0ELb1ELb0ELb0ELb0EEENS1_21CollectiveEpilogueFwdINS6_IJSA_SC_SB_EEES9_SE_SG_Li384ELb1ELb0ELb0ELb0EEENS1_36VarlenDynamicPersistentTileSchedulerILi192ELi128ELi384ELi32ELb0ELb0ELb1ELb1ELb0ELb1EEEEEEEEEvNT_6ParamsE --------------------------
	.section	.nv.info._ZN7cutlass13device_kernelIN5flash11enable_sm90INS1_16FlashAttnFwdSm90INS1_25CollectiveMainloopFwdSm90ILi2EN4cute5tupleIJNS5_1CILi1EEES8_S8_EEENS6_IJNS7_ILi192EEENS7_ILi128EEENS7_ILi96EEEEEELi96ENS_6half_tEfNS_4arch4Sm90ELb0ELb1ELb1ELb1ELb0ELb1ELb0ELb0ELb1ELb0ELb0ELb0EEENS1_21CollectiveEpilogueFwdINS6_IJSA_SC_SB_EEES9_SE_SG_Li384ELb1ELb0ELb0ELb0EEENS1_36VarlenDynamicPersistentTileSchedulerILi192ELi128ELi384ELi32ELb0ELb0ELb1ELb1ELb0ELb1EEEEEEEEEvNT_6ParamsE,"",@"SHT_CUDA_INFO"
	.sectionflags	@""
	.align	4


	//----- nvinfo : EIATTR_CUDA_API_VERSION
	.align		4
        /*0000*/ 	.byte	0x04, 0x37
        /*0002*/ 	.short	(.L_720 - .L_719)
.L_719:
        /*0004*/ 	.word	0x00000082


	//----- nvinfo : EIATTR_KPARAM_INFO
	.align		4
.L_720:
        /*0008*/ 	.byte	0x04, 0x17
        /*000a*/ 	.short	(.L_722 - .L_721)
.L_721:
        /*000c*/ 	.word	0x00000000
        /*0010*/ 	.short	0x0000
        /*0012*/ 	.short	0x0000
        /*0014*/ 	.byte	0x00, 0xf0, 0x01, 0x28


	//----- nvinfo : EIATTR_SPARSE_MMA_MASK
	.align		4
.L_722:
        /*0018*/ 	.byte	0x03, 0x50
        /*001a*/ 	.short	0x0000


	//----- nvinfo : EIATTR_MAXREG_COUNT
	.align		4
        /*001c*/ 	.byte	0x03, 0x1b
        /*001e*/ 	.short	0x0080


	//----- nvinfo : EIATTR_MERCURY_ISA_VERSION
	.align		4
        /*0020*/ 	.byte	0x03, 0x5f
        /*0022*/ 	.short	0x0101


	//----- nvinfo : EIATTR_VRC_CTA_INIT_COUNT
	.align		4
        /*0024*/ 	.byte	0x02, 0x4a
	.zero		1
	.zero		1


	//----- nvinfo : EIATTR_EXIT_INSTR_OFFSETS
	.align		4
        /*0028*/ 	.byte	0x04, 0x1c
        /*002a*/ 	.short	(.L_724 - .L_723)


	//   ....[0]....
.L_723:
        /*002c*/ 	.word	0x00000010


	//----- nvinfo : EIATTR_MAX_THREADS
	.align		4
.L_724:
        /*0030*/ 	.byte	0x04, 0x05
        /*0032*/ 	.short	(.L_726 - .L_725)
.L_725:
        /*0034*/ 	.word	0x00000200
        /*0038*/ 	.word	0x00000001
        /*003c*/ 	.word	0x00000001


	//----- nvinfo : EIATTR_CBANK_PARAM_SIZE
	.align		4
.L_726:
        /*0040*/ 	.byte	0x03, 0x19
        /*0042*/ 	.short	0x0a00


	//----- nvinfo : EIATTR_PARAM_CBANK
	.align		4
        /*0044*/ 	.byte	0x04, 0x0a
        /*0046*/ 	.short	(.L_728 - .L_727)
	.align		4
.L_727:
        /*0048*/ 	.word	index@(.nv.constant0._ZN7cutlass13device_kernelIN5flash11enable_sm90INS1_16FlashAttnFwdSm90INS1_25CollectiveMainloopFwdSm90ILi2EN4cute5tupleIJNS5_1CILi1EEES8_S8_EEENS6_IJNS7_ILi192EEENS7_ILi128EEENS7_ILi96EEEEEELi96ENS_6half_tEfNS_4arch4Sm90ELb0ELb1ELb1ELb1ELb0ELb1ELb0ELb0ELb1ELb0ELb0ELb0EEENS1_21CollectiveEpilogueFwdINS6_IJSA_SC_SB_EEES9_SE_SG_Li384ELb1ELb0ELb0ELb0EEENS1_36VarlenDynamicPersistentTileSchedulerILi192ELi128ELi384ELi32ELb0ELb0ELb1ELb1ELb0ELb1EEEEEEEEEvNT_6ParamsE)
        /*004c*/ 	.short	0x0380
        /*004e*/ 	.short	0x0a00


	//----- nvinfo : EIATTR_SW_WAR
	.align		4
.L_728:
        /*0050*/ 	.byte	0x04, 0x36
        /*0052*/ 	.short	(.L_730 - .L_729)
.L_729:
        /*0054*/ 	.word	0x00000008
.L_730:


//--------------------- .nv.info._ZN7cutlass13device_kernelIN5flash11enable_sm90INS1_16FlashAttnFwdSm90INS1_25CollectiveMainloopFwdSm90ILi2EN4cute5tupleIJNS5_1CILi1EEES8_S8_EEENS6_IJNS7_ILi192EEENS7_ILi144EEENS7_ILi96EEEEEELi96ENS_6half_tEfNS_4arch4Sm90ELb1ELb0ELb1ELb0ELb0ELb0ELb0ELb0ELb1ELb0ELb0ELb0EEENS1_21CollectiveEpilogueFwdINS6_IJSA_SC_SB_EEES9_SE_SG_Li384ELb0ELb0ELb0ELb0EEENS1_30DynamicPersistentTileSchedulerILi384ELi32ELb0ELb0ELb1EEEEEEEEEvNT_6ParamsE --------------------------
	.section	.nv.info._ZN7cutlass13device_kernelIN5flash11enable_sm90INS1_16FlashAttnFwdSm90INS1_25CollectiveMainloopFwdSm90ILi2EN4cute5tupleIJNS5_1CILi1EEES8_S8_EEENS6_IJNS7_ILi192EEENS7_ILi144EEENS7_ILi96EEEEEELi96ENS_6half_tEfNS_4arch4Sm90ELb1ELb0ELb1ELb0ELb0ELb0ELb0ELb0ELb1ELb0ELb0ELb0EEENS1_21CollectiveEpilogueFwdINS6_IJSA_SC_SB_EEES9_SE_SG_Li384ELb0ELb0ELb0ELb0EEENS1_30DynamicPersistentTileSchedulerILi384ELi32ELb0ELb0ELb1EEEEEEEEEvNT_6ParamsE,"",@"SHT_CUDA_INFO"
	.sectionflags	@""
	.align	4


	//----- nvinfo : EIATTR_CUDA_API_VERSION
	.align		4
        /*0000*/ 	.byte	0x04, 0x37
        /*0002*/ 	.short	(.L_732 - .L_731)
.L_731:
        /*0004*/ 	.word	0x00000082


	//----- nvinfo : EIATTR_KPARAM_INFO
	.align		4
.L_732:
        /*0008*/ 	.byte	0x04, 0x17
        /*000a*/ 	.short	(.L_734 - .L_733)
.L_733:
        /*000c*/ 	.word	0x00000000
        /*0010*/ 	.short	0x0000
        /*0012*/ 	.short	0x0000
        /*0014*/ 	.byte	0x00, 0xf0, 0x01, 0x2e


	//----- nvinfo : EIATTR_SPARSE_MMA_MASK
	.align		4
.L_734:
        /*0018*/ 	.byte	0x03, 0x50
        /*001a*/ 	.short	0x0000


	//----- nvinfo : EIATTR_MAXREG_COUNT
	.align		4
        /*001c*/ 	.byte	0x03, 0x1b
        /*001e*/ 	.short	0x0080


	//----- nvinfo : EIATTR_MERCURY_ISA_VERSION
	.align		4
        /*0020*/ 	.byte	0x03, 0x5f
        /*0022*/ 	.short	0x0101


	//----- nvinfo : EIATTR_VRC_CTA_INIT_COUNT
	.align		4
        /*0024*/ 	.byte	0x02, 0x4a
	.zero		1
	.zero		1


	//----- nvinfo : EIATTR_EXIT_INSTR_OFFSETS
	.align		4
        /*0028*/ 	.byte	0x04, 0x1c
        /*002a*/ 	.short	(.L_736 - .L_735)


	//   ....[0]....
.L_735:
        /*002c*/ 	.word	0x00000010


	//----- nvinfo : EIATTR_MAX_THREADS
	.align		4
.L_736:
        /*0030*/ 	.byte	0x04, 0x05
        /*0032*/ 	.short	(.L_738 - .L_737)
.L_737:
        /*0034*/ 	.word	0x00000200
        /*0038*/ 	.word	0x00000001
        /*003c*/ 	.word	0x00000001


	//----- nvinfo : EIATTR_CBANK_PARAM_SIZE
	.align		4
.L_738:
        /*0040*/ 	.byte	0x03, 0x19
        /*0042*/ 	.short	0x0b80


	//----- nvinfo : EIATTR_PARAM_CBANK
	.align		4
        /*0044*/ 	.byte	0x04, 0x0a
        /*0046*/ 	.short	(.L_740 - .L_739)
	.align		4
.L_739:
        /*0048*/ 	.word	index@(.nv.constant0._ZN7cutlass13device_kernelIN5flash11enable_sm90INS1_16FlashAttnFwdSm90INS1_25CollectiveMainloopFwdSm90ILi2EN4cute5tupleIJNS5_1CILi1EEES8_S8_EEENS6_IJNS7_ILi192EEENS7_ILi144EEENS7_ILi96EEEEEELi96ENS_6half_tEfNS_4arch4Sm90ELb1ELb0ELb1ELb0ELb0ELb0ELb0ELb0ELb1ELb0ELb0ELb0EEENS1_21CollectiveEpilogueFwdINS6_IJSA_SC_SB_EEES9_SE_SG_Li384ELb0ELb0ELb0ELb0EEENS1_30DynamicPersistentTileSchedulerILi384ELi32ELb0ELb0ELb1EEEEEEEEEvNT_6ParamsE)
        /*004c*/ 	.short	0x0380
        /*004e*/ 	.short	0x0b80


	//----- nvinfo : EIATTR_SW_WAR
	.align		4
.L_740:
        /*0050*/ 	.byte	0x04, 0x36
        /*0052*/ 	.short	(.L_742 - .L_741)
.L_741:
        /*0054*/ 	.word	0x00000008
.L_742:


//--------------------- .nv.info._ZN7cutlass13device_kernelIN5flash11enable_sm90INS1_16FlashAttnFwdSm90INS1_25CollectiveMainloopFwdSm90ILi2EN4cute5tupleIJNS5_1CILi1EEES8_S8_EEENS6_IJNS7_ILi192EEENS7_ILi144EEENS7_ILi96EEEEEELi96ENS_6half_tEfNS_4arch4Sm90ELb1ELb0ELb1ELb1ELb0ELb0ELb0ELb0ELb1ELb0ELb0ELb0EEENS1_21CollectiveEpilogueFwdINS6_IJSA_SC_SB_EEES9_SE_SG_Li384ELb1ELb0ELb0ELb0EEENS1_36VarlenDynamicPersistentTileSchedulerILi192ELi144ELi384ELi32ELb0ELb0ELb1ELb1ELb1ELb1EEEEEEEEEvNT_6ParamsE --------------------------
	.section	.nv.info._ZN7cutlass13device_kernelIN5flash11enable_sm90INS1_16FlashAttnFwdSm90INS1_25CollectiveMainloopFwdSm90ILi2EN4cute5tupleIJNS5_1CILi1EEES8_S8_EEENS6_IJNS7_ILi192EEENS7_ILi144EEENS7_ILi96EEEEEELi96ENS_6half_tEfNS_4arch4Sm90ELb1ELb0ELb1ELb1ELb0ELb0ELb0ELb0ELb1ELb0ELb0ELb0EEENS1_21CollectiveEpilogueFwdINS6_IJSA_SC_SB_EEES9_SE_SG_Li384ELb1ELb0ELb0ELb0EEENS1_36VarlenDynamicPersistentTileSchedulerILi192ELi144ELi384ELi32ELb0ELb0ELb1ELb1ELb1ELb1EEEEEEEEEvNT_6ParamsE,"",@"SHT_CUDA_INFO"
	.sectionflags	@""
	.align	4


	//----- nvinfo : EIATTR_CUDA_API_VERSION
	.align		4
        /*0000*/ 	.byte	0x04, 0x37
        /*0002*/ 	.short	(.L_744 - .L_743)
.L_743:
        /*0004*/ 	.word	0x00000082


	//----- nvinfo : EIATTR_KPARAM_INFO
	.align		4
.L_744:
        /*0008*/ 	.byte	0x04, 0x17
        /*000a*/ 	.short	(.L_746 - .L_745)
.L_745:
        /*000c*/ 	.word	0x00000000
        /*0010*/ 	.short	0x0000
        /*0012*/ 	.short	0x0000
        /*0014*/ 	.byte	0x00, 0xf0, 0x01, 0x28


	//----- nvinfo : EIATTR_SPARSE_MMA_MASK
	.align		4
.L_746:
        /*0018*/ 	.byte	0x03, 0x50
        /*001a*/ 	.short	0x0000


	//----- nvinfo : EIATTR_MAXREG_COUNT
	.align		4
        /*001c*/ 	.byte	0x03, 0x1b
        /*001e*/ 	.short	0x0080


	//----- nvinfo : EIATTR_MERCURY_ISA_VERSION
	.align		4
        /*0020*/ 	.byte	0x03, 0x5f
        /*0022*/ 	.short	0x0101


	//----- nvinfo : EIATTR_VRC_CTA_INIT_COUNT
	.align		4
        /*0024*/ 	.byte	0x02, 0x4a
	.zero		1
	.zero		1


	//----- nvinfo : EIATTR_EXIT_INSTR_OFFSETS
	.align		4
        /*0028*/ 	.byte	0x04, 0x1c
        /*002a*/ 	.short	(.L_748 - .L_747)


	//   ....[0]....
.L_747:
        /*002c*/ 	.word	0x00000010


	//----- nvinfo : EIATTR_MAX_THREADS
	.align		4
.L_748:
        /*0030*/ 	.byte	0x04, 0x05
        /*0032*/ 	.short	(.L_750 - .L_749)
.L_749:
        /*0034*/ 	.word	0x00000200
        /*0038*/ 	.word	0x00000001
        /*003c*/ 	.word	0x00000001


	//----- nvinfo : EIATTR_CBANK_PARAM_SIZE
	.align		4
.L_750:
        /*0040*/ 	.byte	0x03, 0x19
        /*0042*/ 	.short	0x0a00


	//----- nvinfo : EIATTR_PARAM_CBANK
	.align		4
        /*0044*/ 	.byte	0x04, 0x0a
        /*0046*/ 	.short	(.L_752 - .L_751)
	.align		4
.L_751:
        /*0048*/ 	.word	index@(.nv.constant0._ZN7cutlass13device_kernelIN5flash11enable_sm90INS1_16FlashAttnFwdSm90INS1_25CollectiveMainloopFwdSm90ILi2EN4cute5tupleIJNS5_1CILi1EEES8_S8_EEENS6_IJNS7_ILi192EEENS7_ILi144EEENS7_ILi96EEEEEELi96ENS_6half_tEfNS_4arch4Sm90ELb1ELb0ELb1ELb1ELb0ELb0ELb0ELb0ELb1ELb0ELb0ELb0EEENS1_21CollectiveEpilogueFwdINS6_IJSA_SC_SB_EEES9_SE_SG_Li384ELb1ELb0ELb0ELb0EEENS1_36VarlenDynamicPersistentTileSchedulerILi192ELi144ELi384ELi32ELb0ELb0ELb1ELb1ELb1ELb1EEEEEEEEEvNT_6ParamsE)
        /*004c*/ 	.short	0x0380
        /*004e*/ 	.short	0x0a00


	//----- nvinfo : EIATTR_SW_WAR
	.align		4
.L_752:
        /*0050*/ 	.byte	0x04, 0x36
        /*0052*/ 	.short	(.L_754 - .L_753)
.L_753:
        /*0054*/ 	.word	0x00000008
.L_754:


//--------------------- .nv.info._ZN7cutlass13device_kernelIN5flash11enable_sm90INS1_16FlashAttnFwdSm90INS1_25CollectiveMainloopFwdSm90ILi2EN4cute5tupleIJNS5_1CILi1EEES8_S8_EEENS6_IJNS7_ILi192EEENS7_ILi144EEENS7_ILi96EEEEEELi96ENS_6half_tEfNS_4arch4Sm90ELb1ELb0ELb1ELb1ELb0ELb1ELb0ELb0ELb1ELb0ELb0ELb0EEENS1_21CollectiveEpilogueFwdINS6_IJSA_SC_SB_EEES9_SE_SG_Li384ELb1ELb0ELb0ELb0EEENS1_36VarlenDynamicPersistentTileSchedulerILi192ELi144ELi384ELi32ELb0ELb0ELb1ELb1ELb1ELb1EEEEEEEEEvNT_6ParamsE --------------------------
	.section	.nv.info._ZN7cutlass13device_kernelIN5flash11enable_sm90INS1_16FlashAttnFwdSm90INS1_25CollectiveMainloopFwdSm90ILi2EN4cute5tupleIJNS5_1CILi1EEES8_S8_EEENS6_IJNS7_ILi192EEENS7_ILi144EEENS7_ILi96EEEEEELi96ENS_6half_tEfNS_4arch4Sm90ELb1ELb0ELb1ELb1ELb0ELb1ELb0ELb0ELb1ELb0ELb0ELb0EEENS1_21CollectiveEpilogueFwdINS6_IJSA_SC_SB_EEES9_SE_SG_Li384ELb1ELb0ELb0ELb0EEENS1_36VarlenDynamicPersistentTileSchedulerILi192ELi144ELi384ELi32ELb0ELb0ELb1ELb1ELb1ELb1EEEEEEEEEvNT_6ParamsE,"",@"SHT_CUDA_INFO"
	.sectionflags	@""
	.align	4


	//----- nvinfo : EIATTR_CUDA_API_VERSION
	.align		4
        /*0000*/ 	.byte	0x04, 0x37
        /*0002*/ 	.short	(.L_756 - .L_755)
.L_755:
        /*0004*/ 	.word	0x00000082


	//----- nvinfo : EIATTR_KPARAM_INFO
	.align		4
.L_756:
        /*0008*/ 	.byte	0x04, 0x17
        /*000a*/ 	.short	(.L_758 - .L_757)
.L_757:
        /*000c*/ 	.word	0x00000000
        /*0010*/ 	.short	0x0000
        /*0012*/ 	.short	0x0000
        /*0014*/ 	.byte	0x00, 0xf0, 0x01, 0x28


	//----- nvinfo : EIATTR_SPARSE_MMA_MASK
	.align		4
.L_758:
        /*0018*/ 	.byte	0x03, 0x50
        /*001a*/ 	.short	0x0000


	//----- nvinfo : EIATTR_MAXREG_COUNT
	.align		4
        /*001c*/ 	.byte	0x03, 0x1b
        /*001e*/ 	.short	0x0080


	//----- nvinfo : EIATTR_MERCURY_ISA_VERSION
	.align		4
        /*0020*/ 	.byte	0x03, 0x5f
        /*0022*/ 	.short	0x0101


	//----- nvinfo : EIATTR_VRC_CTA_INIT_COUNT
	.align		4
        /*0024*/ 	.byte	0x02, 0x4a
	.zero		1
	.zero		1


	//----- nvinfo : EIATTR_EXIT_INSTR_OFFSETS
	.align		4
        /*0028*/ 	.byte	0x04, 0x1c
        /*002a*/ 	.short	(.L_760 - .L_759)


	//   ....[0]....
.L_759:
        /*002c*/ 	.word	0x00000010


	//----- nvinfo : EIATTR_MAX_THREADS
	.align		4
.L_760:
        /*0030*/ 	.byte	0x04, 0x05
        /*0032*/ 	.short	(.L_762 - .L_761)
.L_761:
        /*0034*/ 	.word	0x00000200
        /*0038*/ 	.word	0x00000001
        /*003c*/ 	.word	0x00000001


	//----- nvinfo : EIATTR_CBANK_PARAM_SIZE
	.align		4
.L_762:
        /*0040*/ 	.byte	0x03, 0x19
        /*0042*/ 	.short	0x0a00


	//----- nvinfo : EIATTR_PARAM_CBANK
	.align		4
        /*0044*/ 	.byte	0x04, 0x0a
        /*0046*/ 	.short	(.L_764 - .L_763)
	.align		4
.L_763:
        /*0048*/ 	.word	index@(.nv.constant0._ZN7cutlass13device_kernelIN5flash11enable_sm90INS1_16FlashAttnFwdSm90INS1_25CollectiveMainloopFwdSm90ILi2EN4cute5tupleIJNS5_1CILi1EEES8_S8_EEENS6_IJNS7_ILi192EEENS7_ILi144EEENS7_ILi96EEEEEELi96ENS_6half_tEfNS_4arch4Sm90ELb1ELb0ELb1ELb1ELb0ELb1ELb0ELb0ELb1ELb0ELb0ELb0EEENS1_21CollectiveEpilogueFwdINS6_IJSA_SC_SB_EEES9_SE_SG_Li384ELb1ELb0ELb0ELb0EEENS1_36VarlenDynamicPersistentTileSchedulerILi192ELi144ELi384ELi32ELb0ELb0ELb1ELb1ELb1ELb1EEEEEEEEEvNT_6ParamsE)
        /*004c*/ 	.short	0x0380
        /*004e*/ 	.short	0x0a00


	//----- nvinfo : EIATTR_SW_WAR
	.align		4
.L_764:
        /*0050*/ 	.byte	0x04, 0x36
        /*0052*/ 	.short	(.L_766 - .L_765)
.L_765:
        /*0054*/ 	.word	0x00000008
.L_766:


//--------------------- .nv.info._ZN7cutlass13device_kernelIN5flash11enable_sm90INS1_16FlashAttnFwdSm90INS1_25CollectiveMainloopFwdSm90ILi2EN4cute5tupleIJNS5_1CILi1EEES8_S8_EEENS6_IJNS7_ILi192EEESA_NS7_ILi64EEEEEELi64ENS_6half_tEfNS_4arch4Sm90ELb0ELb0ELb1ELb0ELb0ELb0ELb0ELb0ELb1ELb0ELb0ELb0EEENS1_21CollectiveEpilogueFwdINS6_IJSA_SB_SA_EEES9_SD_SF_Li384ELb0ELb0ELb0ELb0EEENS1_29StaticPersistentTileSchedulerILb0EEEEEEEEEvNT_6ParamsE --------------------------
	.section	.nv.info._ZN7cutlass13device_kernelIN5flash11enable_sm90INS1_16FlashAttnFwdSm90INS1_25CollectiveMainloopFwdSm90ILi2EN4cute5tupleIJNS5_1CILi1EEES8_S8_EEENS6_IJNS7_ILi192EEESA_NS7_ILi64EEEEEELi64ENS_6half_tEfNS_4arch4Sm90ELb0ELb0ELb1ELb0ELb0ELb0ELb0ELb0ELb1ELb0ELb0ELb0EEENS1_21CollectiveEpilogueFwdINS6_IJSA_SB_SA_EEES9_SD_SF_Li384ELb0ELb0ELb0ELb0EEENS1_29StaticPersistentTileSchedulerILb0EEEEEEEEEvNT_6ParamsE,"",@"SHT_CUDA_INFO"
	.sectionflags	@""
	.align	4


	//----- nvinfo : EIATTR_CUDA_API_VERSION
	.align		4
        /*0000*/ 	.byte	0x04, 0x37
        /*0002*/ 	.short	(.L_768 - .L_767)
.L_767:
        /*0004*/ 	.word	0x00000082


	//----- nvinfo : EIATTR_KPARAM_INFO
	.align		4
.L_768:
        /*0008*/ 	.byte	0x04, 0x17
        /*000a*/ 	.short	(.L_770 - .L_769)
.L_769:
        /*000c*/ 	.word	0x00000000
        /*0010*/ 	.short	0x0000
        /*0012*/ 	.short	0x0000
        /*0014*/ 	.byte	0x00, 0xf0, 0x01, 0x2e


	//----- nvinfo : EIATTR_SPARSE_MMA_MASK
	.align		4
.L_770:
        /*0018*/ 	.byte	0x03, 0x50
        /*001a*/ 	.short	0x0000


	//----- nvinfo : EIATTR_MAXREG_COUNT
	.align		4
        /*001c*/ 	.byte	0x03, 0x1b
        /*001e*/ 	.short	0x0080


	//----- nvinfo : EIATTR_MERCURY_ISA_VERSION
	.align		4
        /*0020*/ 	.byte	0x03, 0x5f
        /*0022*/ 	.short	0x0101


	//----- nvinfo : EIATTR_VRC_CTA_INIT_COUNT
	.align		4
        /*0024*/ 	.byte	0x02, 0x4a
	.zero		1
	.zero		1


	//----- nvinfo : EIATTR_EXIT_INSTR_OFFSETS
	.align		4
        /*0028*/ 	.byte	0x04, 0x1c
        /*002a*/ 	.short	(.L_772 - .L_771)


	//   ....[0]....
.L_771:
        /*002c*/ 	.word	0x00000010


	//----- nvinfo : EIATTR_MAX_THREADS
	.align		4
.L_772:
        /*0030*/ 	.byte	0x04, 0x05
        /*0032*/ 	.short	(.L_774 - .L_773)
.L_773:
        /*0034*/ 	.word	0x00000200
        /*0038*/ 	.word	0x00000001
        /*003c*/ 	.word	0x00000001


	//----- nvinfo : EIATTR_CBANK_PARAM_SIZE
	.align		4
.L_774:
        /*0040*/ 	.byte	0x03, 0x19
        /*0042*/ 	.short	0x0b80


	//----- nvinfo : EIATTR_PARAM_CBANK
	.align		4
        /*0044*/ 	.byte	0x04, 0x0a
        /*0046*/ 	.short	(.L_776 - .L_775)
	.align		4
.L_775:
        /*0048*/ 	.word	index@(.nv.constant0._ZN7cutlass13device_kernelIN5flash11enable_sm90INS1_16FlashAttnFwdSm90INS1_25CollectiveMainloopFwdSm90ILi2EN4cute5tupleIJNS5_1CILi1EEES8_S8_EEENS6_IJNS7_ILi192EEESA_NS7_ILi64EEEEEELi64ENS_6half_tEfNS_4arch4Sm90ELb0ELb0ELb1ELb0ELb0ELb0ELb0ELb0ELb1ELb0ELb0ELb0EEENS1_21CollectiveEpilogueFwdINS6_IJSA_SB_SA_EEES9_SD_SF_Li384ELb0ELb0ELb0ELb0EEENS1_29StaticPersistentTileSchedulerILb0EEEEEEEEEvNT_6ParamsE)
        /*004c*/ 	.short	0x0380
        /*004e*/ 	.short	0x0b80


	//----- nvinfo : EIATTR_SW_WAR
	.align		4
.L_776:
        /*0050*/ 	.byte	0x04, 0x36
        /*0052*/ 	.short	(.L_778 - .L_777)
.L_777:
        /*0054*/ 	.word	0x00000008
.L_778:


//--------------------- .nv.info._ZN7cutlass13device_kernelIN5flash11enable_sm90INS1_16FlashAttnFwdSm90INS1_25CollectiveMainloopFwdSm90ILi2EN4cute5tupleIJNS5_1CILi1EEES8_S8_EEENS6_IJNS7_ILi192EEESA_NS7_ILi64EEEEEELi64ENS_6half_tEfNS_4arch4Sm90ELb0ELb0ELb1ELb1ELb0ELb0ELb0ELb0ELb1ELb0ELb0ELb0EEENS1_21CollectiveEpilogueFwdINS6_IJSA_SB_SA_EEES9_SD_SF_Li384ELb1ELb0ELb0ELb0EEENS1_36VarlenDynamicPersistentTileSchedulerILi192ELi192ELi384ELi32ELb0ELb0ELb1ELb0ELb1ELb1EEEEEEEEEvNT_6ParamsE --------------------------
	.section	.nv.info._ZN7cutlass13device_kernelIN5flash11enable_sm90INS1_16FlashAttnFwdSm90INS1_25CollectiveMainloopFwdSm90ILi2EN4cute5tupleIJNS5_1CILi1EEES8_S8_EEENS6_IJNS7_ILi192EEESA_NS7_ILi64EEEEEELi64ENS_6half_tEfNS_4arch4Sm90ELb0ELb0ELb1ELb1ELb0ELb0ELb0ELb0ELb1ELb0ELb0ELb0EEENS1_21CollectiveEpilogueFwdINS6_IJSA_SB_SA_EEES9_SD_SF_Li384ELb1ELb0ELb0ELb0EEENS1_36VarlenDynamicPersistentTileSchedulerILi192ELi192ELi384ELi32ELb0ELb0ELb1ELb0ELb1ELb1EEEEEEEEEvNT_6ParamsE,"",@"SHT_CUDA_INFO"
	.sectionflags	@""
	.align	4


	//----- nvinfo : EIATTR_CUDA_API_VERSION
	.align		4
        /*0000*/ 	.byte	0x04, 0x37
        /*0002*/ 	.short	(.L_780 - .L_779)
.L_779:
        /*0004*/ 	.word	0x00000082


	//----- nvinfo : EIATTR_KPARAM_INFO
	.align		4
.L_780:
        /*0008*/ 	.byte	0x04, 0x17
        /*000a*/ 	.short	(.L_782 - .L_781)
.L_781:
        /*000c*/ 	.word	0x00000000
        /*0010*/ 	.short	0x0000
        /*0012*/ 	.short	0x0000
        /*0014*/ 	.byte	0x00, 0xf0, 0x01, 0x28


	//----- nvinfo : EIATTR_SPARSE_MMA_MASK
	.align		4
.L_782:
        /*0018*/ 	.byte	0x03, 0x50
        /*001a*/ 	.short	0x0000


	//----- nvinfo : EIATTR_MAXREG_COUNT
	.align		4
        /*001c*/ 	.byte	0x03, 0x1b
        /*001e*/ 	.short	0x0080


	//----- nvinfo : EIATTR_MERCURY_ISA_VERSION
	.align		4
        /*0020*/ 	.byte	0x03, 0x5f
        /*0022*/ 	.short	0x0101


	//----- nvinfo : EIATTR_VRC_CTA_INIT_COUNT
	.align		4
        /*0024*/ 	.byte	0x02, 0x4a
	.zero		1
	.zero		1


	//----- nvinfo : EIATTR_EXIT_INSTR_OFFSETS
	.align		4
        /*0028*/ 	.byte	0x04, 0x1c
        /*002a*/ 	.short	(.L_784 - .L_783)


	//   ....[0]....
.L_783:
        /*002c*/ 	.word	0x00000010


	//----- nvinfo : EIATTR_MAX_THREADS
	.align		4
.L_784:
        /*0030*/ 	.byte	0x04, 0x05
        /*0032*/ 	.short	(.L_786 - .L_785)
.L_785:
        /*0034*/ 	.word	0x00000200
        /*0038*/ 	.word	0x00000001
        /*003c*/ 	.word	0x00000001


	//----- nvinfo : EIATTR_CBANK_PARAM_SIZE
	.align		4
.L_786:
        /*0040*/ 	.byte	0x03, 0x19
        /*0042*/ 	.short	0x0a00


	//----- nvinfo : EIATTR_PARAM_CBANK
	.align		4
        /*0044*/ 	.byte	0x04, 0x0a
        /*0046*/ 	.short	(.L_788 - .L_787)
	.align		4
.L_787:
        /*0048*/ 	.word	index@(.nv.constant0._ZN7cutlass13device_kernelIN5flash11enable_sm90INS1_16FlashAttnFwdSm90INS1_25CollectiveMainloopFwdSm90ILi2EN4cute5tupleIJNS5_1CILi1EEES8_S8_EEENS6_IJNS7_ILi192EEESA_NS7_ILi64EEEEEELi64ENS_6half_tEfNS_4arch4Sm90ELb0ELb0ELb1ELb1ELb0ELb0ELb0ELb0ELb1ELb0ELb0ELb0EEENS1_21CollectiveEpilogueFwdINS6_IJSA_SB_SA_EEES9_SD_SF_Li384ELb1ELb0ELb0ELb0EEENS1_36VarlenDynamicPersistentTileSchedulerILi192ELi192ELi384ELi32ELb0ELb0ELb1ELb0ELb1ELb1EEEEEEEEEvNT_6ParamsE)
        /*004c*/ 	.short	0x0380
        /*004e*/ 	.short	0x0a00


	//----- nvinfo : EIATTR_SW_WAR
	.align		4
.L_788:
        /*0050*/ 	.byte	0x04, 0x36
        /*0052*/ 	.short	(.L_790 - .L_789)
.L_789:
        /*0054*/ 	.word	0x00000008
.L_790:


//--------------------- .nv.info._ZN7cutlass13device_kernelIN5flash11enable_sm90INS1_16FlashAttnFwdSm90INS1_25CollectiveMainloopFwdSm90ILi2EN4cute5tupleIJNS5_1CILi1EEES8_S8_EEENS6_IJNS7_ILi192EEESA_NS7_ILi64EEEEEELi64ENS_6half_tEfNS_4arch4Sm90ELb0ELb0ELb1ELb1ELb0ELb1ELb0ELb0ELb1ELb0ELb0ELb0EEENS1_21CollectiveEpilogueFwdINS6_IJSA_SB_SA_EEES9_SD_SF_Li384ELb1ELb0ELb0ELb0EEENS1_36VarlenDynamicPersistentTileSchedulerILi192ELi192ELi384ELi32ELb0ELb0ELb1ELb0ELb1ELb1EEEEEEEEEvNT_6ParamsE --------------------------
	.section	.nv.info._ZN7cutlass13device_kernelIN5flash11enable_sm90INS1_16FlashAttnFwdSm90INS1_25CollectiveMainloopFwdSm90ILi2EN4cute5tupleIJNS5_1CILi1EEES8_S8_EEENS6_IJNS7_ILi192EEESA_NS7_ILi64EEEEEELi64ENS_6half_tEfNS_4arch4Sm90ELb0ELb0ELb1ELb1ELb0ELb1ELb0ELb0ELb1ELb0ELb0ELb0EEENS1_21CollectiveEpilogueFwdINS6_IJSA_SB_SA_EEES9_SD_SF_Li384ELb1ELb0ELb0ELb0EEENS1_36VarlenDynamicPersistentTileSchedulerILi192ELi192ELi384ELi32ELb0ELb0ELb1ELb0ELb1ELb1EEEEEEEEEvNT_6ParamsE,"",@"SHT_CUDA_INFO"
	.sectionflags	@""
	.align	4


	//----- nvinfo : EIATTR_CUDA_API_VERSION
	.align		4
        /*0000*/ 	.byte	0x04, 0x37
        /*0002*/ 	.short	(.L_792 - .L_791)
.L_791:
        /*0004*/ 	.word	0x00000082


	//----- nvinfo : EIATTR_KPARAM_INFO
	.align		4
.L_792:
        /*0008*/ 	.byte	0x04, 0x17
        /*000a*/ 	.short	(.L_794 - .L_793)
.L_793:
        /*000c*/ 	.word	0x00000000
        /*0010*/ 	.short	0x0000
        /*0012*/ 	.short	0x0000
        /*0014*/ 	.byte	0x00, 0xf0, 0x01, 0x28


	//----- nvinfo : EIATTR_SPARSE_MMA_MASK
	.align		4
.L_794:
        /*0018*/ 	.byte	0x03, 0x50
        /*001a*/ 	.short	0x0000


	//----- nvinfo : EIATTR_MAXREG_COUNT
	.align		4
        /*001c*/ 	.byte	0x03, 0x1b
        /*001e*/ 	.short	0x0080


	//----- nvinfo : EIATTR_MERCURY_ISA_VERSION
	.align		4
        /*0020*/ 	.byte	0x03, 0x5f
        /*0022*/ 	.short	0x0101


	//----- nvinfo : EIATTR_VRC_CTA_INIT_COUNT
	.align		4
        /*0024*/ 	.byte	0x02, 0x4a
	.zero		1
	.zero		1


	//----- nvinfo : EIATTR_EXIT_INSTR_OFFSETS
	.align		4
        /*0028*/ 	.byte	0x04, 0x1c
        /*002a*/ 	.short	(.L_796 - .L_795)


	//   ....[0]....
.L_795:
        /*002c*/ 	.word	0x00000010


	//----- nvinfo : EIATTR_MAX_THREADS
	.align		4
.L_796:
        /*0030*/ 	.byte	0x04, 0x05
        /*0032*/ 	.short	(.L_798 - .L_797)
.L_797:
        /*0034*/ 	.word	0x00000200
        /*0038*/ 	.word	0x00000001
        /*003c*/ 	.word	0x00000001


	//----- nvinfo : EIATTR_CBANK_PARAM_SIZE
	.align		4
.L_798:
        /*0040*/ 	.byte	0x03, 0x19
        /*0042*/ 	.short	0x0a00


	//----- nvinfo : EIATTR_PARAM_CBANK
	.align		4
        /*0044*/ 	.byte	0x04, 0x0a
        /*0046*/ 	.short	(.L_800 - .L_799)
	.align		4
.L_799:
        /*0048*/ 	.word	index@(.nv.constant0._ZN7cutlass13device_kernelIN5flash11enable_sm90INS1_16FlashAttnFwdSm90INS1_25CollectiveMainloopFwdSm90ILi2EN4cute5tupleIJNS5_1CILi1EEES8_S8_EEENS6_IJNS7_ILi192EEESA_NS7_ILi64EEEEEELi64ENS_6half_tEfNS_4arch4Sm90ELb0ELb0ELb1ELb1ELb0ELb1ELb0ELb0ELb1ELb0ELb0ELb0EEENS1_21CollectiveEpilogueFwdINS6_IJSA_SB_SA_EEES9_SD_SF_Li384ELb1ELb0ELb0ELb0EEENS1_36VarlenDynamicPersistentTileSchedulerILi192ELi192ELi384ELi32ELb0ELb0ELb1ELb0ELb1ELb1EEEEEEEEEvNT_6ParamsE)
        /*004c*/ 	.short	0x0380
        /*004e*/ 	.short	0x0a00


	//----- nvinfo : EIATTR_SW_WAR
	.align		4
.L_800:
        /*0050*/ 	.byte	0x04, 0x36
        /*0052*/ 	.short	(.L_802 - .L_801)
.L_801:
        /*0054*/ 	.word	0x00000008
.L_802:


//--------------------- .nv.info._ZN7cutlass13device_kernelIN5flash11enable_sm90INS1_16FlashAttnFwdSm90INS1_25CollectiveMainloopFwdSm90ILi2EN4cute5tupleIJNS5_1CILi1EEES8_S8_EEENS6_IJNS7_ILi192EEENS7_ILi128EEENS7_ILi64EEEEEELi64ENS_6half_tEfNS_4arch4Sm90ELb0ELb1ELb1ELb0ELb0ELb0ELb0ELb1ELb1ELb0ELb0ELb0EEENS1_21CollectiveEpilogueFwdINS6_IJSA_SC_SB_EEES9_SE_SG_Li384ELb0ELb0ELb0ELb0EEENS1_30DynamicPersistentTileSchedulerILi384ELi32ELb0ELb0ELb1EEEEEEEEEvNT_6ParamsE --------------------------
	.section	.nv.info._ZN7cutlass13device_kernelIN5flash11enable_sm90INS1_16FlashAttnFwdSm90INS1_25CollectiveMainloopFwdSm90ILi2EN4cute5tupleIJNS5_1CILi1EEES8_S8_EEENS6_IJNS7_ILi192EEENS7_ILi128EEENS7_ILi64EEEEEELi64ENS_6half_tEfNS_4arch4Sm90ELb0ELb1ELb1ELb0ELb0ELb0ELb0ELb1ELb1ELb0ELb0ELb0EEENS1_21CollectiveEpilogueFwdINS6_IJSA_SC_SB_EEES9_SE_SG_Li384ELb0ELb0ELb0ELb0EEENS1_30DynamicPersistentTileSchedulerILi384ELi32ELb0ELb0ELb1EEEEEEEEEvNT_6ParamsE,"",@"SHT_CUDA_INFO"
	.sectionflags	@""
	.align	4


	//----- nvinfo : EIATTR_CUDA_API_VERSION
	.align		4
        /*0000*/ 	.byte	0x04, 0x37
        /*0002*/ 	.short	(.L_804 - .L_803)
.L_803:
        /*0004*/ 	.word	0x00000082


	//----- nvinfo : EIATTR_KPARAM_INFO
	.align		4
.L_804:
        /*0008*/ 	.byte	0x04, 0x17
        /*000a*/ 	.short	(.L_806 - .L_805)
.L_805:
        /*000c*/ 	.word	0x00000000
        /*0010*/ 	.short	0x0000
        /*0012*/ 	.short	0x0000
        /*0014*/ 	.byte	0x00, 0xf0, 0x01, 0x2e


	//----- nvinfo : EIATTR_SPARSE_MMA_MASK
	.align		4
.L_806:
        /*0018*/ 	.byte	0x03, 0x50
        /*001a*/ 	.short	0x0000


	//----- nvinfo : EIATTR_MAXREG_COUNT
	.align		4
        /*001c*/ 	.byte	0x03, 0x1b
        /*001e*/ 	.short	0x0080


	//----- nvinfo : EIATTR_MERCURY_ISA_VERSION
	.align		4
        /*0020*/ 	.byte	0x03, 0x5f
        /*0022*/ 	.short	0x0101


	//----- nvinfo : EIATTR_VRC_CTA_INIT_COUNT
	.align		4
        /*0024*/ 	.byte	0x02, 0x4a
	.zero		1
	.zero		1


	//----- nvinfo : EIATTR_EXIT_INSTR_OFFSETS
	.align		4
        /*0028*/ 	.byte	0x04, 0x1c
        /*002a*/ 	.short	(.L_808 - .L_807)


	//   ....[0]....
.L_807:
        /*002c*/ 	.word	0x00000010


	//----- nvinfo : EIATTR_MAX_THREADS
	.align		4
.L_808:
        /*0030*/ 	.byte	0x04, 0x05
        /*0032*/ 	.short	(.L_810 - .L_809)
.L_809:
        /*0034*/ 	.word	0x00000200
        /*0038*/ 	.word	0x00000001
        /*003c*/ 	.word	0x00000001


	//----- nvinfo : EIATTR_CBANK_PARAM_SIZE
	.align		4
.L_810:
        /*0040*/ 	.byte	0x03, 0x19
        /*0042*/ 	.short	0x0b80


	//----- nvinfo : EIATTR_PARAM_CBANK
	.align		4
        /*0044*/ 	.byte	0x04, 0x0a
        /*0046*/ 	.short	(.L_812 - .L_811)
	.align		4
.L_811:
        /*0048*/ 	.word	index@(.nv.constant0._ZN7cutlass13device_kernelIN5flash11enable_sm90INS1_16FlashAttnFwdSm90INS1_25CollectiveMainloopFwdSm90ILi2EN4cute5tupleIJNS5_1CILi1EEES8_S8_EEENS6_IJNS7_ILi192EEENS7_ILi128EEENS7_ILi64EEEEEELi64ENS_6half_tEfNS_4arch4Sm90ELb0ELb1ELb1ELb0ELb0ELb0ELb0ELb1ELb1ELb0ELb0ELb0EEENS1_21CollectiveEpilogueFwdINS6_IJSA_SC_SB_EEES9_SE_SG_Li384ELb0ELb0ELb0ELb0EEENS1_30DynamicPersistentTileSchedulerILi384ELi32ELb0ELb0ELb1EEEEEEEEEvNT_6ParamsE)
        /*004c*/ 	.short	0x0380
        /*004e*/ 	.short	0x0b80


	//----- nvinfo : EIATTR_SW_WAR
	.align		4
.L_812:
        /*0050*/ 	.byte	0x04, 0x36
        /*0052*/ 	.short	(.L_814 - .L_813)
.L_813:
        /*0054*/ 	.word	0x00000008
.L_814:


//--------------------- .nv.info._ZN7cutlass13device_kernelIN5flash11enable_sm90INS1_16FlashAttnFwdSm90INS1_25CollectiveMainloopFwdSm90ILi2EN4cute5tupleIJNS5_1CILi1EEES8_S8_EEENS6_IJNS7_ILi192EEENS7_ILi128EEENS7_ILi64EEEEEELi64ENS_6half_tEfNS_4arch4Sm90ELb0ELb1ELb1ELb1ELb0ELb0ELb0ELb1ELb1ELb0ELb0ELb0EEENS1_21CollectiveEpilogueFwdINS6_IJSA_SC_SB_EEES9_SE_SG_Li384ELb1ELb0ELb0ELb0EEENS1_36VarlenDynamicPersistentTileSchedulerILi192ELi128ELi384ELi32ELb0ELb0ELb1ELb1ELb0ELb1EEEEEEEEEvNT_6ParamsE --------------------------
	.section	.nv.info._ZN7cutlass13device_kernelIN5flash11enable_sm90INS1_16FlashAttnFwdSm90INS1_25CollectiveMainloopFwdSm90ILi2EN4cute5tupleIJNS5_1CILi1EEES8_S8_EEENS6_IJNS7_ILi192EEENS7_ILi128EEENS7_ILi64EEEEEELi64ENS_6half_tEfNS_4arch4Sm90ELb0ELb1ELb1ELb1ELb0ELb0ELb0ELb1ELb1ELb0ELb0ELb0EEENS1_21CollectiveEpilogueFwdINS6_IJSA_SC_SB_EEES9_SE_SG_Li384ELb1ELb0ELb0ELb0EEENS1_36VarlenDynamicPersistentTileSchedulerILi192ELi128ELi384ELi32ELb0ELb0ELb1ELb1ELb0ELb1EEEEEEEEEvNT_6ParamsE,"",@"SHT_CUDA_INFO"
	.sectionflags	@""
	.align	4


	//----- nvinfo : EIATTR_CUDA_API_VERSION
	.align		4
        /*0000*/ 	.byte	0x04, 0x37
        /*0002*/ 	.short	(.L_816 - .L_815)
.L_815:
        /*0004*/ 	.word	0x00000082


	//----- nvinfo : EIATTR_KPARAM_INFO
	.align		4
.L_816:
        /*0008*/ 	.byte	0x04, 0x17
        /*000a*/ 	.short	(.L_818 - .L_817)
.L_817:
        /*000c*/ 	.word	0x00000000
        /*0010*/ 	.short	0x0000
        /*0012*/ 	.short	0x0000
        /*0014*/ 	.byte	0x00, 0xf0, 0x01, 0x28


	//----- nvinfo : EIATTR_SPARSE_MMA_MASK
	.align		4
.L_818:
        /*0018*/ 	.byte	0x03, 0x50
        /*001a*/ 	.short	0x0000


	//----- nvinfo : EIATTR_MAXREG_COUNT
	.align		4
        /*001c*/ 	.byte	0x03, 0x1b
        /*001e*/ 	.short	0x0080


	//----- nvinfo : EIATTR_MERCURY_ISA_VERSION
	.align		4
        /*0020*/ 	.byte	0x03, 0x5f
        /*0022*/ 	.short	0x0101


	//----- nvinfo : EIATTR_VRC_CTA_INIT_COUNT
	.align		4
        /*0024*/ 	.byte	0x02, 0x4a
	.zero		1
	.zero		1


	//----- nvinfo : EIATTR_EXIT_INSTR_OFFSETS
	.align		4
        /*0028*/ 	.byte	0x04, 0x1c
        /*002a*/ 	.short	(.L_820 - .L_819)


	//   ....[0]....
.L_819:
        /*002c*/ 	.word	0x00000010


	//----- nvinfo : EIATTR_MAX_THREADS
	.align		4
.L_820:
        /*0030*/ 	.byte	0x04, 0x05
        /*0032*/ 	.short	(.L_822 - .L_821)
.L_821:
        /*0034*/ 	.word	0x00000200
        /*0038*/ 	.word	0x00000001
        /*003c*/ 	.word	0x00000001


	//----- nvinfo : EIATTR_CBANK_PARAM_SIZE
	.align		4
.L_822:
        /*0040*/ 	.byte	0x03, 0x19
        /*0042*/ 	.short	0x0a00


	//----- nvinfo : EIATTR_PARAM_CBANK
	.align		4
        /*0044*/ 	.byte	0x04, 0x0a
        /*0046*/ 	.short	(.L_824 - .L_823)
	.align		4
.L_823:
        /*0048*/ 	.word	index@(.nv.constant0._ZN7cutlass13device_kernelIN5flash11enable_sm90INS1_16FlashAttnFwdSm90INS1_25CollectiveMainloopFwdSm90ILi2EN4cute5tupleIJNS5_1CILi1EEES8_S8_EEENS6_IJNS7_ILi192EEENS7_ILi128EEENS7_ILi64EEEEEELi64ENS_6half_tEfNS_4arch4Sm90ELb0ELb1ELb1ELb1ELb0ELb0ELb0ELb1ELb1ELb0ELb0ELb0EEENS1_21CollectiveEpilogueFwdINS6_IJSA_SC_SB_EEES9_SE_SG_Li384ELb1ELb0ELb0ELb0EEENS1_36VarlenDynamicPersistentTileSchedulerILi192ELi128ELi384ELi32ELb0ELb0ELb1ELb1ELb0ELb1EEEEEEEEEvNT_6ParamsE)
        /*004c*/ 	.short	0x0380
        /*004e*/ 	.short	0x0a00


	//----- nvinfo : EIATTR_SW_WAR
	.align		4
.L_824:
        /*0050*/ 	.byte	0x04, 0x36
        /*0052*/ 	.short	(.L_826 - .L_825)
.L_825:
        /*0054*/ 	.word	0x00000008
.L_826:


//--------------------- .nv.info._ZN7cutlass13device_kernelIN5flash11enable_sm90INS1_16FlashAttnFwdSm90INS1_25CollectiveMainloopFwdSm90ILi2EN4cute5tupleIJNS5_1CILi1EEES8_S8_EEENS6_IJNS7_ILi192EEENS7_ILi128EEENS7_ILi64EEEEEELi64ENS_6half_tEfNS_4arch4Sm90ELb0ELb1ELb1ELb1ELb0ELb1ELb0ELb1ELb1ELb0ELb0ELb0EEENS1_21CollectiveEpilogueFwdINS6_IJSA_SC_SB_EEES9_SE_SG_Li384ELb1ELb0ELb0ELb0EEENS1_36VarlenDynamicPersistentTileSchedulerILi192ELi128ELi384ELi32ELb0ELb0ELb1ELb1ELb0ELb1EEEEEEEEEvNT_6ParamsE --------------------------
	.section	.nv.info._ZN7cutlass13device_kernelIN5flash11enable_sm90INS1_16FlashAttnFwdSm90INS1_25CollectiveMainloopFwdSm90ILi2EN4cute5tupleIJNS5_1CILi1EEES8_S8_EEENS6_IJNS7_ILi192EEENS7_ILi128EEENS7_ILi64EEEEEELi64ENS_6half_tEfNS_4arch4Sm90ELb0ELb1ELb1ELb1ELb0ELb1ELb0ELb1ELb1ELb0ELb0ELb0EEENS1_21CollectiveEpilogueFwdINS6_IJSA_SC_SB_EEES9_SE_SG_Li384ELb1ELb0ELb0ELb0EEENS1_36VarlenDynamicPersistentTileSchedulerILi192ELi128ELi384ELi32ELb0ELb0ELb1ELb1ELb0ELb1EEEEEEEEEvNT_6ParamsE,"",@"SHT_CUDA_INFO"
	.sectionflags	@""
	.align	4


	//----- nvinfo : EIATTR_CUDA_API_VERSION
	.align		4
        /*0000*/ 	.byte	0x04, 0x37
        /*0002*/ 	.short	(.L_828 - .L_827)
.L_827:
        /*0004*/ 	.word	0x00000082


	//----- nvinfo : EIATTR_KPARAM_INFO
	.align		4
.L_828:
        /*0008*/ 	.byte	0x04, 0x17
        /*000a*/ 	.short	(.L_830 - .L_829)
.L_829:
        /*000c*/ 	.word	0x00000000
        /*0010*/ 	.short	0x0000
        /*0012*/ 	.short	0x0000
        /*0014*/ 	.byte	0x00, 0xf0, 0x01, 0x28


	//----- nvinfo : EIATTR_SPARSE_MMA_MASK
	.align		4
.L_830:
        /*0018*/ 	.byte	0x03, 0x50
        /*001a*/ 	.short	0x0000


	//----- nvinfo : EIATTR_MAXREG_COUNT
	.align		4
        /*001c*/ 	.byte	0x03, 0x1b
        /*001e*/ 	.short	0x0080


	//----- nvinfo : EIATTR_MERCURY_ISA_VERSION
	.align		4
        /*0020*/ 	.byte	0x03, 0x5f
        /*0022*/ 	.short	0x0101


	//----- nvinfo : EIATTR_VRC_CTA_INIT_COUNT
	.align		4
        /*0024*/ 	.byte	0x02, 0x4a
	.zero		1
	.zero		1


	//----- nvinfo : EIATTR_EXIT_INSTR_OFFSETS
	.align		4
        /*0028*/ 	.byte	0x04, 0x1c
        /*002a*/ 	.short	(.L_832 - .L_831)


	//   ....[0]....
.L_831:
        /*002c*/ 	.word	0x00000010


	//----- nvinfo : EIATTR_MAX_THREADS
	.align		4
.L_832:
        /*0030*/ 	.byte	0x04, 0x05
        /*0032*/ 	.short	(.L_834 - .L_833)
.L_833:
        /*0034*/ 	.word	0x00000200
        /*0038*/ 	.word	0x00000001
        /*003c*/ 	.word	0x00000001


	//----- nvinfo : EIATTR_CBANK_PARAM_SIZE
	.align		4
.L_834:
        /*0040*/ 	.byte	0x03, 0x19
        /*0042*/ 	.short	0x0a00


	//----- nvinfo : EIATTR_PARAM_CBANK
	.align		4
        /*0044*/ 	.byte	0x04, 0x0a
        /*0046*/ 	.short	(.L_836 - .L_835)
	.align		4
.L_835:
        /*0048*/ 	.word	index@(.nv.constant0._ZN7cutlass13device_kernelIN5flash11enable_sm90INS1_16FlashAttnFwdSm90INS1_25CollectiveMainloopFwdSm90ILi2EN4cute5tupleIJNS5_1CILi1EEES8_S8_EEENS6_IJNS7_ILi192EEENS7_ILi128EEENS7_ILi64EEEEEELi64ENS_6half_tEfNS_4arch4Sm90ELb0ELb1ELb1ELb1ELb0ELb1ELb0ELb1ELb1ELb0ELb0ELb0EEENS1_21CollectiveEpilogueFwdINS6_IJSA_SC_SB_EEES9_SE_SG_Li384ELb1ELb0ELb0ELb0EEENS1_36VarlenDynamicPersistentTileSchedulerILi192ELi128ELi384ELi32ELb0ELb0ELb1ELb1ELb0ELb1EEEEEEEEEvNT_6ParamsE)
        /*004c*/ 	.short	0x0380
        /*004e*/ 	.short	0x0a00


	//----- nvinfo : EIATTR_SW_WAR
	.align		4
.L_836:
        /*0050*/ 	.byte	0x04, 0x36
        /*0052*/ 	.short	(.L_838 - .L_837)
.L_837:
        /*0054*/ 	.word	0x00000008
.L_838:


//--------------------- .nv.info._ZN7cutlass13device_kernelIN5flash11enable_sm90INS1_16FlashAttnFwdSm90INS1_25CollectiveMainloopFwdSm90ILi2EN4cute5tupleIJNS5_1CILi1EEES8_S8_EEENS6_IJNS7_ILi192EEENS7_ILi128EEENS7_ILi64EEEEEELi64ENS_6half_tEfNS_4arch4Sm90ELb1ELb0ELb1ELb0ELb0ELb0ELb0ELb1ELb1ELb0ELb0ELb0EEENS1_21CollectiveEpilogueFwdINS6_IJSA_SC_SB_EEES9_SE_SG_Li384ELb0ELb0ELb0ELb0EEENS1_30DynamicPersistentTileSchedulerILi384ELi32ELb0ELb0ELb1EEEEEEEEEvNT_6ParamsE --------------------------
	.section	.nv.info._ZN7cutlass13device_kernelIN5flash11enable_sm90INS1_16FlashAttnFwdSm90INS1_25CollectiveMainloopFwdSm90ILi2EN4cute5tupleIJNS5_1CILi1EEES8_S8_EEENS6_IJNS7_ILi192EEENS7_ILi128EEENS7_ILi64EEEEEELi64ENS_6half_tEfNS_4arch4Sm90ELb1ELb0ELb1ELb0ELb0ELb0ELb0ELb1ELb1ELb0ELb0ELb0EEENS1_21CollectiveEpilogueFwdINS6_IJSA_SC_SB_EEES9_SE_SG_Li384ELb0ELb0ELb0ELb0EEENS1_30DynamicPersistentTileSchedulerILi384ELi32ELb0ELb0ELb1EEEEEEEEEvNT_6ParamsE,"",@"SHT_CUDA_INFO"
	.sectionflags	@""
	.align	4


	//----- nvinfo : EIATTR_CUDA_API_VERSION
	.align		4
        /*0000*/ 	.byte	0x04, 0x37
        /*0002*/ 	.short	(.L_840 - .L_839)
.L_839:
        /*0004*/ 	.word	0x00000082


	//----- nvinfo : EIATTR_KPARAM_INFO
	.align		4
.L_840:
        /*0008*/ 	.byte	0x04, 0x17
        /*000a*/ 	.short	(.L_842 - .L_841)
.L_841:
        /*000c*/ 	.word	0x00000000
        /*0010*/ 	.short	0x0000
        /*0012*/ 	.short	0x0000
        /*0014*/ 	.byte	0x00, 0xf0, 0x01, 0x2e


	//----- nvinfo : EIATTR_SPARSE_MMA_MASK
	.align		4
.L_842:
        /*0018*/ 	.byte	0x03, 0x50
        /*001a*/ 	.short	0x0000


	//----- nvinfo : EIATTR_MAXREG_COUNT
	.align		4
        /*001c*/ 	.byte	0x03, 0x1b
        /*001e*/ 	.short	0x0080


	//----- nvinfo : EIATTR_MERCURY_ISA_VERSION
	.align		4
        /*0020*/ 	.byte	0x03, 0x5f
        /*0022*/ 	.short	0x0101


	//----- nvinfo : EIATTR_VRC_CTA_INIT_COUNT
	.align		4
        /*0024*/ 	.byte	0x02, 0x4a
	.zero		1
	.zero		1


	//----- nvinfo : EIATTR_EXIT_INSTR_OFFSETS
	.align		4
        /*0028*/ 	.byte	0x04, 0x1c
        /*002a*/ 	.short	(.L_844 - .L_843)


	//   ....[0]....
.L_843:
        /*002c*/ 	.word	0x00000010


	//----- nvinfo : EIATTR_MAX_THREADS
	.align		4
.L_844:
        /*0030*/ 	.byte	0x04, 0x05
        /*0032*/ 	.short	(.L_846 - .L_845)
.L_845:
        /*0034*/ 	.word	0x00000200
        /*0038*/ 	.word	0x00000001
        /*003c*/ 	.word	0x00000001


	//----- nvinfo : EIATTR_CBANK_PARAM_SIZE
	.align		4
.L_846:
        /*0040*/ 	.byte	0x03, 0x19
        /*0042*/ 	.short	0x0b80


	//----- nvinfo : EIATTR_PARAM_CBANK
	.align		4
        /*0044*/ 	.byte	0x04, 0x0a
        /*0046*/ 	.short	(.L_848 - .L_847)
	.align		4
.L_847:
        /*0048*/ 	.word	index@(.nv.constant0._ZN7cutlass13device_kernelIN5flash11enable_sm90INS1_16FlashAttnFwdSm90INS1_25CollectiveMainloopFwdSm90ILi2EN4cute5tupleIJNS5_1CILi1EEES8_S8_EEENS6_IJNS7_ILi192EEENS7_ILi128EEENS7_ILi64EEEEEELi64ENS_6half_tEfNS_4arch4Sm90ELb1ELb0ELb1ELb0ELb0ELb0ELb0ELb1ELb1ELb0ELb0ELb0EEENS1_21CollectiveEpilogueFwdINS6_IJSA_SC_SB_EEES9_SE_SG_Li384ELb0ELb0ELb0ELb0EEENS1_30DynamicPersistentTileSchedulerILi384ELi32ELb0ELb0ELb1EEEEEEEEEvNT_6ParamsE)
        /*004c*/ 	.short	0x0380
        /*004e*/ 	.short	0x0b80


	//----- nvinfo : EIATTR_SW_WAR
	.align		4
.L_848:
        /*0050*/ 	.byte	0x04, 0x36
        /*0052*/ 	.short	(.L_850 - .L_849)
.L_849:
        /*0054*/ 	.word	0x00000008
.L_850:


//--------------------- .nv.info._ZN7cutlass13device_kernelIN5flash11enable_sm90INS1_16FlashAttnFwdSm90INS1_25CollectiveMainloopFwdSm90ILi2EN4cute5tupleIJNS5_1CILi1EEES8_S8_EEENS6_IJNS7_ILi192EEENS7_ILi128EEENS7_ILi64EEEEEELi64ENS_6half_tEfNS_4arch4Sm90ELb1ELb0ELb1ELb1ELb0ELb0ELb0ELb1ELb1ELb0ELb0ELb0EEENS1_21CollectiveEpilogueFwdINS6_IJSA_SC_SB_EEES9_SE_SG_Li384ELb1ELb0ELb0ELb0EEENS1_36VarlenDynamicPersistentTileSchedulerILi192ELi128ELi384ELi32ELb0ELb0ELb1ELb1ELb1ELb1EEEEEEEEEvNT_6ParamsE --------------------------
	.section	.nv.info._ZN7cutlass13device_kernelIN5flash11enable_sm90INS1_16FlashAttnFwdSm90INS1_25CollectiveMainloopFwdSm90ILi2EN4cute5tupleIJNS5_1CILi1EEES8_S8_EEENS6_IJNS7_ILi192EEENS7_ILi128EEENS7_ILi64EEEEEELi64ENS_6half_tEfNS_4arch4Sm90ELb1ELb0ELb1ELb1ELb0ELb0ELb0ELb1ELb1ELb0ELb0ELb0EEENS1_21CollectiveEpilogueFwdINS6_IJSA_SC_SB_EEES9_SE_SG_Li384ELb1ELb0ELb0ELb0EEENS1_36VarlenDynamicPersistentTileSchedulerILi192ELi128ELi384ELi32ELb0ELb0ELb1ELb1ELb1ELb1EEEEEEEEEvNT_6ParamsE,"",@"SHT_CUDA_INFO"
	.sectionflags	@""
	.align	4


	//----- nvinfo : EIATTR_CUDA_API_VERSION
	.align		4
        /*0000*/ 	.byte	0x04, 0x37
        /*0002*/ 	.short	(.L_852 - .L_851)
.L_851:
        /*0004*/ 	.word	0x00000082


	//----- nvinfo : EIATTR_KPARAM_INFO
	.align		4
.L_852:
        /*0008*/ 	.byte	0x04, 0x17
        /*000a*/ 	.short	(.L_854 - .L_853)
.L_853:
        /*000c*/ 	.word	0x00000000
        /*0010*/ 	.short	0x0000
        /*0012*/ 	.short	0x0000
        /*0014*/ 	.byte	0x00, 0xf0, 0x01, 0x28


	//----- nvinfo : EIATTR_SPARSE_MMA_MASK
	.align		4
.L_854:
        /*0018*/ 	.byte	0x03, 0x50
        /*001a*/ 	.short	0x0000


	//----- nvinfo : EIATTR_MAXREG_COUNT
	.align		4
        /*001c*/ 	.byte	0x03, 0x1b
        /*001e*/ 	.short	0x0080


	//----- nvinfo : EIATTR_MERCURY_ISA_VERSION
	.align		4
        /*0020*/ 	.byte	0x03, 0x5f
        /*0022*/ 	.short	0x0101


	//----- nvinfo : EIATTR_VRC_CTA_INIT_COUNT
	.align		4
        /*0024*/ 	.byte	0x02, 0x4a
	.zero		1
	.zero		1


	//----- nvinfo : EIATTR_EXIT_INSTR_OFFSETS
	.align		4
        /*0028*/ 	.byte	0x04, 0x1c
        /*002a*/ 	.short	(.L_856 - .L_855)


	//   ....[0]....
.L_855:
        /*002c*/ 	.word	0x00000010


	//----- nvinfo : EIATTR_MAX_THREADS
	.align		4
.L_856:
        /*0030*/ 	.byte	0x04, 0x05
        /*0032*/ 	.short	(.L_858 - .L_857)
.L_857:
        /*0034*/ 	.word	0x00000200
        /*0038*/ 	.word	0x00000001
        /*003c*/ 	.word	0x00000001


	//----- nvinfo : EIATTR_CBANK_PARAM_SIZE
	.align		4
.L_858:
        /*0040*/ 	.byte	0x03, 0x19
        /*0042*/ 	.short	0x0a00


	//----- nvinfo : EIATTR_PARAM_CBANK
	.align		4
        /*0044*/ 	.byte	0x04, 0x0a
        /*0046*/ 	.short	(.L_860 - .L_859)
	.align		4
.L_859:
        /*0048*/ 	.word	index@(.nv.constant0._ZN7cutlass13device_kernelIN5flash11enable_sm90INS1_16FlashAttnFwdSm90INS1_25CollectiveMainloopFwdSm90ILi2EN4cute5tupleIJNS5_1CILi1EEES8_S8_EEENS6_IJNS7_ILi192EEENS7_ILi128EEENS7_ILi64EEEEEELi64ENS_6half_tEfNS_4arch4Sm90ELb1ELb0ELb1ELb1ELb0ELb0ELb0ELb1ELb1ELb0ELb0ELb0EEENS1_21CollectiveEpilogueFwdINS6_IJSA_SC_SB_EEES9_SE_SG_Li384ELb1ELb0ELb0ELb0EEENS1_36VarlenDynamicPersistentTileSchedulerILi192ELi128ELi384ELi32ELb0ELb0ELb1ELb1ELb1ELb1EEEEEEEEEvNT_6ParamsE)
        /*004c*/ 	.short	0x0380
        /*004e*/ 	.short	0x0a00


	//----- nvinfo : EIATTR_SW_WAR
	.align		4
.L_860:
        /*0050*/ 	.byte	0x04, 0x36
        /*0052*/ 	.short	(.L_862 - .L_861)
.L_861:
        /*0054*/ 	.word	0x00000008
.L_862:


//--------------------- .nv.info._ZN7cutlass13device_kernelIN5flash11enable_sm90INS1_16FlashAttnFwdSm90INS1_25CollectiveMainloopFwdSm90ILi2EN4cute5tupleIJNS5_1CILi1EEES8_S8_EEENS6_IJNS7_ILi192EEENS7_ILi128EEENS7_ILi64EEEEEELi64ENS_6half_tEfNS_4arch4Sm90ELb1ELb0ELb1ELb1ELb0ELb1ELb0ELb1ELb1ELb0ELb0ELb0EEENS1_21CollectiveEpilogueFwdINS6_IJSA_SC_SB_EEES9_SE_SG_Li384ELb1ELb0ELb0ELb0EEENS1_36VarlenDynamicPersistentTileSchedulerILi192ELi128ELi384ELi32ELb0ELb0ELb1ELb1ELb1ELb1EEEEEEEEEvNT_6ParamsE --------------------------
	.section	.nv.info._ZN7cutlass13device_kernelIN5flash11enable_sm90INS1_16FlashAttnFwdSm90INS1_25CollectiveMainloopFwdSm90ILi2EN4cute5tupleIJNS5_1CILi1EEES8_S8_EEENS6_IJNS7_ILi192EEENS7_ILi128EEENS7_ILi64EEEEEELi64ENS_6half_tEfNS_4arch4Sm90ELb1ELb0ELb1ELb1ELb0ELb1ELb0ELb1ELb1ELb0ELb0ELb0EEENS1_21CollectiveEpilogueFwdINS6_IJSA_SC_SB_EEES9_SE_SG_Li384ELb1ELb0ELb0ELb0EEENS1_36VarlenDynamicPersistentTileSchedulerILi192ELi128ELi384ELi32ELb0ELb0ELb1ELb1ELb1ELb1EEEEEEEEEvNT_6ParamsE,"",@"SHT_CUDA_INFO"
	.sectionflags	@""
	.align	4


	//----- nvinfo : EIATTR_CUDA_API_VERSION
	.align		4
        /*0000*/ 	.byte	0x04, 0x37
        /*0002*/ 	.short	(.L_864 - .L_863)
.L_863:
        /*0004*/ 	.word	0x00000082


	//----- nvinfo : EIATTR_KPARAM_INFO
	.align		4
.L_864:
        /*0008*/ 	.byte	0x04, 0x17
        /*000a*/ 	.short	(.L_866 - .L_865)
.L_865:
        /*000c*/ 	.word	0x00000000
        /*0010*/ 	.short	0x0000
        /*0012*/ 	.short	0x0000
        /*0014*/ 	.byte	0x00, 0xf0, 0x01, 0x28


	//----- nvinfo : EIATTR_SPARSE_MMA_MASK
	.align		4
.L_866:
        /*0018*/ 	.byte	0x03, 0x50
        /*001a*/ 	.short	0x0000


	//----- nvinfo : EIATTR_MAXREG_COUNT
	.align		4
        /*001c*/ 	.byte	0x03, 0x1b
        /*001e*/ 	.short	0x0080


	//----- nvinfo : EIATTR_MERCURY_ISA_VERSION
	.align		4
        /*0020*/ 	.byte	0x03, 0x5f
        /*0022*/ 	.short	0x0101


	//----- nvinfo : EIATTR_VRC_CTA_INIT_COUNT
	.align		4
        /*0024*/ 	.byte	0x02, 0x4a
	.zero		1
	.zero		1


	//----- nvinfo : EIATTR_EXIT_INSTR_OFFSETS
	.align		4
        /*0028*/ 	.byte	0x04, 0x1c
        /*002a*/ 	.short	(.L_868 - .L_867)


	//   ....[0]....
.L_867:
        /*002c*/ 	.word	0x00000010


	//----- nvinfo : EIATTR_MAX_THREADS
	.align		4
.L_868:
        /*0030*/ 	.byte	0x04, 0x05
        /*0032*/ 	.short	(.L_870 - .L_869)
.L_869:
        /*0034*/ 	.word	0x00000200
        /*0038*/ 	.word	0x00000001
        /*003c*/ 	.word	0x00000001


	//----- nvinfo : EIATTR_CBANK_PARAM_SIZE
	.align		4
.L_870:
        /*0040*/ 	.byte	0x03, 0x19
        /*0042*/ 	.short	0x0a00


	//----- nvinfo : EIATTR_PARAM_CBANK
	.align		4
        /*0044*/ 	.byte	0x04, 0x0a
        /*0046*/ 	.short	(.L_872 - .L_871)
	.align		4
.L_871:
        /*0048*/ 	.word	index@(.nv.constant0._ZN7cutlass13device_kernelIN5flash11enable_sm90INS1_16FlashAttnFwdSm90INS1_25CollectiveMainloopFwdSm90ILi2EN4cute5tupleIJNS5_1CILi1EEES8_S8_EEENS6_IJNS7_ILi192EEENS7_ILi128EEENS7_ILi64EEEEEELi64ENS_6half_tEfNS_4arch4Sm90ELb1ELb0ELb1ELb1ELb0ELb1ELb0ELb1ELb1ELb0ELb0ELb0EEENS1_21CollectiveEpilogueFwdINS6_IJSA_SC_SB_EEES9_SE_SG_Li384ELb1ELb0ELb0ELb0EEENS1_36VarlenDynamicPersistentTileSchedulerILi192ELi128ELi384ELi32ELb0ELb0ELb1ELb1ELb1ELb1EEEEEEEEEvNT_6ParamsE)
        /*004c*/ 	.short	0x0380
        /*004e*/ 	.short	0x0a00


	//----- nvinfo : EIATTR_SW_WAR
	.align		4
.L_872:
        /*0050*/ 	.byte	0x04, 0x36
        /*0052*/ 	.short	(.L_874 - .L_873)
.L_873:
        /*0054*/ 	.word	0x00000008
.L_874:


//--------------------- .nv.callgraph             --------------------------
	.section	.nv.callgraph,"",@"SHT_CUDA_CALLGRAPH"
	.align	4
	.sectionentsize	8
	.align		4
        /*0000*/ 	.word	0x00000000
	.align		4
        /*0004*/ 	.word	0xffffffff
	.align		4
        /*0008*/ 	.word	0x00000000
	.align		4
        /*000c*/ 	.word	0xfffffffe
	.align		4
        /*0010*/ 	.word	0x00000000
	.align		4
        /*0014*/ 	.word	0xfffffffd
	.align		4
        /*0018*/ 	.word	0x00000000
	.align		4
        /*001c*/ 	.word	0xfffffffc


//--------------------- .nv.constant4             --------------------------
	.section	.nv.constant4,"a",@progbits
	.align	8
	.align		8
.nv.constant4:
        /*0000*/ 	.dword	_ZN74_INTERNAL_614cb7fc_38_flash_fwd_hdimall_fp16_softcap_sm90_cu_ee213261_39134cuda3std3__45__cpo5beginE
	.align		8
        /*0008*/ 	.dword	_ZN74_INTERNAL_614cb7fc_38_flash_fwd_hdimall_fp16_softcap_sm90_cu_ee213261_39134cuda3std3__45__cpo3endE
	.align		8
        /*0010*/ 	.dword	_ZN74_INTERNAL_614cb7fc_38_flash_fwd_hdimall_fp16_softcap_sm90_cu_ee213261_39134cuda3std3__45__cpo6cbeginE
	.align		8
        /*0018*/ 	.dword	_ZN74_INTERNAL_614cb7fc_38_flash_fwd_hdimall_fp16_softcap_sm90_cu_ee213261_39134cuda3std3__45__cpo4cendE
	.align		8
        /*0020*/ 	.dword	_ZN74_INTERNAL_614cb7fc_38_flash_fwd_hdimall_fp16_softcap_sm90_cu_ee213261_39134cuda3std3__476_GLOBAL__N__614cb7fc_38_flash_fwd_hdimall_fp16_softcap_sm90_cu_ee213261_39136ignoreE
	.align		8
        /*0028*/ 	.dword	_ZN74_INTERNAL_614cb7fc_38_flash_fwd_hdimall_fp16_softcap_sm90_cu_ee213261_39134cuda3std3__419piecewise_constructE
	.align		8
        /*0030*/ 	.dword	_ZN74_INTERNAL_614cb7fc_38_flash_fwd_hdimall_fp16_softcap_sm90_cu_ee213261_39134cuda3std3__48in_placeE
	.align		8
        /*0038*/ 	.dword	_ZN74_INTERNAL_614cb7fc_38_flash_fwd_hdimall_fp16_softcap_sm90_cu_ee213261_39134cuda3std6ranges3__45__cpo4swapE
	.align		8
        /*0040*/ 	.dword	_ZN74_INTERNAL_614cb7fc_38_flash_fwd_hdimall_fp16_softcap_sm90_cu_ee213261_39134cuda3std6ranges3__45__cpo9iter_moveE
	.align		8
        /*0048*/ 	.dword	_ZN74_INTERNAL_614cb7fc_38_flash_fwd_hdimall_fp16_softcap_sm90_cu_ee213261_39134cute7productE
	.align		8
        /*0050*/ 	.dword	_ZN74_INTERNAL_614cb7fc_38_flash_fwd_hdimall_fp16_softcap_sm90_cu_ee213261_39134cute1_E


//--------------------- .text._ZN7cutlass13device_kernelIN5flash11enable_sm90INS1_16FlashAttnFwdSm90INS1_25CollectiveMainloopFwdSm90ILi2EN4cute5tupleIJNS5_1CILi1EEES8_S8_EEENS6_IJNS7_ILi128EEENS7_ILi80EEENS7_ILi256EEEEEELi256ENS_6half_tEfNS_4arch4Sm90ELb0ELb0ELb1ELb0ELb0ELb0ELb0ELb1ELb1ELb0ELb0ELb0EEENS1_21CollectiveEpilogueFwdINS6_IJSA_SC_SB_EEES9_SE_SG_Li256ELb0ELb0ELb0ELb0EEENS1_29StaticPersistentTileSchedulerILb0EEEEEEEEEvNT_6ParamsE --------------------------
	.section	.text._ZN7cutlass13device_kernelIN5flash11enable_sm90INS1_16FlashAttnFwdSm90INS1_25CollectiveMainloopFwdSm90ILi2EN4cute5tupleIJNS5_1CILi1EEES8_S8_EEENS6_IJNS7_ILi128EEENS7_ILi80EEENS7_ILi256EEEEEELi256ENS_6half_tEfNS_4arch4Sm90ELb0ELb0ELb1ELb0ELb0ELb0ELb0ELb1ELb1ELb0ELb0ELb0EEENS1_21CollectiveEpilogueFwdINS6_IJSA_SC_SB_EEES9_SE_SG_Li256ELb0ELb0ELb0ELb0EEENS1_29StaticPersistentTileSchedulerILb0EEEEEEEEEvNT_6ParamsE,"ax",@progbits
	.align	128
.text._ZN7cutlass13device_kernelIN5flash11enable_sm90INS1_16FlashAttnFwdSm90INS1_25CollectiveMainloopFwdSm90ILi2EN4cute5tupleIJNS5_1CILi1EEES8_S8_EEENS6_IJNS7_ILi128EEENS7_ILi80EEENS7_ILi256EEEEEELi256ENS_6half_tEfNS_4arch4Sm90ELb0ELb0ELb1ELb0ELb0ELb0ELb0ELb1ELb1ELb0ELb0ELb0EEENS1_21CollectiveEpilogueFwdINS6_IJSA_SC_SB_EEES9_SE_SG_Li256ELb0ELb0ELb0ELb0EEENS1_29StaticPersistentTileSchedulerILb0EEEEEEEEEvNT_6ParamsE:
        .type           _ZN7cutlass13device_kernelIN5flash11enable_sm90INS1_16FlashAttnFwdSm90INS1_25CollectiveMainloopFwdSm90ILi2EN4cute5tupleIJNS5_1CILi1EEES8_S8_EEENS6_IJNS7_ILi128EEENS7_ILi80EEENS7_ILi256EEEEEELi256ENS_6half_tEfNS_4arch4Sm90ELb0ELb0ELb1ELb0ELb0ELb0ELb0ELb1ELb1ELb0ELb0ELb0EEENS1_21CollectiveEpilogueFwdINS6_IJSA_SC_SB_EEES9_SE_SG_Li256ELb0ELb0ELb0ELb0EEENS1_29StaticPersistentTileSchedulerILb0EEEEEEEEEvNT_6ParamsE,@function
        .size           _ZN7cutlass13device_kernelIN5flash11enable_sm90INS1_16FlashAttnFwdSm90INS1_25CollectiveMainloopFwdSm90ILi2EN4cute5tupleIJNS5_1CILi1EEES8_S8_EEENS6_IJNS7_ILi128EEENS7_ILi80EEENS7_ILi256EEEEEELi256ENS_6half_tEfNS_4arch4Sm90ELb0ELb0ELb1ELb0ELb0ELb0ELb0ELb1ELb1ELb0ELb0ELb0EEENS1_21CollectiveEpilogueFwdINS6_IJSA_SC_SB_EEES9_SE_SG_Li256ELb0ELb0ELb0ELb0EEENS1_29StaticPersistentTileSchedulerILb0EEEEEEEEEvNT_6ParamsE,(.L_x_48 - _ZN7cutlass13device_kernelIN5flash11enable_sm90INS1_16FlashAttnFwdSm90INS1_25CollectiveMainloopFwdSm90ILi2EN4cute5tupleIJNS5_1CILi1EEES8_S8_EEENS6_IJNS7_ILi128EEENS7_ILi80EEENS7_ILi256EEEEEELi256ENS_6half_tEfNS_4arch4Sm90ELb0ELb0ELb1ELb0ELb0ELb0ELb0ELb1ELb1ELb0ELb0ELb0EEENS1_21CollectiveEpilogueFwdINS6_IJSA_SC_SB_EEES9_SE_SG_Li256ELb0ELb0ELb0ELb0EEENS1_29StaticPersistentTileSchedulerILb0EEEEEEEEEvNT_6ParamsE)
        .other          _ZN7cutlass13device_kernelIN5flash11enable_sm90INS1_16FlashAttnFwdSm90INS1_25CollectiveMainloopFwdSm90ILi2EN4cute5tupleIJNS5_1CILi1EEES8_S8_EEENS6_IJNS7_ILi128EEENS7_ILi80EEENS7_ILi256EEEEEELi256ENS_6half_tEfNS_4arch4Sm90ELb0ELb0ELb1ELb0ELb0ELb0ELb0ELb1ELb1ELb0ELb0ELb0EEENS1_21CollectiveEpilogueFwdINS6_IJSA_SC_SB_EEES9_SE_SG_Li256ELb0ELb0ELb0ELb0EEENS1_29StaticPersistentTileSchedulerILb0EEEEEEEEEvNT_6ParamsE,@"STO_CUDA_ENTRY STV_DEFAULT"
_ZN7cutlass13device_kernelIN5flash11enable_sm90INS1_16FlashAttnFwdSm90INS1_25CollectiveMainloopFwdSm90ILi2EN4cute5tupleIJNS5_1CILi1EEES8_S8_EEENS6_IJNS7_ILi128EEENS7_ILi80EEENS7_ILi256EEEEEELi256ENS_6half_tEfNS_4arch4Sm90ELb0ELb0ELb1ELb0ELb0ELb0ELb0ELb1ELb1ELb0ELb0ELb0EEENS1_21CollectiveEpilogueFwdINS6_IJSA_SC_SB_EEES9_SE_SG_Li256ELb0ELb0ELb0ELb0EEENS1_29StaticPersistentTileSchedulerILb0EEEEEEEEEvNT_6ParamsE:
[----:B------:R-:W-:Y:S01]  /*0000*/  LDC R1, c[0x0][0x37c] ;  /* 0x0000df00ff017b82 */ /* 0x000fe20000000800 */
[----:B------:R-:W-:Y:S05]  /*0010*/  EXIT ;  /* 0x000000000000794d */ /* 0x000fea0003800000 */
.L_x_0:
[----:B------:R-:W-:-:S00]  /*0020*/  BRA `(.L_x_0) ;  /* 0xfffffffc00fc7947 */ /* 0x000fc0000383ffff */
[----:B------:R-:W-:-:S00]  /*0030*/  NOP ;  /* 0x0000000000007918 */ /* 0x000fc00000000000 */
        /* <DEDUP_REMOVED lines=12> */
.L_x_48:


//--------------------- .text._ZN7cutlass13device_kernelIN5flash11enable_sm90INS1_16FlashAttnFwdSm90INS1_25CollectiveMainloopFwdSm90ILi2EN4cute5tupleIJNS5_1CILi2EEENS7_ILi1EEES9_EEENS6_IJNS7_ILi128EEENS7_ILi80EEENS7_ILi256EEEEEELi256ENS_6half_tEfNS_4arch4Sm90ELb0ELb0ELb1ELb0ELb0ELb0ELb0ELb1ELb1ELb0ELb0ELb0EEENS1_21CollectiveEpilogueFwdINS6_IJSB_SD_SC_EEESA_SF_SH_Li256ELb0ELb0ELb0ELb0EEENS1_29StaticPersistentTileSchedulerILb0EEEEEEEEEvNT_6ParamsE --------------------------
	.section	.text._ZN7cutlass13device_kernelIN5flash11enable_sm90INS1_16FlashAttnFwdSm90INS1_25CollectiveMainloopFwdSm90ILi2EN4cute5tupleIJNS5_1CILi2EEENS7_ILi1EEES9_EEENS6_IJNS7_ILi128EEENS7_ILi80EEENS7_ILi256EEEEEELi256ENS_6half_tEfNS_4arch4Sm90ELb0ELb0ELb1ELb0ELb0ELb0ELb0ELb1ELb1ELb0ELb0ELb0EEENS1_21CollectiveEpilogueFwdINS6_IJSB_SD_SC_EEESA_SF_SH_Li256ELb0ELb0ELb0ELb0EEENS1_29StaticPersistentTileSchedulerILb0EEEEEEEEEvNT_6ParamsE,"ax",@progbits
	.align	128
.text._ZN7cutlass13device_kernelIN5flash11enable_sm90INS1_16FlashAttnFwdSm90INS1_25CollectiveMainloopFwdSm90ILi2EN4cute5tupleIJNS5_1CILi2EEENS7_ILi1EEES9_EEENS6_IJNS7_ILi128EEENS7_ILi80EEENS7_ILi256EEEEEELi256ENS_6half_tEfNS_4arch4Sm90ELb0ELb0ELb1ELb0ELb0ELb0ELb0ELb1ELb1ELb0ELb0ELb0EEENS1_21CollectiveEpilogueFwdINS6_IJSB_SD_SC_EEESA_SF_SH_Li256ELb0ELb0ELb0ELb0EEENS1_29StaticPersistentTileSchedulerILb0EEEEEEEEEvNT_6ParamsE:
        .type           _ZN7cutlass13device_kernelIN5flash11enable_sm90INS1_16FlashAttnFwdSm90INS1_25CollectiveMainloopFwdSm90ILi2EN4cute5tupleIJNS5_1CILi2EEENS7_ILi1EEES9_EEENS6_IJNS7_ILi128EEENS7_ILi80EEENS7_ILi256EEEEEELi256ENS_6half_tEfNS_4arch4Sm90ELb0ELb0ELb1ELb0ELb0ELb0ELb0ELb1ELb1ELb0ELb0ELb0EEENS1_21CollectiveEpilogueFwdINS6_IJSB_SD_SC_EEESA_SF_SH_Li256ELb0ELb0ELb0ELb0EEENS1_29StaticPersistentTileSchedulerILb0EEEEEEEEEvNT_6ParamsE,@function
        .size           _ZN7cutlass13device_kernelIN5flash11enable_sm90INS1_16FlashAttnFwdSm90INS1_25CollectiveMainloopFwdSm90ILi2EN4cute5tupleIJNS5_1CILi2EEENS7_ILi1EEES9_EEENS6_IJNS7_ILi128EEENS7_ILi80EEENS7_ILi256EEEEEELi256ENS_6half_tEfNS_4arch4Sm90ELb0ELb0ELb1ELb0ELb0ELb0ELb0ELb1ELb1ELb0ELb0ELb0EEENS1_21CollectiveEpilogueFwdINS6_IJSB_SD_SC_EEESA_SF_SH_Li256ELb0ELb0ELb0ELb0EEENS1_29StaticPersistentTileSchedulerILb0EEEEEEEEEvNT_6ParamsE,(.L_x_49 - _ZN7cutlass13device_kernelIN5flash11enable_sm90INS1_16FlashAttnFwdSm90INS1_25CollectiveMainloopFwdSm90ILi2EN4cute5tupleIJNS5_1CILi2EEENS7_ILi1EEES9_EEENS6_IJNS7_ILi128EEENS7_ILi80EEENS7_ILi256EEEEEELi256ENS_6half_tEfNS_4arch4Sm90ELb0ELb0ELb1ELb0ELb0ELb0ELb0ELb1ELb1ELb0ELb0ELb0EEENS1_21CollectiveEpilogueFwdINS6_IJSB_SD_SC_EEESA_SF_SH_Li256ELb0ELb0ELb0ELb0EEENS1_29StaticPersistentTileSchedulerILb0EEEEEEEEEvNT_6ParamsE)
        .other          _ZN7cutlass13device_kernelIN5flash11enable_sm90INS1_16FlashAttnFwdSm90INS1_25CollectiveMainloopFwdSm90ILi2EN4cute5tupleIJNS5_1CILi2EEENS7_ILi1EEES9_EEENS6_IJNS7_ILi128EEENS7_ILi80EEENS7_ILi256EEEEEELi256ENS_6half_tEfNS_4arch4Sm90ELb0ELb0ELb1ELb0ELb0ELb0ELb0ELb1ELb1ELb0ELb0ELb0EEENS1_21CollectiveEpilogueFwdINS6_IJSB_SD_SC_EEESA_SF_SH_Li256ELb0ELb0ELb0ELb0EEENS1_29StaticPersistentTileSchedulerILb0EEEEEEEEEvNT_6ParamsE,@"STO_CUDA_ENTRY STV_DEFAULT"
_ZN7cutlass13device_kernelIN5flash11enable_sm90INS1_16FlashAttnFwdSm90INS1_25CollectiveMainloopFwdSm90ILi2EN4cute5tupleIJNS5_1CILi2EEENS7_ILi1EEES9_EEENS6_IJNS7_ILi128EEENS7_ILi80EEENS7_ILi256EEEEEELi256ENS_6half_tEfNS_4arch4Sm90ELb0ELb0ELb1ELb0ELb0ELb0ELb0ELb1ELb1ELb0ELb0ELb0EEENS1_21CollectiveEpilogueFwdINS6_IJSB_SD_SC_EEESA_SF_SH_Li256ELb0ELb0ELb0ELb0EEENS1_29StaticPersistentTileSchedulerILb0EEEEEEEEEvNT_6ParamsE:
[----:B------:R-:W-:Y:S01]  /*0000*/  LDC R1, c[0x0][0x37c] ;  /* 0x0000df00ff017b82 */ /* 0x000fe20000000800 */
[----:B------:R-:W-:Y:S05]  /*0010*/  EXIT ;  /* 0x000000000000794d */ /* 0x000fea0003800000 */
.L_x_1:
        /* <DEDUP_REMOVED lines=14> */
.L_x_49:


//--------------------- .text._ZN7cutlass13device_kernelIN5flash11enable_sm90INS1_16FlashAttnFwdSm90INS1_25CollectiveMainloopFwdSm90ILi2EN4cute5tupleIJNS5_1CILi1EEES8_S8_EEENS6_IJNS7_ILi128EEENS7_ILi80EEENS7_ILi256EEEEEELi256ENS_6half_tEfNS_4arch4Sm90ELb0ELb0ELb1ELb1ELb0ELb0ELb0ELb1ELb1ELb0ELb0ELb0EEENS1_21CollectiveEpilogueFwdINS6_IJSA_SC_SB_EEES9_SE_SG_Li256ELb1ELb0ELb0ELb0EEENS1_36VarlenDynamicPersistentTileSchedulerILi128ELi80ELi256ELi32ELb0ELb0ELb1ELb0ELb1ELb1EEEEEEEEEvNT_6ParamsE --------------------------
	.section	.text._ZN7cutlass13device_kernelIN5flash11enable_sm90INS1_16FlashAttnFwdSm90INS1_25CollectiveMainloopFwdSm90ILi2EN4cute5tupleIJNS5_1CILi1EEES8_S8_EEENS6_IJNS7_ILi128EEENS7_ILi80EEENS7_ILi256EEEEEELi256ENS_6half_tEfNS_4arch4Sm90ELb0ELb0ELb1ELb1ELb0ELb0ELb0ELb1ELb1ELb0ELb0ELb0EEENS1_21CollectiveEpilogueFwdINS6_IJSA_SC_SB_EEES9_SE_SG_Li256ELb1ELb0ELb0ELb0EEENS1_36VarlenDynamicPersistentTileSchedulerILi128ELi80ELi256ELi32ELb0ELb0ELb1ELb0ELb1ELb1EEEEEEEEEvNT_6ParamsE,"ax",@progbits
	.align	128
.text._ZN7cutlass13device_kernelIN5flash11enable_sm90INS1_16FlashAttnFwdSm90INS1_25CollectiveMainloopFwdSm90ILi2EN4cute5tupleIJNS5_1CILi1EEES8_S8_EEENS6_IJNS7_ILi128EEENS7_ILi80EEENS7_ILi256EEEEEELi256ENS_6half_tEfNS_4arch4Sm90ELb0ELb0ELb1ELb1ELb0ELb0ELb0ELb1ELb1ELb0ELb0ELb0EEENS1_21CollectiveEpilogueFwdINS6_IJSA_SC_SB_EEES9_SE_SG_Li256ELb1ELb0ELb0ELb0EEENS1_36VarlenDynamicPersistentTileSchedulerILi128ELi80ELi256ELi32ELb0ELb0ELb1ELb0ELb1ELb1EEEEEEEEEvNT_6ParamsE:
        .type           _ZN7cutlass13device_kernelIN5flash11enable_sm90INS1_16FlashAttnFwdSm90INS1_25CollectiveMainloopFwdSm90ILi2EN4cute5tupleIJNS5_1CILi1EEES8_S8_EEENS6_IJNS7_ILi128EEENS7_ILi80EEENS7_ILi256EEEEEELi256ENS_6half_tEfNS_4arch4Sm90ELb0ELb0ELb1ELb1ELb0ELb0ELb0ELb1ELb1ELb0ELb0ELb0EEENS1_21CollectiveEpilogueFwdINS6_IJSA_SC_SB_EEES9_SE_SG_Li256ELb1ELb0ELb0ELb0EEENS1_36VarlenDynamicPersistentTileSchedulerILi128ELi80ELi256ELi32ELb0ELb0ELb1ELb0ELb1ELb1EEEEEEEEEvNT_6ParamsE,@function
        .size           _ZN7cutlass13device_kernelIN5flash11enable_sm90INS1_16FlashAttnFwdSm90INS1_25CollectiveMainloopFwdSm90ILi2EN4cute5tupleIJNS5_1CILi1EEES8_S8_EEENS6_IJNS7_ILi128EEENS7_ILi80EEENS7_ILi256EEEEEELi256ENS_6half_tEfNS_4arch4Sm90ELb0ELb0ELb1ELb1ELb0ELb0ELb0ELb1ELb1ELb0ELb0ELb0EEENS1_21CollectiveEpilogueFwdINS6_IJSA_SC_SB_EEES9_SE_SG_Li256ELb1ELb0ELb0ELb0EEENS1_36VarlenDynamicPersistentTileSchedulerILi128ELi80ELi256ELi32ELb0ELb0ELb1ELb0ELb1ELb1EEEEEEEEEvNT_6ParamsE,(.L_x_50 - _ZN7cutlass13device_kernelIN5flash11enable_sm90INS1_16FlashAttnFwdSm90INS1_25CollectiveMainloopFwdSm90ILi2EN4cute5tupleIJNS5_1CILi1EEES8_S8_EEENS6_IJNS7_ILi128EEENS7_ILi80EEENS7_ILi256EEEEEELi256ENS_6half_tEfNS_4arch4Sm90ELb0ELb0ELb1ELb1ELb0ELb0ELb0ELb1ELb1ELb0ELb0ELb0EEENS1_21CollectiveEpilogueFwdINS6_IJSA_SC_SB_EEES9_SE_SG_Li256ELb1ELb0ELb0ELb0EEENS1_36VarlenDynamicPersistentTileSchedulerILi128ELi80ELi256ELi32ELb0ELb0ELb1ELb0ELb1ELb1EEEEEEEEEvNT_6ParamsE)
        .other          _ZN7cutlass13device_kernelIN5flash11enable_sm90INS1_16FlashAttnFwdSm90INS1_25CollectiveMainloopFwdSm90ILi2EN4cute5tupleIJNS5_1CILi1EEES8_S8_EEENS6_IJNS7_ILi128EEENS7_ILi80EEENS7_ILi256EEEEEELi256ENS_6half_tEfNS_4arch4Sm90ELb0ELb0ELb1ELb1ELb0ELb0ELb0ELb1ELb1ELb0ELb0ELb0EEENS1_21CollectiveEpilogueFwdINS6_IJSA_SC_SB_EEES9_SE_SG_Li256ELb1ELb0ELb0ELb0EEENS1_36VarlenDynamicPersistentTileSchedulerILi128ELi80ELi256ELi32ELb0ELb0ELb1ELb0ELb1ELb1EEEEEEEEEvNT_6ParamsE,@"STO_CUDA_ENTRY STV_DEFAULT"
_ZN7cutlass13device_kernelIN5flash11enable_sm90INS1_16FlashAttnFwdSm90INS1_25CollectiveMainloopFwdSm90ILi2EN4cute5tupleIJNS5_1CILi1EEES8_S8_EEENS6_IJNS7_ILi128EEENS7_ILi80EEENS7_ILi256EEEEEELi256ENS_6half_tEfNS_4arch4Sm90ELb0ELb0ELb1ELb1ELb0ELb0ELb0ELb1ELb1ELb0ELb0ELb0EEENS1_21CollectiveEpilogueFwdINS6_IJSA_SC_SB_EEES9_SE_SG_Li256ELb1ELb0ELb0ELb0EEENS1_36VarlenDynamicPersistentTileSchedulerILi128ELi80ELi256ELi32ELb0ELb0ELb1ELb0ELb1ELb1EEEEEEEEEvNT_6ParamsE:
[----:B------:R-:W-:Y:S01]  /*0000*/  LDC R1, c[0x0][0x37c] ;  /* 0x0000df00ff017b82 */ /* 0x000fe20000000800 */
[----:B------:R-:W-:Y:S05]  /*0010*/  EXIT ;  /* 0x000000000000794d */ /* 0x000fea0003800000 */
.L_x_2:
        /* <DEDUP_REMOVED lines=14> */
.L_x_50:


//--------------------- .text._ZN7cutlass13device_kernelIN5flash11enable_sm90INS1_16FlashAttnFwdSm90INS1_25CollectiveMainloopFwdSm90ILi2EN4cute5tupleIJNS5_1CILi1EEES8_S8_EEENS6_IJNS7_ILi128EEENS7_ILi80EEENS7_ILi256EEEEEELi256ENS_6half_tEfNS_4arch4Sm90ELb0ELb0ELb1ELb1ELb0ELb1ELb0ELb1ELb1ELb0ELb0ELb0EEENS1_21CollectiveEpilogueFwdINS6_IJSA_SC_SB_EEES9_SE_SG_Li256ELb1ELb0ELb0ELb0EEENS1_36VarlenDynamicPersistentTileSchedulerILi128ELi80ELi256ELi32ELb0ELb0ELb1ELb0ELb1ELb1EEEEEEEEEvNT_6ParamsE --------------------------
	.section	.text._ZN7cutlass13device_kernelIN5flash11enable_sm90INS1_16FlashAttnFwdSm90INS1_25CollectiveMainloopFwdSm90ILi2EN4cute5tupleIJNS5_1CILi1EEES8_S8_EEENS6_IJNS7_ILi128EEENS7_ILi80EEENS7_ILi256EEEEEELi256ENS_6half_tEfNS_4arch4Sm90ELb0ELb0ELb1ELb1ELb0ELb1ELb0ELb1ELb1ELb0ELb0ELb0EEENS1_21CollectiveEpilogueFwdINS6_IJSA_SC_SB_EEES9_SE_SG_Li256ELb1ELb0ELb0ELb0EEENS1_36VarlenDynamicPersistentTileSchedulerILi128ELi80ELi256ELi32ELb0ELb0ELb1ELb0ELb1ELb1EEEEEEEEEvNT_6ParamsE,"ax",@progbits
	.align	128
.text._ZN7cutlass13device_kernelIN5flash11enable_sm90INS1_16FlashAttnFwdSm90INS1_25CollectiveMainloopFwdSm90ILi2EN4cute5tupleIJNS5_1CILi1EEES8_S8_EEENS6_IJNS7_ILi128EEENS7_ILi80EEENS7_ILi256EEEEEELi256ENS_6half_tEfNS_4arch4Sm90ELb0ELb0ELb1ELb1ELb0ELb1ELb0ELb1ELb1ELb0ELb0ELb0EEENS1_21CollectiveEpilogueFwdINS6_IJSA_SC_SB_EEES9_SE_SG_Li256ELb1ELb0ELb0ELb0EEENS1_36VarlenDynamicPersistentTileSchedulerILi128ELi80ELi256ELi32ELb0ELb0ELb1ELb0ELb1ELb1EEEEEEEEEvNT_6ParamsE:
        .type           _ZN7cutlass13device_kernelIN5flash11enable_sm90INS1_16FlashAttnFwdSm90INS1_25CollectiveMainloopFwdSm90ILi2EN4cute5tupleIJNS5_1CILi1EEES8_S8_EEENS6_IJNS7_ILi128EEENS7_ILi80EEENS7_ILi256EEEEEELi256ENS_6half_tEfNS_4arch4Sm90ELb0ELb0ELb1ELb1ELb0ELb1ELb0ELb1ELb1ELb0ELb0ELb0EEENS1_21CollectiveEpilogueFwdINS6_IJSA_SC_SB_EEES9_SE_SG_Li256ELb1ELb0ELb0ELb0EEENS1_36VarlenDynamicPersistentTileSchedulerILi128ELi80ELi256ELi32ELb0ELb0ELb1ELb0ELb1ELb1EEEEEEEEEvNT_6ParamsE,@function
        .size           _ZN7cutlass13device_kernelIN5flash11enable_sm90INS1_16FlashAttnFwdSm90INS1_25CollectiveMainloopFwdSm90ILi2EN4cute5tupleIJNS5_1CILi1EEES8_S8_EEENS6_IJNS7_ILi128EEENS7_ILi80EEENS7_ILi256EEEEEELi256ENS_6half_tEfNS_4arch4Sm90ELb0ELb0ELb1ELb1ELb0ELb1ELb0ELb1ELb1ELb0ELb0ELb0EEENS1_21CollectiveEpilogueFwdINS6_IJSA_SC_SB_EEES9_SE_SG_Li256ELb1ELb0ELb0ELb0EEENS1_36VarlenDynamicPersistentTileSchedulerILi128ELi80ELi256ELi32ELb0ELb0ELb1ELb0ELb1ELb1EEEEEEEEEvNT_6ParamsE,(.L_x_51 - _ZN7cutlass13device_kernelIN5flash11enable_sm90INS1_16FlashAttnFwdSm90INS1_25CollectiveMainloopFwdSm90ILi2EN4cute5tupleIJNS5_1CILi1EEES8_S8_EEENS6_IJNS7_ILi128EEENS7_ILi80EEENS7_ILi256EEEEEELi256ENS_6half_tEfNS_4arch4Sm90ELb0ELb0ELb1ELb1ELb0ELb1ELb0ELb1ELb1ELb0ELb0ELb0EEENS1_21CollectiveEpilogueFwdINS6_IJSA_SC_SB_EEES9_SE_SG_Li256ELb1ELb0ELb0ELb0EEENS1_36VarlenDynamicPersistentTileSchedulerILi128ELi80ELi256ELi32ELb0ELb0ELb1ELb0ELb1ELb1EEEEEEEEEvNT_6ParamsE)
        .other          _ZN7cutlass13device_kernelIN5flash11enable_sm90INS1_16FlashAttnFwdSm90INS1_25CollectiveMainloopFwdSm90ILi2EN4cute5tupleIJNS5_1CILi1EEES8_S8_EEENS6_IJNS7_ILi128EEENS7_ILi80EEENS7_ILi256EEEEEELi256ENS_6half_tEfNS_4arch4Sm90ELb0ELb0ELb1ELb1ELb0ELb1ELb0ELb1ELb1ELb0ELb0ELb0EEENS1_21CollectiveEpilogueFwdINS6_IJSA_SC_SB_EEES9_SE_SG_Li256ELb1ELb0ELb0ELb0EEENS1_36VarlenDynamicPersistentTileSchedulerILi128ELi80ELi256ELi32ELb0ELb0ELb1ELb0ELb1ELb1EEEEEEEEEvNT_6ParamsE,@"STO_CUDA_ENTRY STV_DEFAULT"
_ZN7cutlass13device_kernelIN5flash11enable_sm90INS1_16FlashAttnFwdSm90INS1_25CollectiveMainloopFwdSm90ILi2EN4cute5tupleIJNS5_1CILi1EEES8_S8_EEENS6_IJNS7_ILi128EEENS7_ILi80EEENS7_ILi256EEEEEELi256ENS_6half_tEfNS_4arch4Sm90ELb0ELb0ELb1ELb1ELb0ELb1ELb0ELb1ELb1ELb0ELb0ELb0EEENS1_21CollectiveEpilogueFwdINS6_IJSA_SC_SB_EEES9_SE_SG_Li256ELb1ELb0ELb0ELb0EEENS1_36VarlenDynamicPersistentTileSchedulerILi128ELi80ELi256ELi32ELb0ELb0ELb1ELb0ELb1ELb1EEEEEEEEEvNT_6ParamsE:
[----:B------:R-:W-:Y:S01]  /*0000*/  LDC R1, c[0x0][0x37c] ;  /* 0x0000df00ff017b82 */ /* 0x000fe20000000800 */
[----:B------:R-:W-:Y:S05]  /*0010*/  EXIT ;  /* 0x000000000000794d */ /* 0x000fea0003800000 */
.L_x_3:
        /* <DEDUP_REMOVED lines=14> */
.L_x_51:


//--------------------- .text._ZN7cutlass13device_kernelIN5flash11enable_sm90INS1_16FlashAttnFwdSm90INS1_25CollectiveMainloopFwdSm90ILi2EN4cute5tupleIJNS5_1CILi1EEES8_S8_EEENS6_IJNS7_ILi128EEENS7_ILi64EEENS7_ILi256EEEEEELi256ENS_6half_tEfNS_4arch4Sm90ELb0ELb1ELb1ELb0ELb0ELb0ELb0ELb1ELb1ELb0ELb0ELb0EEENS1_21CollectiveEpilogueFwdINS6_IJSA_SC_SB_EEES9_SE_SG_Li256ELb0ELb0ELb0ELb0EEENS1_30DynamicPersistentTileSchedulerILi256ELi32ELb0ELb0ELb1EEEEEEEEEvNT_6ParamsE --------------------------
	.section	.text._ZN7cutlass13device_kernelIN5flash11enable_sm90INS1_16FlashAttnFwdSm90INS1_25CollectiveMainloopFwdSm90ILi2EN4cute5tupleIJNS5_1CILi1EEES8_S8_EEENS6_IJNS7_ILi128EEENS7_ILi64EEENS7_ILi256EEEEEELi256ENS_6half_tEfNS_4arch4Sm90ELb0ELb1ELb1ELb0ELb0ELb0ELb0ELb1ELb1ELb0ELb0ELb0EEENS1_21CollectiveEpilogueFwdINS6_IJSA_SC_SB_EEES9_SE_SG_Li256ELb0ELb0ELb0ELb0EEENS1_30DynamicPersistentTileSchedulerILi256ELi32ELb0ELb0ELb1EEEEEEEEEvNT_6ParamsE,"ax",@progbits
	.align	128
.text._ZN7cutlass13device_kernelIN5flash11enable_sm90INS1_16FlashAttnFwdSm90INS1_25CollectiveMainloopFwdSm90ILi2EN4cute5tupleIJNS5_1CILi1EEES8_S8_EEENS6_IJNS7_ILi128EEENS7_ILi64EEENS7_ILi256EEEEEELi256ENS_6half_tEfNS_4arch4Sm90ELb0ELb1ELb1ELb0ELb0ELb0ELb0ELb1ELb1ELb0ELb0ELb0EEENS1_21CollectiveEpilogueFwdINS6_IJSA_SC_SB_EEES9_SE_SG_Li256ELb0ELb0ELb0ELb0EEENS1_30DynamicPersistentTileSchedulerILi256ELi32ELb0ELb0ELb1EEEEEEEEEvNT_6ParamsE:
        .type           _ZN7cutlass13device_kernelIN5flash11enable_sm90INS1_16FlashAttnFwdSm90INS1_25CollectiveMainloopFwdSm90ILi2EN4cute5tupleIJNS5_1CILi1EEES8_S8_EEENS6_IJNS7_ILi128EEENS7_ILi64EEENS7_ILi256EEEEEELi256ENS_6half_tEfNS_4arch4Sm90ELb0ELb1ELb1ELb0ELb0ELb0ELb0ELb1ELb1ELb0ELb0ELb0EEENS1_21CollectiveEpilogueFwdINS6_IJSA_SC_SB_EEES9_SE_SG_Li256ELb0ELb0ELb0ELb0EEENS1_30DynamicPersistentTileSchedulerILi256ELi32ELb0ELb0ELb1EEEEEEEEEvNT_6ParamsE,@function
        .size           _ZN7cutlass13device_kernelIN5flash11enable_sm90INS1_16FlashAttnFwdSm90INS1_25CollectiveMainloopFwdSm90ILi2EN4cute5tupleIJNS5_1CILi1EEES8_S8_EEENS6_IJNS7_ILi128EEENS7_ILi64EEENS7_ILi256EEEEEELi256ENS_6half_tEfNS_4arch4Sm90ELb0ELb1ELb1ELb0ELb0ELb0ELb0ELb1ELb1ELb0ELb0ELb0EEENS1_21CollectiveEpilogueFwdINS6_IJSA_SC_SB_EEES9_SE_SG_Li256ELb0ELb0ELb0ELb0EEENS1_30DynamicPersistentTileSchedulerILi256ELi32ELb0ELb0ELb1EEEEEEEEEvNT_6ParamsE,(.L_x_52 - _ZN7cutlass13device_kernelIN5flash11enable_sm90INS1_16FlashAttnFwdSm90INS1_25CollectiveMainloopFwdSm90ILi2EN4cute5tupleIJNS5_1CILi1EEES8_S8_EEENS6_IJNS7_ILi128EEENS7_ILi64EEENS7_ILi256EEEEEELi256ENS_6half_tEfNS_4arch4Sm90ELb0ELb1ELb1ELb0ELb0ELb0ELb0ELb1ELb1ELb0ELb0ELb0EEENS1_21CollectiveEpilogueFwdINS6_IJSA_SC_SB_EEES9_SE_SG_Li256ELb0ELb0ELb0ELb0EEENS1_30DynamicPersistentTileSchedulerILi256ELi32ELb0ELb0ELb1EEEEEEEEEvNT_6ParamsE)
        .other          _ZN7cutlass13device_kernelIN5flash11enable_sm90INS1_16FlashAttnFwdSm90INS1_25CollectiveMainloopFwdSm90ILi2EN4cute5tupleIJNS5_1CILi1EEES8_S8_EEENS6_IJNS7_ILi128EEENS7_ILi64EEENS7_ILi256EEEEEELi256ENS_6half_tEfNS_4arch4Sm90ELb0ELb1ELb1ELb0ELb0ELb0ELb0ELb1ELb1ELb0ELb0ELb0EEENS1_21CollectiveEpilogueFwdINS6_IJSA_SC_SB_EEES9_SE_SG_Li256ELb0ELb0ELb0ELb0EEENS1_30DynamicPersistentTileSchedulerILi256ELi32ELb0ELb0ELb1EEEEEEEEEvNT_6ParamsE,@"STO_CUDA_ENTRY STV_DEFAULT"
_ZN7cutlass13device_kernelIN5flash11enable_sm90INS1_16FlashAttnFwdSm90INS1_25CollectiveMainloopFwdSm90ILi2EN4cute5tupleIJNS5_1CILi1EEES8_S8_EEENS6_IJNS7_ILi128EEENS7_ILi64EEENS7_ILi256EEEEEELi256ENS_6half_tEfNS_4arch4Sm90ELb0ELb1ELb1ELb0ELb0ELb0ELb0ELb1ELb1ELb0ELb0ELb0EEENS1_21CollectiveEpilogueFwdINS6_IJSA_SC_SB_EEES9_SE_SG_Li256ELb0ELb0ELb0ELb0EEENS1_30DynamicPersistentTileSchedulerILi256ELi32ELb0ELb0ELb1EEEEEEEEEvNT_6ParamsE:
[----:B------:R-:W-:Y:S01]  /*0000*/  LDC R1, c[0x0][0x37c] ;  /* 0x0000df00ff017b82 */ /* 0x000fe20000000800 */
[----:B------:R-:W-:Y:S05]  /*0010*/  EXIT ;  /* 0x000000000000794d */ /* 0x000fea0003800000 */
.L_x_4:
        /* <DEDUP_REMOVED lines=14> */
.L_x_52:


//--------------------- .text._ZN7cutlass13device_kernelIN5flash11enable_sm90INS1_16FlashAttnFwdSm90INS1_25CollectiveMainloopFwdSm90ILi2EN4cute5tupleIJNS5_1CILi1EEES8_S8_EEENS6_IJNS7_ILi128EEENS7_ILi64EEENS7_ILi256EEEEEELi256ENS_6half_tEfNS_4arch4Sm90ELb0ELb1ELb1ELb1ELb0ELb0ELb0ELb1ELb1ELb0ELb0ELb0EEENS1_21CollectiveEpilogueFwdINS6_IJSA_SC_SB_EEES9_SE_SG_Li256ELb1ELb0ELb0ELb0EEENS1_36VarlenDynamicPersistentTileSchedulerILi128ELi64ELi256ELi32ELb0ELb0ELb1ELb1ELb0ELb1EEEEEEEEEvNT_6ParamsE --------------------------
	.section	.text._ZN7cutlass13device_kernelIN5flash11enable_sm90INS1_16FlashAttnFwdSm90INS1_25CollectiveMainloopFwdSm90ILi2EN4cute5tupleIJNS5_1CILi1EEES8_S8_EEENS6_IJNS7_ILi128EEENS7_ILi64EEENS7_ILi256EEEEEELi256ENS_6half_tEfNS_4arch4Sm90ELb0ELb1ELb1ELb1ELb0ELb0ELb0ELb1ELb1ELb0ELb0ELb0EEENS1_21CollectiveEpilogueFwdINS6_IJSA_SC_SB_EEES9_SE_SG_Li256ELb1ELb0ELb0ELb0EEENS1_36VarlenDynamicPersistentTileSchedulerILi128ELi64ELi256ELi32ELb0ELb0ELb1ELb1ELb0ELb1EEEEEEEEEvNT_6ParamsE,"ax",@progbits
	.align	128
.text._ZN7cutlass13device_kernelIN5flash11enable_sm90INS1_16FlashAttnFwdSm90INS1_25CollectiveMainloopFwdSm90ILi2EN4cute5tupleIJNS5_1CILi1EEES8_S8_EEENS6_IJNS7_ILi128EEENS7_ILi64EEENS7_ILi256EEEEEELi256ENS_6half_tEfNS_4arch4Sm90ELb0ELb1ELb1ELb1ELb0ELb0ELb0ELb1ELb1ELb0ELb0ELb0EEENS1_21CollectiveEpilogueFwdINS6_IJSA_SC_SB_EEES9_SE_SG_Li256ELb1ELb0ELb0ELb0EEENS1_36VarlenDynamicPersistentTileSchedulerILi128ELi64ELi256ELi32ELb0ELb0ELb1ELb1ELb0ELb1EEEEEEEEEvNT_6ParamsE:
        .type           _ZN7cutlass13device_kernelIN5flash11enable_sm90INS1_16FlashAttnFwdSm90INS1_25CollectiveMainloopFwdSm90ILi2EN4cute5tupleIJNS5_1CILi1EEES8_S8_EEENS6_IJNS7_ILi128EEENS7_ILi64EEENS7_ILi256EEEEEELi256ENS_6half_tEfNS_4arch4Sm90ELb0ELb1ELb1ELb1ELb0ELb0ELb0ELb1ELb1ELb0ELb0ELb0EEENS1_21CollectiveEpilogueFwdINS6_IJSA_SC_SB_EEES9_SE_SG_Li256ELb1ELb0ELb0ELb0EEENS1_36VarlenDynamicPersistentTileSchedulerILi128ELi64ELi256ELi32ELb0ELb0ELb1ELb1ELb0ELb1EEEEEEEEEvNT_6ParamsE,@function
        .size           _ZN7cutlass13device_kernelIN5flash11enable_sm90INS1_16FlashAttnFwdSm90INS1_25CollectiveMainloopFwdSm90ILi2EN4cute5tupleIJNS5_1CILi1EEES8_S8_EEENS6_IJNS7_ILi128EEENS7_ILi64EEENS7_ILi256EEEEEELi256ENS_6half_tEfNS_4arch4Sm90ELb0ELb1ELb1ELb1ELb0ELb0ELb0ELb1ELb1ELb0ELb0ELb0EEENS1_21CollectiveEpilogueFwdINS6_IJSA_SC_SB_EEES9_SE_SG_Li256ELb1ELb0ELb0ELb0EEENS1_36VarlenDynamicPersistentTileSchedulerILi128ELi64ELi256ELi32ELb0ELb0ELb1ELb1ELb0ELb1EEEEEEEEEvNT_6ParamsE,(.L_x_53 - _ZN7cutlass13device_kernelIN5flash11enable_sm90INS1_16FlashAttnFwdSm90INS1_25CollectiveMainloopFwdSm90ILi2EN4cute5tupleIJNS5_1CILi1EEES8_S8_EEENS6_IJNS7_ILi128EEENS7_ILi64EEENS7_ILi256EEEEEELi256ENS_6half_tEfNS_4arch4Sm90ELb0ELb1ELb1ELb1ELb0ELb0ELb0ELb1ELb1ELb0ELb0ELb0EEENS1_21CollectiveEpilogueFwdINS6_IJSA_SC_SB_EEES9_SE_SG_Li256ELb1ELb0ELb0ELb0EEENS1_36VarlenDynamicPersistentTileSchedulerILi128ELi64ELi256ELi32ELb0ELb0ELb1ELb1ELb0ELb1EEEEEEEEEvNT_6ParamsE)
        .other          _ZN7cutlass13device_kernelIN5flash11enable_sm90INS1_16FlashAttnFwdSm90INS1_25CollectiveMainloopFwdSm90ILi2EN4cute5tupleIJNS5_1CILi1EEES8_S8_EEENS6_IJNS7_ILi128EEENS7_ILi64EEENS7_ILi256EEEEEELi256ENS_6half_tEfNS_4arch4Sm90ELb0ELb1ELb1ELb1ELb0ELb0ELb0ELb1ELb1ELb0ELb0ELb0EEENS1_21CollectiveEpilogueFwdINS6_IJSA_SC_SB_EEES9_SE_SG_Li256ELb1ELb0ELb0ELb0EEENS1_36VarlenDynamicPersistentTileSchedulerILi128ELi64ELi256ELi32ELb0ELb0ELb1ELb1ELb0ELb1EEEEEEEEEvNT_6ParamsE,@"STO_CUDA_ENTRY STV_DEFAULT"
_ZN7cutlass13device_kernelIN5flash11enable_sm90INS1_16FlashAttnFwdSm90INS1_25CollectiveMainloopFwdSm90ILi2EN4cute5tupleIJNS5_1CILi1EEES8_S8_EEENS6_IJNS7_ILi128EEENS7_ILi64EEENS7_ILi256EEEEEELi256ENS_6half_tEfNS_4arch4Sm90ELb0ELb1ELb1ELb1ELb0ELb0ELb0ELb1ELb1ELb0ELb0ELb0EEENS1_21CollectiveEpilogueFwdINS6_IJSA_SC_SB_EEES9_SE_SG_Li256ELb1ELb0ELb0ELb0EEENS1_36VarlenDynamicPersistentTileSchedulerILi128ELi64ELi256ELi32ELb0ELb0ELb1ELb1ELb0ELb1EEEEEEEEEvNT_6ParamsE:
[----:B------:R-:W-:Y:S01]  /*0000*/  LDC R1, c[0x0][0x37c] ;  /* 0x0000df00ff017b82 */ /* 0x000fe20000000800 */
[----:B------:R-:W-:Y:S05]  /*0010*/  EXIT ;  /* 0x000000000000794d */ /* 0x000fea0003800000 */
.L_x_5:
        /* <DEDUP_REMOVED lines=14> */
.L_x_53:


//--------------------- .text._ZN7cutlass13device_kernelIN5flash11enable_sm90INS1_16FlashAttnFwdSm90INS1_25CollectiveMainloopFwdSm90ILi2EN4cute5tupleIJNS5_1CILi1EEES8_S8_EEENS6_IJNS7_ILi128EEENS7_ILi64EEENS7_ILi256EEEEEELi256ENS_6half_tEfNS_4arch4Sm90ELb0ELb1ELb1ELb1ELb0ELb1ELb0ELb1ELb1ELb0ELb0ELb0EEENS1_21CollectiveEpilogueFwdINS6_IJSA_SC_SB_EEES9_SE_SG_Li256ELb1ELb0ELb0ELb0EEENS1_36VarlenDynamicPersistentTileSchedulerILi128ELi64ELi256ELi32ELb0ELb0ELb1ELb1ELb0ELb1EEEEEEEEEvNT_6ParamsE --------------------------
	.section	.text._ZN7cutlass13device_kernelIN5flash11enable_sm90INS1_16FlashAttnFwdSm90INS1_25CollectiveMainloopFwdSm90ILi2EN4cute5tupleIJNS5_1CILi1EEES8_S8_EEENS6_IJNS7_ILi128EEENS7_ILi64EEENS7_ILi256EEEEEELi256ENS_6half_tEfNS_4arch4Sm90ELb0ELb1ELb1ELb1ELb0ELb1ELb0ELb1ELb1ELb0ELb0ELb0EEENS1_21CollectiveEpilogueFwdINS6_IJSA_SC_SB_EEES9_SE_SG_Li256ELb1ELb0ELb0ELb0EEENS1_36VarlenDynamicPersistentTileSchedulerILi128ELi64ELi256ELi32ELb0ELb0ELb1ELb1ELb0ELb1EEEEEEEEEvNT_6ParamsE,"ax",@progbits
	.align	128
.text._ZN7cutlass13device_kernelIN5flash11enable_sm90INS1_16FlashAttnFwdSm90INS1_25CollectiveMainloopFwdSm90ILi2EN4cute5tupleIJNS5_1CILi1EEES8_S8_EEENS6_IJNS7_ILi128EEENS7_ILi64EEENS7_ILi256EEEEEELi256ENS_6half_tEfNS_4arch4Sm90ELb0ELb1ELb1ELb1ELb0ELb1ELb0ELb1ELb1ELb0ELb0ELb0EEENS1_21CollectiveEpilogueFwdINS6_IJSA_SC_SB_EEES9_SE_SG_Li256ELb1ELb0ELb0ELb0EEENS1_36VarlenDynamicPersistentTileSchedulerILi128ELi64ELi256ELi32ELb0ELb0ELb1ELb1ELb0ELb1EEEEEEEEEvNT_6ParamsE:
        .type           _ZN7cutlass13device_kernelIN5flash11enable_sm90INS1_16FlashAttnFwdSm90INS1_25CollectiveMainloopFwdSm90ILi2EN4cute5tupleIJNS5_1CILi1EEES8_S8_EEENS6_IJNS7_ILi128EEENS7_ILi64EEENS7_ILi256EEEEEELi256ENS_6half_tEfNS_4arch4Sm90ELb0ELb1ELb1ELb1ELb0ELb1ELb0ELb1ELb1ELb0ELb0ELb0EEENS1_21CollectiveEpilogueFwdINS6_IJSA_SC_SB_EEES9_SE_SG_Li256ELb1ELb0ELb0ELb0EEENS1_36VarlenDynamicPersistentTileSchedulerILi128ELi64ELi256ELi32ELb0ELb0ELb1ELb1ELb0ELb1EEEEEEEEEvNT_6ParamsE,@function
        .size           _ZN7cutlass13device_kernelIN5flash11enable_sm90INS1_16FlashAttnFwdSm90INS1_25CollectiveMainloopFwdSm90ILi2EN4cute5tupleIJNS5_1CILi1EEES8_S8_EEENS6_IJNS7_ILi128EEENS7_ILi64EEENS7_ILi256EEEEEELi256ENS_6half_tEfNS_4arch4Sm90ELb0ELb1ELb1ELb1ELb0ELb1ELb0ELb1ELb1ELb0ELb0ELb0EEENS1_21CollectiveEpilogueFwdINS6_IJSA_SC_SB_EEES9_SE_SG_Li256ELb1ELb0ELb0ELb0EEENS1_36VarlenDynamicPersistentTileSchedulerILi128ELi64ELi256ELi32ELb0ELb0ELb1ELb1ELb0ELb1EEEEEEEEEvNT_6ParamsE,(.L_x_54 - _ZN7cutlass13device_kernelIN5flash11enable_sm90INS1_16FlashAttnFwdSm90INS1_25CollectiveMainloopFwdSm90ILi2EN4cute5tupleIJNS5_1CILi1EEES8_S8_EEENS6_IJNS7_ILi128EEENS7_ILi64EEENS7_ILi256EEEEEELi256ENS_6half_tEfNS_4arch4Sm90ELb0ELb1ELb1ELb1ELb0ELb1ELb0ELb1ELb1ELb0ELb0ELb0EEENS1_21CollectiveEpilogueFwdINS6_IJSA_SC_SB_EEES9_SE_SG_Li256ELb1ELb0ELb0ELb0EEENS1_36VarlenDynamicPersistentTileSchedulerILi128ELi64ELi256ELi32ELb0ELb0ELb1ELb1ELb0ELb1EEEEEEEEEvNT_6ParamsE)
        .other          _ZN7cutlass13device_kernelIN5flash11enable_sm90INS1_16FlashAttnFwdSm90INS1_25CollectiveMainloopFwdSm90ILi2EN4cute5tupleIJNS5_1CILi1EEES8_S8_EEENS6_IJNS7_ILi128EEENS7_ILi64EEENS7_ILi256EEEEEELi256ENS_6half_tEfNS_4arch4Sm90ELb0ELb1ELb1ELb1ELb0ELb1ELb0ELb1ELb1ELb0ELb0ELb0EEENS1_21CollectiveEpilogueFwdINS6_IJSA_SC_SB_EEES9_SE_SG_Li256ELb1ELb0ELb0ELb0EEENS1_36VarlenDynamicPersistentTileSchedulerILi128ELi64ELi256ELi32ELb0ELb0ELb1ELb1ELb0ELb1EEEEEEEEEvNT_6ParamsE,@"STO_CUDA_ENTRY STV_DEFAULT"
_ZN7cutlass13device_kernelIN5flash11enable_sm90INS1_16FlashAttnFwdSm90INS1_25CollectiveMainloopFwdSm90ILi2EN4cute5tupleIJNS5_1CILi1EEES8_S8_EEENS6_IJNS7_ILi128EEENS7_ILi64EEENS7_ILi256EEEEEELi256ENS_6half_tEfNS_4arch4Sm90ELb0ELb1ELb1ELb1ELb0ELb1ELb0ELb1ELb1ELb0ELb0ELb0EEENS1_21CollectiveEpilogueFwdINS6_IJSA_SC_SB_EEES9_SE_SG_Li256ELb1ELb0ELb0ELb0EEENS1_36VarlenDynamicPersistentTileSchedulerILi128ELi64ELi256ELi32ELb0ELb0ELb1ELb1ELb0ELb1EEEEEEEEEvNT_6ParamsE:
[----:B------:R-:W-:Y:S01]  /*0000*/  LDC R1, c[0x0][0x37c] ;  /* 0x0000df00ff017b82 */ /* 0x000fe20000000800 */
[----:B------:R-:W-:Y:S05]  /*0010*/  EXIT ;  /* 0x000000000000794d */ /* 0x000fea0003800000 */
.L_x_6:
        /* <DEDUP_REMOVED lines=14> */
.L_x_54:


//--------------------- .text._ZN7cutlass13device_kernelIN5flash11enable_sm90INS1_16FlashAttnFwdSm90INS1_25CollectiveMainloopFwdSm90ILi2EN4cute5tupleIJNS5_1CILi1EEES8_S8_EEENS6_IJNS7_ILi128EEENS7_ILi80EEENS7_ILi256EEEEEELi256ENS_6half_tEfNS_4arch4Sm90ELb1ELb0ELb1ELb0ELb0ELb0ELb0ELb1ELb1ELb0ELb0ELb0EEENS1_21CollectiveEpilogueFwdINS6_IJSA_SC_SB_EEES9_SE_SG_Li256ELb0ELb0ELb0ELb0EEENS1_30DynamicPersistentTileSchedulerILi256ELi32ELb0ELb0ELb1EEEEEEEEEvNT_6ParamsE --------------------------
	.section	.text._ZN7cutlass13device_kernelIN5flash11enable_sm90INS1_16FlashAttnFwdSm90INS1_25CollectiveMainloopFwdSm90ILi2EN4cute5tupleIJNS5_1CILi1EEES8_S8_EEENS6_IJNS7_ILi128EEENS7_ILi80EEENS7_ILi256EEEEEELi256ENS_6half_tEfNS_4arch4Sm90ELb1ELb0ELb1ELb0ELb0ELb0ELb0ELb1ELb1ELb0ELb0ELb0EEENS1_21CollectiveEpilogueFwdINS6_IJSA_SC_SB_EEES9_SE_SG_Li256ELb0ELb0ELb0ELb0EEENS1_30DynamicPersistentTileSchedulerILi256ELi32ELb0ELb0ELb1EEEEEEEEEvNT_6ParamsE,"ax",@progbits
	.align	128
.text._ZN7cutlass13device_kernelIN5flash11enable_sm90INS1_16FlashAttnFwdSm90INS1_25CollectiveMainloopFwdSm90ILi2EN4cute5tupleIJNS5_1CILi1EEES8_S8_EEENS6_IJNS7_ILi128EEENS7_ILi80EEENS7_ILi256EEEEEELi256ENS_6half_tEfNS_4arch4Sm90ELb1ELb0ELb1ELb0ELb0ELb0ELb0ELb1ELb1ELb0ELb0ELb0EEENS1_21CollectiveEpilogueFwdINS6_IJSA_SC_SB_EEES9_SE_SG_Li256ELb0ELb0ELb0ELb0EEENS1_30DynamicPersistentTileSchedulerILi256ELi32ELb0ELb0ELb1EEEEEEEEEvNT_6ParamsE:
        .type           _ZN7cutlass13device_kernelIN5flash11enable_sm90INS1_16FlashAttnFwdSm90INS1_25CollectiveMainloopFwdSm90ILi2EN4cute5tupleIJNS5_1CILi1EEES8_S8_EEENS6_IJNS7_ILi128EEENS7_ILi80EEENS7_ILi256EEEEEELi256ENS_6half_tEfNS_4arch4Sm90ELb1ELb0ELb1ELb0ELb0ELb0ELb0ELb1ELb1ELb0ELb0ELb0EEENS1_21CollectiveEpilogueFwdINS6_IJSA_SC_SB_EEES9_SE_SG_Li256ELb0ELb0ELb0ELb0EEENS1_30DynamicPersistentTileSchedulerILi256ELi32ELb0ELb0ELb1EEEEEEEEEvNT_6ParamsE,@function
        .size           _ZN7cutlass13device_kernelIN5flash11enable_sm90INS1_16FlashAttnFwdSm90INS1_25CollectiveMainloopFwdSm90ILi2EN4cute5tupleIJNS5_1CILi1EEES8_S8_EEENS6_IJNS7_ILi128EEENS7_ILi80EEENS7_ILi256EEEEEELi256ENS_6half_tEfNS_4arch4Sm90ELb1ELb0ELb1ELb0ELb0ELb0ELb0ELb1ELb1ELb0ELb0ELb0EEENS1_21CollectiveEpilogueFwdINS6_IJSA_SC_SB_EEES9_SE_SG_Li256ELb0ELb0ELb0ELb0EEENS1_30DynamicPersistentTileSchedulerILi256ELi32ELb0ELb0ELb1EEEEEEEEEvNT_6ParamsE,(.L_x_55 - _ZN7cutlass13device_kernelIN5flash11enable_sm90INS1_16FlashAttnFwdSm90INS1_25CollectiveMainloopFwdSm90ILi2EN4cute5tupleIJNS5_1CILi1EEES8_S8_EEENS6_IJNS7_ILi128EEENS7_ILi80EEENS7_ILi256EEEEEELi256ENS_6half_tEfNS_4arch4Sm90ELb1ELb0ELb1ELb0ELb0ELb0ELb0ELb1ELb1ELb0ELb0ELb0EEENS1_21CollectiveEpilogueFwdINS6_IJSA_SC_SB_EEES9_SE_SG_Li256ELb0ELb0ELb0ELb0EEENS1_30DynamicPersistentTileSchedulerILi256ELi32ELb0ELb0ELb1EEEEEEEEEvNT_6ParamsE)
        .other          _ZN7cutlass13device_kernelIN5flash11enable_sm90INS1_16FlashAttnFwdSm90INS1_25CollectiveMainloopFwdSm90ILi2EN4cute5tupleIJNS5_1CILi1EEES8_S8_EEENS6_IJNS7_ILi128EEENS7_ILi80EEENS7_ILi256EEEEEELi256ENS_6half_tEfNS_4arch4Sm90ELb1ELb0ELb1ELb0ELb0ELb0ELb0ELb1ELb1ELb0ELb0ELb0EEENS1_21CollectiveEpilogueFwdINS6_IJSA_SC_SB_EEES9_SE_SG_Li256ELb0ELb0ELb0ELb0EEENS1_30DynamicPersistentTileSchedulerILi256ELi32ELb0ELb0ELb1EEEEEEEEEvNT_6ParamsE,@"STO_CUDA_ENTRY STV_DEFAULT"
_ZN7cutlass13device_kernelIN5flash11enable_sm90INS1_16FlashAttnFwdSm90INS1_25CollectiveMainloopFwdSm90ILi2EN4cute5tupleIJNS5_1CILi1EEES8_S8_EEENS6_IJNS7_ILi128EEENS7_ILi80EEENS7_ILi256EEEEEELi256ENS_6half_tEfNS_4arch4Sm90ELb1ELb0ELb1ELb0ELb0ELb0ELb0ELb1ELb1ELb0ELb0ELb0EEENS1_21CollectiveEpilogueFwdINS6_IJSA_SC_SB_EEES9_SE_SG_Li256ELb0ELb0ELb0ELb0EEENS1_30DynamicPersistentTileSchedulerILi256ELi32ELb0ELb0ELb1EEEEEEEEEvNT_6ParamsE:
[----:B------:R-:W-:Y:S01]  /*0000*/  LDC R1, c[0x0][0x37c] ;  /* 0x0000df00ff017b82 */ /* 0x000fe20000000800 */
[----:B------:R-:W-:Y:S05]  /*0010*/  EXIT ;  /* 0x000000000000794d */ /* 0x000fea0003800000 */
.L_x_7:
        /* <DEDUP_REMOVED lines=14> */
.L_x_55:


//--------------------- .text._ZN7cutlass13device_kernelIN5flash11enable_sm90INS1_16FlashAttnFwdSm90INS1_25CollectiveMainloopFwdSm90ILi2EN4cute5tupleIJNS5_1CILi1EEES8_S8_EEENS6_IJNS7_ILi128EEENS7_ILi80EEENS7_ILi256EEEEEELi256ENS_6half_tEfNS_4arch4Sm90ELb1ELb0ELb1ELb1ELb0ELb0ELb0ELb1ELb1ELb0ELb0ELb0EEENS1_21CollectiveEpilogueFwdINS6_IJSA_SC_SB_EEES9_SE_SG_Li256ELb1ELb0ELb0ELb0EEENS1_36VarlenDynamicPersistentTileSchedulerILi128ELi80ELi256ELi32ELb0ELb0ELb1ELb1ELb1ELb1EEEEEEEEEvNT_6ParamsE --------------------------
	.section	.text._ZN7cutlass13device_kernelIN5flash11enable_sm90INS1_16FlashAttnFwdSm90INS1_25CollectiveMainloopFwdSm90ILi2EN4cute5tupleIJNS5_1CILi1EEES8_S8_EEENS6_IJNS7_ILi128EEENS7_ILi80EEENS7_ILi256EEEEEELi256ENS_6half_tEfNS_4arch4Sm90ELb1ELb0ELb1ELb1ELb0ELb0ELb0ELb1ELb1ELb0ELb0ELb0EEENS1_21CollectiveEpilogueFwdINS6_IJSA_SC_SB_EEES9_SE_SG_Li256ELb1ELb0ELb0ELb0EEENS1_36VarlenDynamicPersistentTileSchedulerILi128ELi80ELi256ELi32ELb0ELb0ELb1ELb1ELb1ELb1EEEEEEEEEvNT_6ParamsE,"ax",@progbits
	.align	128
.text._ZN7cutlass13device_kernelIN5flash11enable_sm90INS1_16FlashAttnFwdSm90INS1_25CollectiveMainloopFwdSm90ILi2EN4cute5tupleIJNS5_1CILi1EEES8_S8_EEENS6_IJNS7_ILi128EEENS7_ILi80EEENS7_ILi256EEEEEELi256ENS_6half_tEfNS_4arch4Sm90ELb1ELb0ELb1ELb1ELb0ELb0ELb0ELb1ELb1ELb0ELb0ELb0EEENS1_21CollectiveEpilogueFwdINS6_IJSA_SC_SB_EEES9_SE_SG_Li256ELb1ELb0ELb0ELb0EEENS1_36VarlenDynamicPersistentTileSchedulerILi128ELi80ELi256ELi32ELb0ELb0ELb1ELb1ELb1ELb1EEEEEEEEEvNT_6ParamsE:
        .type           _ZN7cutlass13device_kernelIN5flash11enable_sm90INS1_16FlashAttnFwdSm90INS1_25CollectiveMainloopFwdSm90ILi2EN4cute5tupleIJNS5_1CILi1EEES8_S8_EEENS6_IJNS7_ILi128EEENS7_ILi80EEENS7_ILi256EEEEEELi256ENS_6half_tEfNS_4arch4Sm90ELb1ELb0ELb1ELb1ELb0ELb0ELb0ELb1ELb1ELb0ELb0ELb0EEENS1_21CollectiveEpilogueFwdINS6_IJSA_SC_SB_EEES9_SE_SG_Li256ELb1ELb0ELb0ELb0EEENS1_36VarlenDynamicPersistentTileSchedulerILi128ELi80ELi256ELi32ELb0ELb0ELb1ELb1ELb1ELb1EEEEEEEEEvNT_6ParamsE,@function
        .size           _ZN7cutlass13device_kernelIN5flash11enable_sm90INS1_16FlashAttnFwdSm90INS1_25CollectiveMainloopFwdSm90ILi2EN4cute5tupleIJNS5_1CILi1EEES8_S8_EEENS6_IJNS7_ILi128EEENS7_ILi80EEENS7_ILi256EEEEEELi256ENS_6half_tEfNS_4arch4Sm90ELb1ELb0ELb1ELb1ELb0ELb0ELb0ELb1ELb1ELb0ELb0ELb0EEENS1_21CollectiveEpilogueFwdINS6_IJSA_SC_SB_EEES9_SE_SG_Li256ELb1ELb0ELb0ELb0EEENS1_36VarlenDynamicPersistentTileSchedulerILi128ELi80ELi256ELi32ELb0ELb0ELb1ELb1ELb1ELb1EEEEEEEEEvNT_6ParamsE,(.L_x_56 - _ZN7cutlass13device_kernelIN5flash11enable_sm90INS1_16FlashAttnFwdSm90INS1_25CollectiveMainloopFwdSm90ILi2EN4cute5tupleIJNS5_1CILi1EEES8_S8_EEENS6_IJNS7_ILi128EEENS7_ILi80EEENS7_ILi256EEEEEELi256ENS_6half_tEfNS_4arch4Sm90ELb1ELb0ELb1ELb1ELb0ELb0ELb0ELb1ELb1ELb0ELb0ELb0EEENS1_21CollectiveEpilogueFwdINS6_IJSA_SC_SB_EEES9_SE_SG_Li256ELb1ELb0ELb0ELb0EEENS1_36VarlenDynamicPersistentTileSchedulerILi128ELi80ELi256ELi32ELb0ELb0ELb1ELb1ELb1ELb1EEEEEEEEEvNT_6ParamsE)
        .other          _ZN7cutlass13device_kernelIN5flash11enable_sm90INS1_16FlashAttnFwdSm90INS1_25CollectiveMainloopFwdSm90ILi2EN4cute5tupleIJNS5_1CILi1EEES8_S8_EEENS6_IJNS7_ILi128EEENS7_ILi80EEENS7_ILi256EEEEEELi256ENS_6half_tEfNS_4arch4Sm90ELb1ELb0ELb1ELb1ELb0ELb0ELb0ELb1ELb1ELb0ELb0ELb0EEENS1_21CollectiveEpilogueFwdINS6_IJSA_SC_SB_EEES9_SE_SG_Li256ELb1ELb0ELb0ELb0EEENS1_36VarlenDynamicPersistentTileSchedulerILi128ELi80ELi256ELi32ELb0ELb0ELb1ELb1ELb1ELb1EEEEEEEEEvNT_6ParamsE,@"STO_CUDA_ENTRY STV_DEFAULT"
_ZN7cutlass13device_kernelIN5flash11enable_sm90INS1_16FlashAttnFwdSm90INS1_25CollectiveMainloopFwdSm90ILi2EN4cute5tupleIJNS5_1CILi1EEES8_S8_EEENS6_IJNS7_ILi128EEENS7_ILi80EEENS7_ILi256EEEEEELi256ENS_6half_tEfNS_4arch4Sm90ELb1ELb0ELb1ELb1ELb0ELb0ELb0ELb1ELb1ELb0ELb0ELb0EEENS1_21CollectiveEpilogueFwdINS6_IJSA_SC_SB_EEES9_SE_SG_Li256ELb1ELb0ELb0ELb0EEENS1_36VarlenDynamicPersistentTileSchedulerILi128ELi80ELi256ELi32ELb0ELb0ELb1ELb1ELb1ELb1EEEEEEEEEvNT_6ParamsE:
[----:B------:R-:W-:Y:S01]  /*0000*/  LDC R1, c[0x0][0x37c] ;  /* 0x0000df00ff017b82 */ /* 0x000fe20000000800 */
[----:B------:R-:W-:Y:S05]  /*0010*/  EXIT ;  /* 0x000000000000794d */ /* 0x000fea0003800000 */
.L_x_8:
        /* <DEDUP_REMOVED lines=14> */
.L_x_56:


//--------------------- .text._ZN7cutlass13device_kernelIN5flash11enable_sm90INS1_16FlashAttnFwdSm90INS1_25CollectiveMainloopFwdSm90ILi2EN4cute5tupleIJNS5_1CILi1EEES8_S8_EEENS6_IJNS7_ILi128EEENS7_ILi80EEENS7_ILi256EEEEEELi256ENS_6half_tEfNS_4arch4Sm90ELb1ELb0ELb1ELb1ELb0ELb1ELb0ELb1ELb1ELb0ELb0ELb0EEENS1_21CollectiveEpilogueFwdINS6_IJSA_SC_SB_EEES9_SE_SG_Li256ELb1ELb0ELb0ELb0EEENS1_36VarlenDynamicPersistentTileSchedulerILi128ELi80ELi256ELi32ELb0ELb0ELb1ELb1ELb1ELb1EEEEEEEEEvNT_6ParamsE --------------------------
	.section	.text._ZN7cutlass13device_kernelIN5flash11enable_sm90INS1_16FlashAttnFwdSm90INS1_25CollectiveMainloopFwdSm90ILi2EN4cute5tupleIJNS5_1CILi1EEES8_S8_EEENS6_IJNS7_ILi128EEENS7_ILi80EEENS7_ILi256EEEEEELi256ENS_6half_tEfNS_4arch4Sm90ELb1ELb0ELb1ELb1ELb0ELb1ELb0ELb1ELb1ELb0ELb0ELb0EEENS1_21CollectiveEpilogueFwdINS6_IJSA_SC_SB_EEES9_SE_SG_Li256ELb1ELb0ELb0ELb0EEENS1_36VarlenDynamicPersistentTileSchedulerILi128ELi80ELi256ELi32ELb0ELb0ELb1ELb1ELb1ELb1EEEEEEEEEvNT_6ParamsE,"ax",@progbits
	.align	128
.text._ZN7cutlass13device_kernelIN5flash11enable_sm90INS1_16FlashAttnFwdSm90INS1_25CollectiveMainloopFwdSm90ILi2EN4cute5tupleIJNS5_1CILi1EEES8_S8_EEENS6_IJNS7_ILi128EEENS7_ILi80EEENS7_ILi256EEEEEELi256ENS_6half_tEfNS_4arch4Sm90ELb1ELb0ELb1ELb1ELb0ELb1ELb0ELb1ELb1ELb0ELb0ELb0EEENS1_21CollectiveEpilogueFwdINS6_IJSA_SC_SB_EEES9_SE_SG_Li256ELb1ELb0ELb0ELb0EEENS1_36VarlenDynamicPersistentTileSchedulerILi128ELi80ELi256ELi32ELb0ELb0ELb1ELb1ELb1ELb1EEEEEEEEEvNT_6ParamsE:
        .type           _ZN7cutlass13device_kernelIN5flash11enable_sm90INS1_16FlashAttnFwdSm90INS1_25CollectiveMainloopFwdSm90ILi2EN4cute5tupleIJNS5_1CILi1EEES8_S8_EEENS6_IJNS7_ILi128EEENS7_ILi80EEENS7_ILi256EEEEEELi256ENS_6half_tEfNS_4arch4Sm90ELb1ELb0ELb1ELb1ELb0ELb1ELb0ELb1ELb1ELb0ELb0ELb0EEENS1_21CollectiveEpilogueFwdINS6_IJSA_SC_SB_EEES9_SE_SG_Li256ELb1ELb0ELb0ELb0EEENS1_36VarlenDynamicPersistentTileSchedulerILi128ELi80ELi256ELi32ELb0ELb0ELb1ELb1ELb1ELb1EEEEEEEEEvNT_6ParamsE,@function
        .size           _ZN7cutlass13device_kernelIN5flash11enable_sm90INS1_16FlashAttnFwdSm90INS1_25CollectiveMainloopFwdSm90ILi2EN4cute5tupleIJNS5_1CILi1EEES8_S8_EEENS6_IJNS7_ILi128EEENS7_ILi80EEENS7_ILi256EEEEEELi256ENS_6half_tEfNS_4arch4Sm90ELb1ELb0ELb1ELb1ELb0ELb1ELb0ELb1ELb1ELb0ELb0ELb0EEENS1_21CollectiveEpilogueFwdINS6_IJSA_SC_SB_EEES9_SE_SG_Li256ELb1ELb0ELb0ELb0EEENS1_36VarlenDynamicPersistentTileSchedulerILi128ELi80ELi256ELi32ELb0ELb0ELb1ELb1ELb1ELb1EEEEEEEEEvNT_6ParamsE,(.L_x_57 - _ZN7cutlass13device_kernelIN5flash11enable_sm90INS1_16FlashAttnFwdSm90INS1_25CollectiveMainloopFwdSm90ILi2EN4cute5tupleIJNS5_1CILi1EEES8_S8_EEENS6_IJNS7_ILi128EEENS7_ILi80EEENS7_ILi256EEEEEELi256ENS_6half_tEfNS_4arch4Sm90ELb1ELb0ELb1ELb1ELb0ELb1ELb0ELb1ELb1ELb0ELb0ELb0EEENS1_21CollectiveEpilogueFwdINS6_IJSA_SC_SB_EEES9_SE_SG_Li256ELb1ELb0ELb0ELb0EEENS1_36VarlenDynamicPersistentTileSchedulerILi128ELi80ELi256ELi32ELb0ELb0ELb1ELb1ELb1ELb1EEEEEEEEEvNT_6ParamsE)
        .other          _ZN7cutlass13device_kernelIN5flash11enable_sm90INS1_16FlashAttnFwdSm90INS1_25CollectiveMainloopFwdSm90ILi2EN4cute5tupleIJNS5_1CILi1EEES8_S8_EEENS6_IJNS7_ILi128EEENS7_ILi80EEENS7_ILi256EEEEEELi256ENS_6half_tEfNS_4arch4Sm90ELb1ELb0ELb1ELb1ELb0ELb1ELb0ELb1ELb1ELb0ELb0ELb0EEENS1_21CollectiveEpilogueFwdINS6_IJSA_SC_SB_EEES9_SE_SG_Li256ELb1ELb0ELb0ELb0EEENS1_36VarlenDynamicPersistentTileSchedulerILi128ELi80ELi256ELi32ELb0ELb0ELb1ELb1ELb1ELb1EEEEEEEEEvNT_6ParamsE,@"STO_CUDA_ENTRY STV_DEFAULT"
_ZN7cutlass13device_kernelIN5flash11enable_sm90INS1_16FlashAttnFwdSm90INS1_25CollectiveMainloopFwdSm90ILi2EN4cute5tupleIJNS5_1CILi1EEES8_S8_EEENS6_IJNS7_ILi128EEENS7_ILi80EEENS7_ILi256EEEEEELi256ENS_6half_tEfNS_4arch4Sm90ELb1ELb0ELb1ELb1ELb0ELb1ELb0ELb1ELb1ELb0ELb0ELb0EEENS1_21CollectiveEpilogueFwdINS6_IJSA_SC_SB_EEES9_SE_SG_Li256ELb1ELb0ELb0ELb0EEENS1_36VarlenDynamicPersistentTileSchedulerILi128ELi80ELi256ELi32ELb0ELb0ELb1ELb1ELb1ELb1EEEEEEEEEvNT_6ParamsE:
[----:B------:R-:W-:Y:S01]  /*0000*/  LDC R1, c[0x0][0x37c] ;  /* 0x0000df00ff017b82 */ /* 0x000fe20000000800 */
[----:B------:R-:W-:Y:S05]  /*0010*/  EXIT ;  /* 0x000000000000794d */ /* 0x000fea0003800000 */
.L_x_9:
        /* <DEDUP_REMOVED lines=14> */
.L_x_57:


//--------------------- .text._ZN7cutlass13device_kernelIN5flash11enable_sm90INS1_16FlashAttnFwdSm90INS1_25CollectiveMainloopFwdSm90ILi2EN4cute5tupleIJNS5_1CILi1EEES8_S8_EEENS6_IJNS7_ILi128EEENS7_ILi112EEENS7_ILi192EEEEEELi192ENS_6half_tEfNS_4arch4Sm90ELb0ELb0ELb1ELb0ELb0ELb0ELb0ELb1ELb1ELb0ELb0ELb0EEENS1_21CollectiveEpilogueFwdINS6_IJSA_SC_SB_EEES9_SE_SG_Li256ELb0ELb0ELb0ELb0EEENS1_29StaticPersistentTileSchedulerILb0EEEEEEEEEvNT_6ParamsE --------------------------
	.section	.text._ZN7cutlass13device_kernelIN5flash11enable_sm90INS1_16FlashAttnFwdSm90INS1_25CollectiveMainloopFwdSm90ILi2EN4cute5tupleIJNS5_1CILi1EEES8_S8_EEENS6_IJNS7_ILi128EEENS7_ILi112EEENS7_ILi192EEEEEELi192ENS_6half_tEfNS_4arch4Sm90ELb0ELb0ELb1ELb0ELb0ELb0ELb0ELb1ELb1ELb0ELb0ELb0EEENS1_21CollectiveEpilogueFwdINS6_IJSA_SC_SB_EEES9_SE_SG_Li256ELb0ELb0ELb0ELb0EEENS1_29StaticPersistentTileSchedulerILb0EEEEEEEEEvNT_6ParamsE,"ax",@progbits
	.align	128
.text._ZN7cutlass13device_kernelIN5flash11enable_sm90INS1_16FlashAttnFwdSm90INS1_25CollectiveMainloopFwdSm90ILi2EN4cute5tupleIJNS5_1CILi1EEES8_S8_EEENS6_IJNS7_ILi128EEENS7_ILi112EEENS7_ILi192EEEEEELi192ENS_6half_tEfNS_4arch4Sm90ELb0ELb0ELb1ELb0ELb0ELb0ELb0ELb1ELb1ELb0ELb0ELb0EEENS1_21CollectiveEpilogueFwdINS6_IJSA_SC_SB_EEES9_SE_SG_Li256ELb0ELb0ELb0ELb0EEENS1_29StaticPersistentTileSchedulerILb0EEEEEEEEEvNT_6ParamsE:
        .type           _ZN7cutlass13device_kernelIN5flash11enable_sm90INS1_16FlashAttnFwdSm90INS1_25CollectiveMainloopFwdSm90ILi2EN4cute5tupleIJNS5_1CILi1EEES8_S8_EEENS6_IJNS7_ILi128EEENS7_ILi112EEENS7_ILi192EEEEEELi192ENS_6half_tEfNS_4arch4Sm90ELb0ELb0ELb1ELb0ELb0ELb0ELb0ELb1ELb1ELb0ELb0ELb0EEENS1_21CollectiveEpilogueFwdINS6_IJSA_SC_SB_EEES9_SE_SG_Li256ELb0ELb0ELb0ELb0EEENS1_29StaticPersistentTileSchedulerILb0EEEEEEEEEvNT_6ParamsE,@function
        .size           _ZN7cutlass13device_kernelIN5flash11enable_sm90INS1_16FlashAttnFwdSm90INS1_25CollectiveMainloopFwdSm90ILi2EN4cute5tupleIJNS5_1CILi1EEES8_S8_EEENS6_IJNS7_ILi128EEENS7_ILi112EEENS7_ILi192EEEEEELi192ENS_6half_tEfNS_4arch4Sm90ELb0ELb0ELb1ELb0ELb0ELb0ELb0ELb1ELb1ELb0ELb0ELb0EEENS1_21CollectiveEpilogueFwdINS6_IJSA_SC_SB_EEES9_SE_SG_Li256ELb0ELb0ELb0ELb0EEENS1_29StaticPersistentTileSchedulerILb0EEEEEEEEEvNT_6ParamsE,(.L_x_58 - _ZN7cutlass13device_kernelIN5flash11enable_sm90INS1_16FlashAttnFwdSm90INS1_25CollectiveMainloopFwdSm90ILi2EN4cute5tupleIJNS5_1CILi1EEES8_S8_EEENS6_IJNS7_ILi128EEENS7_ILi112EEENS7_ILi192EEEEEELi192ENS_6half_tEfNS_4arch4Sm90ELb0ELb0ELb1ELb0ELb0ELb0ELb0ELb1ELb1ELb0ELb0ELb0EEENS1_21CollectiveEpilogueFwdINS6_IJSA_SC_SB_EEES9_SE_SG_Li256ELb0ELb0ELb0ELb0EEENS1_29StaticPersistentTileSchedulerILb0EEEEEEEEEvNT_6ParamsE)
        .other          _ZN7cutlass13device_kernelIN5flash11enable_sm90INS1_16FlashAttnFwdSm90INS1_25CollectiveMainloopFwdSm90ILi2EN4cute5tupleIJNS5_1CILi1EEES8_S8_EEENS6_IJNS7_ILi128EEENS7_ILi112EEENS7_ILi192EEEEEELi192ENS_6half_tEfNS_4arch4Sm90ELb0ELb0ELb1ELb0ELb0ELb0ELb0ELb1ELb1ELb0ELb0ELb0EEENS1_21CollectiveEpilogueFwdINS6_IJSA_SC_SB_EEES9_SE_SG_Li256ELb0ELb0ELb0ELb0EEENS1_29StaticPersistentTileSchedulerILb0EEEEEEEEEvNT_6ParamsE,@"STO_CUDA_ENTRY STV_DEFAULT"
_ZN7cutlass13device_kernelIN5flash11enable_sm90INS1_16FlashAttnFwdSm90INS1_25CollectiveMainloopFwdSm90ILi2EN4cute5tupleIJNS5_1CILi1EEES8_S8_EEENS6_IJNS7_ILi128EEENS7_ILi112EEENS7_ILi192EEEEEELi192ENS_6half_tEfNS_4arch4Sm90ELb0ELb0ELb1ELb0ELb0ELb0ELb0ELb1ELb1ELb0ELb0ELb0EEENS1_21CollectiveEpilogueFwdINS6_IJSA_SC_SB_EEES9_SE_SG_Li256ELb0ELb0ELb0ELb0EEENS1_29StaticPersistentTileSchedulerILb0EEEEEEEEEvNT_6ParamsE:
[----:B------:R-:W-:Y:S01]  /*0000*/  LDC R1, c[0x0][0x37c] ;  /* 0x0000df00ff017b82 */ /* 0x000fe20000000800 */
[----:B------:R-:W-:Y:S05]  /*0010*/  EXIT ;  /* 0x000000000000794d */ /* 0x000fea0003800000 */
.L_x_10:
        /* <DEDUP_REMOVED lines=14> */
.L_x_58:


//--------------------- .text._ZN7cutlass13device_kernelIN5flash11enable_sm90INS1_16FlashAttnFwdSm90INS1_25CollectiveMainloopFwdSm90ILi2EN4cute5tupleIJNS5_1CILi2EEENS7_ILi1EEES9_EEENS6_IJNS7_ILi128EEENS7_ILi112EEENS7_ILi192EEEEEELi192ENS_6half_tEfNS_4arch4Sm90ELb0ELb0ELb1ELb0ELb0ELb0ELb0ELb1ELb1ELb0ELb0ELb0EEENS1_21CollectiveEpilogueFwdINS6_IJSB_SD_SC_EEESA_SF_SH_Li256ELb0ELb0ELb0ELb0EEENS1_29StaticPersistentTileSchedulerILb0EEEEEEEEEvNT_6ParamsE --------------------------
	.section	.text._ZN7cutlass13device_kernelIN5flash11enable_sm90INS1_16FlashAttnFwdSm90INS1_25CollectiveMainloopFwdSm90ILi2EN4cute5tupleIJNS5_1CILi2EEENS7_ILi1EEES9_EEENS6_IJNS7_ILi128EEENS7_ILi112EEENS7_ILi192EEEEEELi192ENS_6half_tEfNS_4arch4Sm90ELb0ELb0ELb1ELb0ELb0ELb0ELb0ELb1ELb1ELb0ELb0ELb0EEENS1_21CollectiveEpilogueFwdINS6_IJSB_SD_SC_EEESA_SF_SH_Li256ELb0ELb0ELb0ELb0EEENS1_29StaticPersistentTileSchedulerILb0EEEEEEEEEvNT_6ParamsE,"ax",@progbits
	.align	128
.text._ZN7cutlass13device_kernelIN5flash11enable_sm90INS1_16FlashAttnFwdSm90INS1_25CollectiveMainloopFwdSm90ILi2EN4cute5tupleIJNS5_1CILi2EEENS7_ILi1EEES9_EEENS6_IJNS7_ILi128EEENS7_ILi112EEENS7_ILi192EEEEEELi192ENS_6half_tEfNS_4arch4Sm90ELb0ELb0ELb1ELb0ELb0ELb0ELb0ELb1ELb1ELb0ELb0ELb0EEENS1_21CollectiveEpilogueFwdINS6_IJSB_SD_SC_EEESA_SF_SH_Li256ELb0ELb0ELb0ELb0EEENS1_29StaticPersistentTileSchedulerILb0EEEEEEEEEvNT_6ParamsE:
        .type           _ZN7cutlass13device_kernelIN5flash11enable_sm90INS1_16FlashAttnFwdSm90INS1_25CollectiveMainloopFwdSm90ILi2EN4cute5tupleIJNS5_1CILi2EEENS7_ILi1EEES9_EEENS6_IJNS7_ILi128EEENS7_ILi112EEENS7_ILi192EEEEEELi192ENS_6half_tEfNS_4arch4Sm90ELb0ELb0ELb1ELb0ELb0ELb0ELb0ELb1ELb1ELb0ELb0ELb0EEENS1_21CollectiveEpilogueFwdINS6_IJSB_SD_SC_EEESA_SF_SH_Li256ELb0ELb0ELb0ELb0EEENS1_29StaticPersistentTileSchedulerILb0EEEEEEEEEvNT_6ParamsE,@function
        .size           _ZN7cutlass13device_kernelIN5flash11enable_sm90INS1_16FlashAttnFwdSm90INS1_25CollectiveMainloopFwdSm90ILi2EN4cute5tupleIJNS5_1CILi2EEENS7_ILi1EEES9_EEENS6_IJNS7_ILi128EEENS7_ILi112EEENS7_ILi192EEEEEELi192ENS_6half_tEfNS_4arch4Sm90ELb0ELb0ELb1ELb0ELb0ELb0ELb0ELb1ELb1ELb0ELb0ELb0EEENS1_21CollectiveEpilogueFwdINS6_IJSB_SD_SC_EEESA_SF_SH_Li256ELb0ELb0ELb0ELb0EEENS1_29StaticPersistentTileSchedulerILb0EEEEEEEEEvNT_6ParamsE,(.L_x_59 - _ZN7cutlass13device_kernelIN5flash11enable_sm90INS1_16FlashAttnFwdSm90INS1_25CollectiveMainloopFwdSm90ILi2EN4cute5tupleIJNS5_1CILi2EEENS7_ILi1EEES9_EEENS6_IJNS7_ILi128EEENS7_ILi112EEENS7_ILi192EEEEEELi192ENS_6half_tEfNS_4arch4Sm90ELb0ELb0ELb1ELb0ELb0ELb0ELb0ELb1ELb1ELb0ELb0ELb0EEENS1_21CollectiveEpilogueFwdINS6_IJSB_SD_SC_EEESA_SF_SH_Li256ELb0ELb0ELb0ELb0EEENS1_29StaticPersistentTileSchedulerILb0EEEEEEEEEvNT_6ParamsE)
        .other          _ZN7cutlass13device_kernelIN5flash11enable_sm90INS1_16FlashAttnFwdSm90INS1_25CollectiveMainloopFwdSm90ILi2EN4cute5tupleIJNS5_1CILi2EEENS7_ILi1EEES9_EEENS6_IJNS7_ILi128EEENS7_ILi112EEENS7_ILi192EEEEEELi192ENS_6half_tEfNS_4arch4Sm90ELb0ELb0ELb1ELb0ELb0ELb0ELb0ELb1ELb1ELb0ELb0ELb0EEENS1_21CollectiveEpilogueFwdINS6_IJSB_SD_SC_EEESA_SF_SH_Li256ELb0ELb0ELb0ELb0EEENS1_29StaticPersistentTileSchedulerILb0EEEEEEEEEvNT_6ParamsE,@"STO_CUDA_ENTRY STV_DEFAULT"
_ZN7cutlass13device_kernelIN5flash11enable_sm90INS1_16FlashAttnFwdSm90INS1_25CollectiveMainloopFwdSm90ILi2EN4cute5tupleIJNS5_1CILi2EEENS7_ILi1EEES9_EEENS6_IJNS7_ILi128EEENS7_ILi112EEENS7_ILi192EEEEEELi192ENS_6half_tEfNS_4arch4Sm90ELb0ELb0ELb1ELb0ELb0ELb0ELb0ELb1ELb1ELb0ELb0ELb0EEENS1_21CollectiveEpilogueFwdINS6_IJSB_SD_SC_EEESA_SF_SH_Li256ELb0ELb0ELb0ELb0EEENS1_29StaticPersistentTileSchedulerILb0EEEEEEEEEvNT_6ParamsE:
[----:B------:R-:W-:Y:S01]  /*0000*/  LDC R1, c[0x0][0x37c] ;  /* 0x0000df00ff017b82 */ /* 0x000fe20000000800 */
[----:B------:R-:W-:Y:S05]  /*0010*/  EXIT ;  /* 0x000000000000794d */ /* 0x000fea0003800000 */
.L_x_11:
        /* <DEDUP_REMOVED lines=14> */
.L_x_59:


//--------------------- .text._ZN7cutlass13device_kernelIN5flash11enable_sm90INS1_16FlashAttnFwdSm90INS1_25CollectiveMainloopFwdSm90ILi2EN4cute5tupleIJNS5_1CILi1EEES8_S8_EEENS6_IJNS7_ILi128EEENS7_ILi112EEENS7_ILi192EEEEEELi192ENS_6half_tEfNS_4arch4Sm90ELb0ELb0ELb1ELb1ELb0ELb0ELb0ELb1ELb1ELb0ELb0ELb0EEENS1_21CollectiveEpilogueFwdINS6_IJSA_SC_SB_EEES9_SE_SG_Li256ELb1ELb0ELb0ELb0EEENS1_36VarlenDynamicPersistentTileSchedulerILi128ELi112ELi256ELi32ELb0ELb0ELb1ELb0ELb1ELb1EEEEEEEEEvNT_6ParamsE --------------------------
	.section	.text._ZN7cutlass13device_kernelIN5flash11enable_sm90INS1_16FlashAttnFwdSm90INS1_25CollectiveMainloopFwdSm90ILi2EN4cute5tupleIJNS5_1CILi1EEES8_S8_EEENS6_IJNS7_ILi128EEENS7_ILi112EEENS7_ILi192EEEEEELi192ENS_6half_tEfNS_4arch4Sm90ELb0ELb0ELb1ELb1ELb0ELb0ELb0ELb1ELb1ELb0ELb0ELb0EEENS1_21CollectiveEpilogueFwdINS6_IJSA_SC_SB_EEES9_SE_SG_Li256ELb1ELb0ELb0ELb0EEENS1_36VarlenDynamicPersistentTileSchedulerILi128ELi112ELi256ELi32ELb0ELb0ELb1ELb0ELb1ELb1EEEEEEEEEvNT_6ParamsE,"ax",@progbits
	.align	128
.text._ZN7cutlass13device_kernelIN5flash11enable_sm90INS1_16FlashAttnFwdSm90INS1_25CollectiveMainloopFwdSm90ILi2EN4cute5tupleIJNS5_1CILi1EEES8_S8_EEENS6_IJNS7_ILi128EEENS7_ILi112EEENS7_ILi192EEEEEELi192ENS_6half_tEfNS_4arch4Sm90ELb0ELb0ELb1ELb1ELb0ELb0ELb0ELb1ELb1ELb0ELb0ELb0EEENS1_21CollectiveEpilogueFwdINS6_IJSA_SC_SB_EEES9_SE_SG_Li256ELb1ELb0ELb0ELb0EEENS1_36VarlenDynamicPersistentTileSchedulerILi128ELi112ELi256ELi32ELb0ELb0ELb1ELb0ELb1ELb1EEEEEEEEEvNT_6ParamsE:
        .type           _ZN7cutlass13device_kernelIN5flash11enable_sm90INS1_16FlashAttnFwdSm90INS1_25CollectiveMainloopFwdSm90ILi2EN4cute5tupleIJNS5_1CILi1EEES8_S8_EEENS6_IJNS7_ILi128EEENS7_ILi112EEENS7_ILi192EEEEEELi192ENS_6half_tEfNS_4arch4Sm90ELb0ELb0ELb1ELb1ELb0ELb0ELb0ELb1ELb1ELb0ELb0ELb0EEENS1_21CollectiveEpilogueFwdINS6_IJSA_SC_SB_EEES9_SE_SG_Li256ELb1ELb0ELb0ELb0EEENS1_36VarlenDynamicPersistentTileSchedulerILi128ELi112ELi256ELi32ELb0ELb0ELb1ELb0ELb1ELb1EEEEEEEEEvNT_6ParamsE,@function
        .size           _ZN7cutlass13device_kernelIN5flash11enable_sm90INS1_16FlashAttnFwdSm90INS1_25CollectiveMainloopFwdSm90ILi2EN4cute5tupleIJNS5_1CILi1EEES8_S8_EEENS6_IJNS7_ILi128EEENS7_ILi112EEENS7_ILi192EEEEEELi192ENS_6half_tEfNS_4arch4Sm90ELb0ELb0ELb1ELb1ELb0ELb0ELb0ELb1ELb1ELb0ELb0ELb0EEENS1_21CollectiveEpilogueFwdINS6_IJSA_SC_SB_EEES9_SE_SG_Li256ELb1ELb0ELb0ELb0EEENS1_36VarlenDynamicPersistentTileSchedulerILi128ELi112ELi256ELi32ELb0ELb0ELb1ELb0ELb1ELb1EEEEEEEEEvNT_6ParamsE,(.L_x_60 - _ZN7cutlass13device_kernelIN5flash11enable_sm90INS1_16FlashAttnFwdSm90INS1_25CollectiveMainloopFwdSm90ILi2EN4cute5tupleIJNS5_1CILi1EEES8_S8_EEENS6_IJNS7_ILi128EEENS7_ILi112EEENS7_ILi192EEEEEELi192ENS_6half_tEfNS_4arch4Sm90ELb0ELb0ELb1ELb1ELb0ELb0ELb0ELb1ELb1ELb0ELb0ELb0EEENS1_21CollectiveEpilogueFwdINS6_IJSA_SC_SB_EEES9_SE_SG_Li256ELb1ELb0ELb0ELb0EEENS1_36VarlenDynamicPersistentTileSchedulerILi128ELi112ELi256ELi32ELb0ELb0ELb1ELb0ELb1ELb1EEEEEEEEEvNT_6ParamsE)
        .other          _ZN7cutlass13device_kernelIN5flash11enable_sm90INS1_16FlashAttnFwdSm90INS1_25CollectiveMainloopFwdSm90ILi2EN4cute5tupleIJNS5_1CILi1EEES8_S8_EEENS6_IJNS7_ILi128EEENS7_ILi112EEENS7_ILi192EEEEEELi192ENS_6half_tEfNS_4arch4Sm90ELb0ELb0ELb1ELb1ELb0ELb0ELb0ELb1ELb1ELb0ELb0ELb0EEENS1_21CollectiveEpilogueFwdINS6_IJSA_SC_SB_EEES9_SE_SG_Li256ELb1ELb0ELb0ELb0EEENS1_36VarlenDynamicPersistentTileSchedulerILi128ELi112ELi256ELi32ELb0ELb0ELb1ELb0ELb1ELb1EEEEEEEEEvNT_6ParamsE,@"STO_CUDA_ENTRY STV_DEFAULT"
_ZN7cutlass13device_kernelIN5flash11enable_sm90INS1_16FlashAttnFwdSm90INS1_25CollectiveMainloopFwdSm90ILi2EN4cute5tupleIJNS5_1CILi1EEES8_S8_EEENS6_IJNS7_ILi128EEENS7_ILi112EEENS7_ILi192EEEEEELi192ENS_6half_tEfNS_4arch4Sm90ELb0ELb0ELb1ELb1ELb0ELb0ELb0ELb1ELb1ELb0ELb0ELb0EEENS1_21CollectiveEpilogueFwdINS6_IJSA_SC_SB_EEES9_SE_SG_Li256ELb1ELb0ELb0ELb0EEENS1_36VarlenDynamicPersistentTileSchedulerILi128ELi112ELi256ELi32ELb0ELb0ELb1ELb0ELb1ELb1EEEEEEEEEvNT_6ParamsE:
[----:B------:R-:W-:Y:S01]  /*0000*/  LDC R1, c[0x0][0x37c] ;  /* 0x0000df00ff017b82 */ /* 0x000fe20000000800 */
[----:B------:R-:W-:Y:S05]  /*0010*/  EXIT ;  /* 0x000000000000794d */ /* 0x000fea0003800000 */
.L_x_12:
        /* <DEDUP_REMOVED lines=14> */
.L_x_60:


//--------------------- .text._ZN7cutlass13device_kernelIN5flash11enable_sm90INS1_16FlashAttnFwdSm90INS1_25CollectiveMainloopFwdSm90ILi2EN4cute5tupleIJNS5_1CILi1EEES8_S8_EEENS6_IJNS7_ILi128EEENS7_ILi112EEENS7_ILi192EEEEEELi192ENS_6half_tEfNS_4arch4Sm90ELb0ELb0ELb1ELb1ELb0ELb1ELb0ELb1ELb1ELb0ELb0ELb0EEENS1_21CollectiveEpilogueFwdINS6_IJSA_SC_SB_EEES9_SE_SG_Li256ELb1ELb0ELb0ELb0EEENS1_36VarlenDynamicPersistentTileSchedulerILi128ELi112ELi256ELi32ELb0ELb0ELb1ELb0ELb1ELb1EEEEEEEEEvNT_6ParamsE --------------------------
	.section	.text._ZN7cutlass13device_kernelIN5flash11enable_sm90INS1_16FlashAttnFwdSm90INS1_25CollectiveMainloopFwdSm90ILi2EN4cute5tupleIJNS5_1CILi1EEES8_S8_EEENS6_IJNS7_ILi128EEENS7_ILi112EEENS7_ILi192EEEEEELi192ENS_6half_tEfNS_4arch4Sm90ELb0ELb0ELb1ELb1ELb0ELb1ELb0ELb1ELb1ELb0ELb0ELb0EEENS1_21CollectiveEpilogueFwdINS6_IJSA_SC_SB_EEES9_SE_SG_Li256ELb1ELb0ELb0ELb0EEENS1_36VarlenDynamicPersistentTileSchedulerILi128ELi112ELi256ELi32ELb0ELb0ELb1ELb0ELb1ELb1EEEEEEEEEvNT_6ParamsE,"ax",@progbits
	.align	128
.text._ZN7cutlass13device_kernelIN5flash11enable_sm90INS1_16FlashAttnFwdSm90INS1_25CollectiveMainloopFwdSm90ILi2EN4cute5tupleIJNS5_1CILi1EEES8_S8_EEENS6_IJNS7_ILi128EEENS7_ILi112EEENS7_ILi192EEEEEELi192ENS_6half_tEfNS_4arch4Sm90ELb0ELb0ELb1ELb1ELb0ELb1ELb0ELb1ELb1ELb0ELb0ELb0EEENS1_21CollectiveEpilogueFwdINS6_IJSA_SC_SB_EEES9_SE_SG_Li256ELb1ELb0ELb0ELb0EEENS1_36VarlenDynamicPersistentTileSchedulerILi128ELi112ELi256ELi32ELb0ELb0ELb1ELb0ELb1ELb1EEEEEEEEEvNT_6ParamsE:
        .type           _ZN7cutlass13device_kernelIN5flash11enable_sm90INS1_16FlashAttnFwdSm90INS1_25CollectiveMainloopFwdSm90ILi2EN4cute5tupleIJNS5_1CILi1EEES8_S8_EEENS6_IJNS7_ILi128EEENS7_ILi112EEENS7_ILi192EEEEEELi192ENS_6half_tEfNS_4arch4Sm90ELb0ELb0ELb1ELb1ELb0ELb1ELb0ELb1ELb1ELb0ELb0ELb0EEENS1_21CollectiveEpilogueFwdINS6_IJSA_SC_SB_EEES9_SE_SG_Li256ELb1ELb0ELb0ELb0EEENS1_36VarlenDynamicPersistentTileSchedulerILi128ELi112ELi256ELi32ELb0ELb0ELb1ELb0ELb1ELb1EEEEEEEEEvNT_6ParamsE,@function
        .size           _ZN7cutlass13device_kernelIN5flash11enable_sm90INS1_16FlashAttnFwdSm90INS1_25CollectiveMainloopFwdSm90ILi2EN4cute5tupleIJNS5_1CILi1EEES8_S8_EEENS6_IJNS7_ILi128EEENS7_ILi112EEENS7_ILi192EEEEEELi192ENS_6half_tEfNS_4arch4Sm90ELb0ELb0ELb1ELb1ELb0ELb1ELb0ELb1ELb1ELb0ELb0ELb0EEENS1_21CollectiveEpilogueFwdINS6_IJSA_SC_SB_EEES9_SE_SG_Li256ELb1ELb0ELb0ELb0EEENS1_36VarlenDynamicPersistentTileSchedulerILi128ELi112ELi256ELi32ELb0ELb0ELb1ELb0ELb1ELb1EEEEEEEEEvNT_6ParamsE,(.L_x_61 - _ZN7cutlass13device_kernelIN5flash11enable_sm90INS1_16FlashAttnFwdSm90INS1_25CollectiveMainloopFwdSm90ILi2EN4cute5tupleIJNS5_1CILi1EEES8_S8_EEENS6_IJNS7_ILi128EEENS7_ILi112EEENS7_ILi192EEEEEELi192ENS_6half_tEfNS_4arch4Sm90ELb0ELb0ELb1ELb1ELb0ELb1ELb0ELb1ELb1ELb0ELb0ELb0EEENS1_21CollectiveEpilogueFwdINS6_IJSA_SC_SB_EEES9_SE_SG_Li256ELb1ELb0ELb0ELb0EEENS1_36VarlenDynamicPersistentTileSchedulerILi128ELi112ELi256ELi32ELb0ELb0ELb1ELb0ELb1ELb1EEEEEEEEEvNT_6ParamsE)
        .other          _ZN7cutlass13device_kernelIN5flash11enable_sm90INS1_16FlashAttnFwdSm90INS1_25CollectiveMainloopFwdSm90ILi2EN4cute5tupleIJNS5_1CILi1EEES8_S8_EEENS6_IJNS7_ILi128EEENS7_ILi112EEENS7_ILi192EEEEEELi192ENS_6half_tEfNS_4arch4Sm90ELb0ELb0ELb1ELb1ELb0ELb1ELb0ELb1ELb1ELb0ELb0ELb0EEENS1_21CollectiveEpilogueFwdINS6_IJSA_SC_SB_EEES9_SE_SG_Li256ELb1ELb0ELb0ELb0EEENS1_36VarlenDynamicPersistentTileSchedulerILi128ELi112ELi256ELi32ELb0ELb0ELb1ELb0ELb1ELb1EEEEEEEEEvNT_6ParamsE,@"STO_CUDA_ENTRY STV_DEFAULT"
_ZN7cutlass13device_kernelIN5flash11enable_sm90INS1_16FlashAttnFwdSm90INS1_25CollectiveMainloopFwdSm90ILi2EN4cute5tupleIJNS5_1CILi1EEES8_S8_EEENS6_IJNS7_ILi128EEENS7_ILi112EEENS7_ILi192EEEEEELi192ENS_6half_tEfNS_4arch4Sm90ELb0ELb0ELb1ELb1ELb0ELb1ELb0ELb1ELb1ELb0ELb0ELb0EEENS1_21CollectiveEpilogueFwdINS6_IJSA_SC_SB_EEES9_SE_SG_Li256ELb1ELb0ELb0ELb0EEENS1_36VarlenDynamicPersistentTileSchedulerILi128ELi112ELi256ELi32ELb0ELb0ELb1ELb0ELb1ELb1EEEEEEEEEvNT_6ParamsE:
[----:B------:R-:W-:Y:S01]  /*0000*/  LDC R1, c[0x0][0x37c] ;  /* 0x0000df00ff017b82 */ /* 0x000fe20000000800 */
[----:B------:R-:W-:Y:S05]  /*0010*/  EXIT ;  /* 0x000000000000794d */ /* 0x000fea0003800000 */
.L_x_13:
        /* <DEDUP_REMOVED lines=14> */
.L_x_61:


//--------------------- .text._ZN7cutlass13device_kernelIN5flash11enable_sm90INS1_16FlashAttnFwdSm90INS1_25CollectiveMainloopFwdSm90ILi2EN4cute5tupleIJNS5_1CILi1EEES8_S8_EEENS6_IJNS7_ILi128EEENS7_ILi96EEENS7_ILi192EEEEEELi192ENS_6half_tEfNS_4arch4Sm90ELb0ELb1ELb1ELb0ELb0ELb0ELb0ELb1ELb1ELb0ELb0ELb0EEENS1_21CollectiveEpilogueFwdINS6_IJSA_SC_SB_EEES9_SE_SG_Li256ELb0ELb0ELb0ELb0EEENS1_30DynamicPersistentTileSchedulerILi256ELi32ELb0ELb0ELb1EEEEEEEEEvNT_6ParamsE --------------------------
	.section	.text._ZN7cutlass13device_kernelIN5flash11enable_sm90INS1_16FlashAttnFwdSm90INS1_25CollectiveMainloopFwdSm90ILi2EN4cute5tupleIJNS5_1CILi1EEES8_S8_EEENS6_IJNS7_ILi128EEENS7_ILi96EEENS7_ILi192EEEEEELi192ENS_6half_tEfNS_4arch4Sm90ELb0ELb1ELb1ELb0ELb0ELb0ELb0ELb1ELb1ELb0ELb0ELb0EEENS1_21CollectiveEpilogueFwdINS6_IJSA_SC_SB_EEES9_SE_SG_Li256ELb0ELb0ELb0ELb0EEENS1_30DynamicPersistentTileSchedulerILi256ELi32ELb0ELb0ELb1EEEEEEEEEvNT_6ParamsE,"ax",@progbits
	.align	128
.text._ZN7cutlass13device_kernelIN5flash11enable_sm90INS1_16FlashAttnFwdSm90INS1_25CollectiveMainloopFwdSm90ILi2EN4cute5tupleIJNS5_1CILi1EEES8_S8_EEENS6_IJNS7_ILi128EEENS7_ILi96EEENS7_ILi192EEEEEELi192ENS_6half_tEfNS_4arch4Sm90ELb0ELb1ELb1ELb0ELb0ELb0ELb0ELb1ELb1ELb0ELb0ELb0EEENS1_21CollectiveEpilogueFwdINS6_IJSA_SC_SB_EEES9_SE_SG_Li256ELb0ELb0ELb0ELb0EEENS1_30DynamicPersistentTileSchedulerILi256ELi32ELb0ELb0ELb1EEEEEEEEEvNT_6ParamsE:
        .type           _ZN7cutlass13device_kernelIN5flash11enable_sm90INS1_16FlashAttnFwdSm90INS1_25CollectiveMainloopFwdSm90ILi2EN4cute5tupleIJNS5_1CILi1EEES8_S8_EEENS6_IJNS7_ILi128EEENS7_ILi96EEENS7_ILi192EEEEEELi192ENS_6half_tEfNS_4arch4Sm90ELb0ELb1ELb1ELb0ELb0ELb0ELb0ELb1ELb1ELb0ELb0ELb0EEENS1_21CollectiveEpilogueFwdINS6_IJSA_SC_SB_EEES9_SE_SG_Li256ELb0ELb0ELb0ELb0EEENS1_30DynamicPersistentTileSchedulerILi256ELi32ELb0ELb0ELb1EEEEEEEEEvNT_6ParamsE,@function
        .size           _ZN7cutlass13device_kernelIN5flash11enable_sm90INS1_16FlashAttnFwdSm90INS1_25CollectiveMainloopFwdSm90ILi2EN4cute5tupleIJNS5_1CILi1EEES8_S8_EEENS6_IJNS7_ILi128EEENS7_ILi96EEENS7_ILi192EEEEEELi192ENS_6half_tEfNS_4arch4Sm90ELb0ELb1ELb1ELb0ELb0ELb0ELb0ELb1ELb1ELb0ELb0ELb0EEENS1_21CollectiveEpilogueFwdINS6_IJSA_SC_SB_EEES9_SE_SG_Li256ELb0ELb0ELb0ELb0EEENS1_30DynamicPersistentTileSchedulerILi256ELi32ELb0ELb0ELb1EEEEEEEEEvNT_6ParamsE,(.L_x_62 - _ZN7cutlass13device_kernelIN5flash11enable_sm90INS1_16FlashAttnFwdSm90INS1_25CollectiveMainloopFwdSm90ILi2EN4cute5tupleIJNS5_1CILi1EEES8_S8_EEENS6_IJNS7_ILi128EEENS7_ILi96EEENS7_ILi192EEEEEELi192ENS_6half_tEfNS_4arch4Sm90ELb0ELb1ELb1ELb0ELb0ELb0ELb0ELb1ELb1ELb0ELb0ELb0EEENS1_21CollectiveEpilogueFwdINS6_IJSA_SC_SB_EEES9_SE_SG_Li256ELb0ELb0ELb0ELb0EEENS1_30DynamicPersistentTileSchedulerILi256ELi32ELb0ELb0ELb1EEEEEEEEEvNT_6ParamsE)
        .other          _ZN7cutlass13device_kernelIN5flash11enable_sm90INS1_16FlashAttnFwdSm90INS1_25CollectiveMainloopFwdSm90ILi2EN4cute5tupleIJNS5_1CILi1EEES8_S8_EEENS6_IJNS7_ILi128EEENS7_ILi96EEENS7_ILi192EEEEEELi192ENS_6half_tEfNS_4arch4Sm90ELb0ELb1ELb1ELb0ELb0ELb0ELb0ELb1ELb1ELb0ELb0ELb0EEENS1_21CollectiveEpilogueFwdINS6_IJSA_SC_SB_EEES9_SE_SG_Li256ELb0ELb0ELb0ELb0EEENS1_30DynamicPersistentTileSchedulerILi256ELi32ELb0ELb0ELb1EEEEEEEEEvNT_6ParamsE,@"STO_CUDA_ENTRY STV_DEFAULT"
_ZN7cutlass13device_kernelIN5flash11enable_sm90INS1_16FlashAttnFwdSm90INS1_25CollectiveMainloopFwdSm90ILi2EN4cute5tupleIJNS5_1CILi1EEES8_S8_EEENS6_IJNS7_ILi128EEENS7_ILi96EEENS7_ILi192EEEEEELi192ENS_6half_tEfNS_4arch4Sm90ELb0ELb1ELb1ELb0ELb0ELb0ELb0ELb1ELb1ELb0ELb0ELb0EEENS1_21CollectiveEpilogueFwdINS6_IJSA_SC_SB_EEES9_SE_SG_Li256ELb0ELb0ELb0ELb0EEENS1_30DynamicPersistentTileSchedulerILi256ELi32ELb0ELb0ELb1EEEEEEEEEvNT_6ParamsE:
[----:B------:R-:W-:Y:S01]  /*0000*/  LDC R1, c[0x0][0x37c] ;  /* 0x0000df00ff017b82 */ /* 0x000fe20000000800 */
[----:B------:R-:W-:Y:S05]  /*0010*/  EXIT ;  /* 0x000000000000794d */ /* 0x000fea0003800000 */
.L_x_14:
        /* <DEDUP_REMOVED lines=14> */
.L_x_62:


//--------------------- .text._ZN7cutlass13device_kernelIN5flash11enable_sm90INS1_16FlashAttnFwdSm90INS1_25CollectiveMainloopFwdSm90ILi2EN4cute5tupleIJNS5_1CILi1EEES8_S8_EEENS6_IJNS7_ILi128EEENS7_ILi96EEENS7_ILi192EEEEEELi192ENS_6half_tEfNS_4arch4Sm90ELb0ELb1ELb1ELb1ELb0ELb0ELb0ELb1ELb1ELb0ELb0ELb0EEENS1_21CollectiveEpilogueFwdINS6_IJSA_SC_SB_EEES9_SE_SG_Li256ELb1ELb0ELb0ELb0EEENS1_36VarlenDynamicPersistentTileSchedulerILi128ELi96ELi256ELi32ELb0ELb0ELb1ELb1ELb0ELb1EEEEEEEEEvNT_6ParamsE --------------------------
	.section	.text._ZN7cutlass13device_kernelIN5flash11enable_sm90INS1_16FlashAttnFwdSm90INS1_25CollectiveMainloopFwdSm90ILi2EN4cute5tupleIJNS5_1CILi1EEES8_S8_EEENS6_IJNS7_ILi128EEENS7_ILi96EEENS7_ILi192EEEEEELi192ENS_6half_tEfNS_4arch4Sm90ELb0ELb1ELb1ELb1ELb0ELb0ELb0ELb1ELb1ELb0ELb0ELb0EEENS1_21CollectiveEpilogueFwdINS6_IJSA_SC_SB_EEES9_SE_SG_Li256ELb1ELb0ELb0ELb0EEENS1_36VarlenDynamicPersistentTileSchedulerILi128ELi96ELi256ELi32ELb0ELb0ELb1ELb1ELb0ELb1EEEEEEEEEvNT_6ParamsE,"ax",@progbits
	.align	128
.text._ZN7cutlass13device_kernelIN5flash11enable_sm90INS1_16FlashAttnFwdSm90INS1_25CollectiveMainloopFwdSm90ILi2EN4cute5tupleIJNS5_1CILi1EEES8_S8_EEENS6_IJNS7_ILi128EEENS7_ILi96EEENS7_ILi192EEEEEELi192ENS_6half_tEfNS_4arch4Sm90ELb0ELb1ELb1ELb1ELb0ELb0ELb0ELb1ELb1ELb0ELb0ELb0EEENS1_21CollectiveEpilogueFwdINS6_IJSA_SC_SB_EEES9_SE_SG_Li256ELb1ELb0ELb0ELb0EEENS1_36VarlenDynamicPersistentTileSchedulerILi128ELi96ELi256ELi32ELb0ELb0ELb1ELb1ELb0ELb1EEEEEEEEEvNT_6ParamsE:
        .type           _ZN7cutlass13device_kernelIN5flash11enable_sm90INS1_16FlashAttnFwdSm90INS1_25CollectiveMainloopFwdSm90ILi2EN4cute5tupleIJNS5_1CILi1EEES8_S8_EEENS6_IJNS7_ILi128EEENS7_ILi96EEENS7_ILi192EEEEEELi192ENS_6half_tEfNS_4arch4Sm90ELb0ELb1ELb1ELb1ELb0ELb0ELb0ELb1ELb1ELb0ELb0ELb0EEENS1_21CollectiveEpilogueFwdINS6_IJSA_SC_SB_EEES9_SE_SG_Li256ELb1ELb0ELb0ELb0EEENS1_36VarlenDynamicPersistentTileSchedulerILi128ELi96ELi256ELi32ELb0ELb0ELb1ELb1ELb0ELb1EEEEEEEEEvNT_6ParamsE,@function
        .size           _ZN7cutlass13device_kernelIN5flash11enable_sm90INS1_16FlashAttnFwdSm90INS1_25CollectiveMainloopFwdSm90ILi2EN4cute5tupleIJNS5_1CILi1EEES8_S8_EEENS6_IJNS7_ILi128EEENS7_ILi96EEENS7_ILi192EEEEEELi192ENS_6half_tEfNS_4arch4Sm90ELb0ELb1ELb1ELb1ELb0ELb0ELb0ELb1ELb1ELb0ELb0ELb0EEENS1_21CollectiveEpilogueFwdINS6_IJSA_SC_SB_EEES9_SE_SG_Li256ELb1ELb0ELb0ELb0EEENS1_36VarlenDynamicPersistentTileSchedulerILi128ELi96ELi256ELi32ELb0ELb0ELb1ELb1ELb0ELb1EEEEEEEEEvNT_6ParamsE,(.L_x_63 - _ZN7cutlass13device_kernelIN5flash11enable_sm90INS1_16FlashAttnFwdSm90INS1_25CollectiveMainloopFwdSm90ILi2EN4cute5tupleIJNS5_1CILi1EEES8_S8_EEENS6_IJNS7_ILi128EEENS7_ILi96EEENS7_ILi192EEEEEELi192ENS_6half_tEfNS_4arch4Sm90ELb0ELb1ELb1ELb1ELb0ELb0ELb0ELb1ELb1ELb0ELb0ELb0EEENS1_21CollectiveEpilogueFwdINS6_IJSA_SC_SB_EEES9_SE_SG_Li256ELb1ELb0ELb0ELb0EEENS1_36VarlenDynamicPersistentTileSchedulerILi128ELi96ELi256ELi32ELb0ELb0ELb1ELb1ELb0ELb1EEEEEEEEEvNT_6ParamsE)
        .other          _ZN7cutlass13device_kernelIN5flash11enable_sm90INS1_16FlashAttnFwdSm90INS1_25CollectiveMainloopFwdSm90ILi2EN4cute5tupleIJNS5_1CILi1EEES8_S8_EEENS6_IJNS7_ILi128EEENS7_ILi96EEENS7_ILi192EEEEEELi192ENS_6half_tEfNS_4arch4Sm90ELb0ELb1ELb1ELb1ELb0ELb0ELb0ELb1ELb1ELb0ELb0ELb0EEENS1_21CollectiveEpilogueFwdINS6_IJSA_SC_SB_EEES9_SE_SG_Li256ELb1ELb0ELb0ELb0EEENS1_36VarlenDynamicPersistentTileSchedulerILi128ELi96ELi256ELi32ELb0ELb0ELb1ELb1ELb0ELb1EEEEEEEEEvNT_6ParamsE,@"STO_CUDA_ENTRY STV_DEFAULT"
_ZN7cutlass13device_kernelIN5flash11enable_sm90INS1_16FlashAttnFwdSm90INS1_25CollectiveMainloopFwdSm90ILi2EN4cute5tupleIJNS5_1CILi1EEES8_S8_EEENS6_IJNS7_ILi128EEENS7_ILi96EEENS7_ILi192EEEEEELi192ENS_6half_tEfNS_4arch4Sm90ELb0ELb1ELb1ELb1ELb0ELb0ELb0ELb1ELb1ELb0ELb0ELb0EEENS1_21CollectiveEpilogueFwdINS6_IJSA_SC_SB_EEES9_SE_SG_Li256ELb1ELb0ELb0ELb0EEENS1_36VarlenDynamicPersistentTileSchedulerILi128ELi96ELi256ELi32ELb0ELb0ELb1ELb1ELb0ELb1EEEEEEEEEvNT_6ParamsE:
[----:B------:R-:W-:Y:S01]  /*0000*/  LDC R1, c[0x0][0x37c] ;  /* 0x0000df00ff017b82 */ /* 0x000fe20000000800 */
[----:B------:R-:W-:Y:S05]  /*0010*/  EXIT ;  /* 0x000000000000794d */ /* 0x000fea0003800000 */
.L_x_15:
        /* <DEDUP_REMOVED lines=14> */
.L_x_63:


//--------------------- .text._ZN7cutlass13device_kernelIN5flash11enable_sm90INS1_16FlashAttnFwdSm90INS1_25CollectiveMainloopFwdSm90ILi2EN4cute5tupleIJNS5_1CILi1EEES8_S8_EEENS6_IJNS7_ILi128EEENS7_ILi96EEENS7_ILi192EEEEEELi192ENS_6half_tEfNS_4arch4Sm90ELb0ELb1ELb1ELb1ELb0ELb1ELb0ELb1ELb1ELb0ELb0ELb0EEENS1_21CollectiveEpilogueFwdINS6_IJSA_SC_SB_EEES9_SE_SG_Li256ELb1ELb0ELb0ELb0EEENS1_36VarlenDynamicPersistentTileSchedulerILi128ELi96ELi256ELi32ELb0ELb0ELb1ELb1ELb0ELb1EEEEEEEEEvNT_6ParamsE --------------------------
	.section	.text._ZN7cutlass13device_kernelIN5flash11enable_sm90INS1_16FlashAttnFwdSm90INS1_25CollectiveMainloopFwdSm90ILi2EN4cute5tupleIJNS5_1CILi1EEES8_S8_EEENS6_IJNS7_ILi128EEENS7_ILi96EEENS7_ILi192EEEEEELi192ENS_6half_tEfNS_4arch4Sm90ELb0ELb1ELb1ELb1ELb0ELb1ELb0ELb1ELb1ELb0ELb0ELb0EEENS1_21CollectiveEpilogueFwdINS6_IJSA_SC_SB_EEES9_SE_SG_Li256ELb1ELb0ELb0ELb0EEENS1_36VarlenDynamicPersistentTileSchedulerILi128ELi96ELi256ELi32ELb0ELb0ELb1ELb1ELb0ELb1EEEEEEEEEvNT_6ParamsE,"ax",@progbits
	.align	128
.text._ZN7cutlass13device_kernelIN5flash11enable_sm90INS1_16FlashAttnFwdSm90INS1_25CollectiveMainloopFwdSm90ILi2EN4cute5tupleIJNS5_1CILi1EEES8_S8_EEENS6_IJNS7_ILi128EEENS7_ILi96EEENS7_ILi192EEEEEELi192ENS_6half_tEfNS_4arch4Sm90ELb0ELb1ELb1ELb1ELb0ELb1ELb0ELb1ELb1ELb0ELb0ELb0EEENS1_21CollectiveEpilogueFwdINS6_IJSA_SC_SB_EEES9_SE_SG_Li256ELb1ELb0ELb0ELb0EEENS1_36VarlenDynamicPersistentTileSchedulerILi128ELi96ELi256ELi32ELb0ELb0ELb1ELb1ELb0ELb1EEEEEEEEEvNT_6ParamsE:
        .type           _ZN7cutlass13device_kernelIN5flash11enable_sm90INS1_16FlashAttnFwdSm90INS1_25CollectiveMainloopFwdSm90ILi2EN4cute5tupleIJNS5_1CILi1EEES8_S8_EEENS6_IJNS7_ILi128EEENS7_ILi96EEENS7_ILi192EEEEEELi192ENS_6half_tEfNS_4arch4Sm90ELb0ELb1ELb1ELb1ELb0ELb1ELb0ELb1ELb1ELb0ELb0ELb0EEENS1_21CollectiveEpilogueFwdINS6_IJSA_SC_SB_EEES9_SE_SG_Li256ELb1ELb0ELb0ELb0EEENS1_36VarlenDynamicPersistentTileSchedulerILi128ELi96ELi256ELi32ELb0ELb0ELb1ELb1ELb0ELb1EEEEEEEEEvNT_6ParamsE,@function
        .size           _ZN7cutlass13device_kernelIN5flash11enable_sm90INS1_16FlashAttnFwdSm90INS1_25CollectiveMainloopFwdSm90ILi2EN4cute5tupleIJNS5_1CILi1EEES8_S8_EEENS6_IJNS7_ILi128EEENS7_ILi96EEENS7_ILi192EEEEEELi192ENS_6half_tEfNS_4arch4Sm90ELb0ELb1ELb1ELb1ELb0ELb1ELb0ELb1ELb1ELb0ELb0ELb0EEENS1_21CollectiveEpilogueFwdINS6_IJSA_SC_SB_EEES9_SE_SG_Li256ELb1ELb0ELb0ELb0EEENS1_36VarlenDynamicPersistentTileSchedulerILi128ELi96ELi256ELi32ELb0ELb0ELb1ELb1ELb0ELb1EEEEEEEEEvNT_6ParamsE,(.L_x_64 - _ZN7cutlass13device_kernelIN5flash11enable_sm90INS1_16FlashAttnFwdSm90INS1_25CollectiveMainloopFwdSm90ILi2EN4cute5tupleIJNS5_1CILi1EEES8_S8_EEENS6_IJNS7_ILi128EEENS7_ILi96EEENS7_ILi192EEEEEELi192ENS_6half_tEfNS_4arch4Sm90ELb0ELb1ELb1ELb1ELb0ELb1ELb0ELb1ELb1ELb0ELb0ELb0EEENS1_21CollectiveEpilogueFwdINS6_IJSA_SC_SB_EEES9_SE_SG_Li256ELb1ELb0ELb0ELb0EEENS1_36VarlenDynamicPersistentTileSchedulerILi128ELi96ELi256ELi32ELb0ELb0ELb1ELb1ELb0ELb1EEEEEEEEEvNT_6ParamsE)
        .other          _ZN7cutlass13device_kernelIN5flash11enable_sm90INS1_16FlashAttnFwdSm90INS1_25CollectiveMainloopFwdSm90ILi2EN4cute5tupleIJNS5_1CILi1EEES8_S8_EEENS6_IJNS7_ILi128EEENS7_ILi96EEENS7_ILi192EEEEEELi192ENS_6half_tEfNS_4arch4Sm90ELb0ELb1ELb1ELb1ELb0ELb1ELb0ELb1ELb1ELb0ELb0ELb0EEENS1_21CollectiveEpilogueFwdINS6_IJSA_SC_SB_EEES9_SE_SG_Li256ELb1ELb0ELb0ELb0EEENS1_36VarlenDynamicPersistentTileSchedulerILi128ELi96ELi256ELi32ELb0ELb0ELb1ELb1ELb0ELb1EEEEEEEEEvNT_6ParamsE,@"STO_CUDA_ENTRY STV_DEFAULT"
_ZN7cutlass13device_kernelIN5flash11enable_sm90INS1_16FlashAttnFwdSm90INS1_25CollectiveMainloopFwdSm90ILi2EN4cute5tupleIJNS5_1CILi1EEES8_S8_EEENS6_IJNS7_ILi128EEENS7_ILi96EEENS7_ILi192EEEEEELi192ENS_6half_tEfNS_4arch4Sm90ELb0ELb1ELb1ELb1ELb0ELb1ELb0ELb1ELb1ELb0ELb0ELb0EEENS1_21CollectiveEpilogueFwdINS6_IJSA_SC_SB_EEES9_SE_SG_Li256ELb1ELb0ELb0ELb0EEENS1_36VarlenDynamicPersistentTileSchedulerILi128ELi96ELi256ELi32ELb0ELb0ELb1ELb1ELb0ELb1EEEEEEEEEvNT_6ParamsE:
[----:B------:R-:W-:Y:S01]  /*0000*/  LDC R1, c[0x0][0x37c] ;  /* 0x0000df00ff017b82 */ /* 0x000fe20000000800 */
[----:B------:R-:W-:Y:S05]  /*0010*/  EXIT ;  /* 0x000000000000794d */ /* 0x000fea0003800000 */
.L_x_16:
        /* <DEDUP_REMOVED lines=14> */
.L_x_64:


//--------------------- .text._ZN7cutlass13device_kernelIN5flash11enable_sm90INS1_16FlashAttnFwdSm90INS1_25CollectiveMainloopFwdSm90ILi2EN4cute5tupleIJNS5_1CILi1EEES8_S8_EEENS6_IJNS7_ILi128EEENS7_ILi112EEENS7_ILi192EEEEEELi192ENS_6half_tEfNS_4arch4Sm90ELb1ELb0ELb1ELb0ELb0ELb0ELb0ELb1ELb1ELb0ELb0ELb0EEENS1_21CollectiveEpilogueFwdINS6_IJSA_SC_SB_EEES9_SE_SG_Li256ELb0ELb0ELb0ELb0EEENS1_30DynamicPersistentTileSchedulerILi256ELi32ELb0ELb0ELb1EEEEEEEEEvNT_6ParamsE --------------------------
	.section	.text._ZN7cutlass13device_kernelIN5flash11enable_sm90INS1_16FlashAttnFwdSm90INS1_25CollectiveMainloopFwdSm90ILi2EN4cute5tupleIJNS5_1CILi1EEES8_S8_EEENS6_IJNS7_ILi128EEENS7_ILi112EEENS7_ILi192EEEEEELi192ENS_6half_tEfNS_4arch4Sm90ELb1ELb0ELb1ELb0ELb0ELb0ELb0ELb1ELb1ELb0ELb0ELb0EEENS1_21CollectiveEpilogueFwdINS6_IJSA_SC_SB_EEES9_SE_SG_Li256ELb0ELb0ELb0ELb0EEENS1_30DynamicPersistentTileSchedulerILi256ELi32ELb0ELb0ELb1EEEEEEEEEvNT_6ParamsE,"ax",@progbits
	.align	128
.text._ZN7cutlass13device_kernelIN5flash11enable_sm90INS1_16FlashAttnFwdSm90INS1_25CollectiveMainloopFwdSm90ILi2EN4cute5tupleIJNS5_1CILi1EEES8_S8_EEENS6_IJNS7_ILi128EEENS7_ILi112EEENS7_ILi192EEEEEELi192ENS_6half_tEfNS_4arch4Sm90ELb1ELb0ELb1ELb0ELb0ELb0ELb0ELb1ELb1ELb0ELb0ELb0EEENS1_21CollectiveEpilogueFwdINS6_IJSA_SC_SB_EEES9_SE_SG_Li256ELb0ELb0ELb0ELb0EEENS1_30DynamicPersistentTileSchedulerILi256ELi32ELb0ELb0ELb1EEEEEEEEEvNT_6ParamsE:
        .type           _ZN7cutlass13device_kernelIN5flash11enable_sm90INS1_16FlashAttnFwdSm90INS1_25CollectiveMainloopFwdSm90ILi2EN4cute5tupleIJNS5_1CILi1EEES8_S8_EEENS6_IJNS7_ILi128EEENS7_ILi112EEENS7_ILi192EEEEEELi192ENS_6half_tEfNS_4arch4Sm90ELb1ELb0ELb1ELb0ELb0ELb0ELb0ELb1ELb1ELb0ELb0ELb0EEENS1_21CollectiveEpilogueFwdINS6_IJSA_SC_SB_EEES9_SE_SG_Li256ELb0ELb0ELb0ELb0EEENS1_30DynamicPersistentTileSchedulerILi256ELi32ELb0ELb0ELb1EEEEEEEEEvNT_6ParamsE,@function
        .size           _ZN7cutlass13device_kernelIN5flash11enable_sm90INS1_16FlashAttnFwdSm90INS1_25CollectiveMainloopFwdSm90ILi2EN4cute5tupleIJNS5_1CILi1EEES8_S8_EEENS6_IJNS7_ILi128EEENS7_ILi112EEENS7_ILi192EEEEEELi192ENS_6half_tEfNS_4arch4Sm90ELb1ELb0ELb1ELb0ELb0ELb0ELb0ELb1ELb1ELb0ELb0ELb0EEENS1_21CollectiveEpilogueFwdINS6_IJSA_SC_SB_EEES9_SE_SG_Li256ELb0ELb0ELb0ELb0EEENS1_30DynamicPersistentTileSchedulerILi256ELi32ELb0ELb0ELb1EEEEEEEEEvNT_6ParamsE,(.L_x_65 - _ZN7cutlass13device_kernelIN5flash11enable_sm90INS1_16FlashAttnFwdSm90INS1_25CollectiveMainloopFwdSm90ILi2EN4cute5tupleIJNS5_1CILi1EEES8_S8_EEENS6_IJNS7_ILi128EEENS7_ILi112EEENS7_ILi192EEEEEELi192ENS_6half_tEfNS_4arch4Sm90ELb1ELb0ELb1ELb0ELb0ELb0ELb0ELb1ELb1ELb0ELb0ELb0EEENS1_21CollectiveEpilogueFwdINS6_IJSA_SC_SB_EEES9_SE_SG_Li256ELb0ELb0ELb0ELb0EEENS1_30DynamicPersistentTileSchedulerILi256ELi32ELb0ELb0ELb1EEEEEEEEEvNT_6ParamsE)
        .other          _ZN7cutlass13device_kernelIN5flash11enable_sm90INS1_16FlashAttnFwdSm90INS1_25CollectiveMainloopFwdSm90ILi2EN4cute5tupleIJNS5_1CILi1EEES8_S8_EEENS6_IJNS7_ILi128EEENS7_ILi112EEENS7_ILi192EEEEEELi192ENS_6half_tEfNS_4arch4Sm90ELb1ELb0ELb1ELb0ELb0ELb0ELb0ELb1ELb1ELb0ELb0ELb0EEENS1_21CollectiveEpilogueFwdINS6_IJSA_SC_SB_EEES9_SE_SG_Li256ELb0ELb0ELb0ELb0EEENS1_30DynamicPersistentTileSchedulerILi256ELi32ELb0ELb0ELb1EEEEEEEEEvNT_6ParamsE,@"STO_CUDA_ENTRY STV_DEFAULT"
_ZN7cutlass13device_kernelIN5flash11enable_sm90INS1_16FlashAttnFwdSm90INS1_25CollectiveMainloopFwdSm90ILi2EN4cute5tupleIJNS5_1CILi1EEES8_S8_EEENS6_IJNS7_ILi128EEENS7_ILi112EEENS7_ILi192EEEEEELi192ENS_6half_tEfNS_4arch4Sm90ELb1ELb0ELb1ELb0ELb0ELb0ELb0ELb1ELb1ELb0ELb0ELb0EEENS1_21CollectiveEpilogueFwdINS6_IJSA_SC_SB_EEES9_SE_SG_Li256ELb0ELb0ELb0ELb0EEENS1_30DynamicPersistentTileSchedulerILi256ELi32ELb0ELb0ELb1EEEEEEEEEvNT_6ParamsE:
[----:B------:R-:W-:Y:S01]  /*0000*/  LDC R1, c[0x0][0x37c] ;  /* 0x0000df00ff017b82 */ /* 0x000fe20000000800 */
[----:B------:R-:W-:Y:S05]  /*0010*/  EXIT ;  /* 0x000000000000794d */ /* 0x000fea0003800000 */
.L_x_17:
        /* <DEDUP_REMOVED lines=14> */
.L_x_65:


//--------------------- .text._ZN7cutlass13device_kernelIN5flash11enable_sm90INS1_16FlashAttnFwdSm90INS1_25CollectiveMainloopFwdSm90ILi2EN4cute5tupleIJNS5_1CILi1EEES8_S8_EEENS6_IJNS7_ILi128EEENS7_ILi112EEENS7_ILi192EEEEEELi192ENS_6half_tEfNS_4arch4Sm90ELb1ELb0ELb1ELb1ELb0ELb0ELb0ELb1ELb1ELb0ELb0ELb0EEENS1_21CollectiveEpilogueFwdINS6_IJSA_SC_SB_EEES9_SE_SG_Li256ELb1ELb0ELb0ELb0EEENS1_36VarlenDynamicPersistentTileSchedulerILi128ELi112ELi256ELi32ELb0ELb0ELb1ELb1ELb1ELb1EEEEEEEEEvNT_6ParamsE --------------------------
	.section	.text._ZN7cutlass13device_kernelIN5flash11enable_sm90INS1_16FlashAttnFwdSm90INS1_25CollectiveMainloopFwdSm90ILi2EN4cute5tupleIJNS5_1CILi1EEES8_S8_EEENS6_IJNS7_ILi128EEENS7_ILi112EEENS7_ILi192EEEEEELi192ENS_6half_tEfNS_4arch4Sm90ELb1ELb0ELb1ELb1ELb0ELb0ELb0ELb1ELb1ELb0ELb0ELb0EEENS1_21CollectiveEpilogueFwdINS6_IJSA_SC_SB_EEES9_SE_SG_Li256ELb1ELb0ELb0ELb0EEENS1_36VarlenDynamicPersistentTileSchedulerILi128ELi112ELi256ELi32ELb0ELb0ELb1ELb1ELb1ELb1EEEEEEEEEvNT_6ParamsE,"ax",@progbits
	.align	128
.text._ZN7cutlass13device_kernelIN5flash11enable_sm90INS1_16FlashAttnFwdSm90INS1_25CollectiveMainloopFwdSm90ILi2EN4cute5tupleIJNS5_1CILi1EEES8_S8_EEENS6_IJNS7_ILi128EEENS7_ILi112EEENS7_ILi192EEEEEELi192ENS_6half_tEfNS_4arch4Sm90ELb1ELb0ELb1ELb1ELb0ELb0ELb0ELb1ELb1ELb0ELb0ELb0EEENS1_21CollectiveEpilogueFwdINS6_IJSA_SC_SB_EEES9_SE_SG_Li256ELb1ELb0ELb0ELb0EEENS1_36VarlenDynamicPersistentTileSchedulerILi128ELi112ELi256ELi32ELb0ELb0ELb1ELb1ELb1ELb1EEEEEEEEEvNT_6ParamsE:
        .type           _ZN7cutlass13device_kernelIN5flash11enable_sm90INS1_16FlashAttnFwdSm90INS1_25CollectiveMainloopFwdSm90ILi2EN4cute5tupleIJNS5_1CILi1EEES8_S8_EEENS6_IJNS7_ILi128EEENS7_ILi112EEENS7_ILi192EEEEEELi192ENS_6half_tEfNS_4arch4Sm90ELb1ELb0ELb1ELb1ELb0ELb0ELb0ELb1ELb1ELb0ELb0ELb0EEENS1_21CollectiveEpilogueFwdINS6_IJSA_SC_SB_EEES9_SE_SG_Li256ELb1ELb0ELb0ELb0EEENS1_36VarlenDynamicPersistentTileSchedulerILi128ELi112ELi256ELi32ELb0ELb0ELb1ELb1ELb1ELb1EEEEEEEEEvNT_6ParamsE,@function
        .size           _ZN7cutlass13device_kernelIN5flash11enable_sm90INS1_16FlashAttnFwdSm90INS1_25CollectiveMainloopFwdSm90ILi2EN4cute5tupleIJNS5_1CILi1EEES8_S8_EEENS6_IJNS7_ILi128EEENS7_ILi112EEENS7_ILi192EEEEEELi192ENS_6half_tEfNS_4arch4Sm90ELb1ELb0ELb1ELb1ELb0ELb0ELb0ELb1ELb1ELb0ELb0ELb0EEENS1_21CollectiveEpilogueFwdINS6_IJSA_SC_SB_EEES9_SE_SG_Li256ELb1ELb0ELb0ELb0EEENS1_36VarlenDynamicPersistentTileSchedulerILi128ELi112ELi256ELi32ELb0ELb0ELb1ELb1ELb1ELb1EEEEEEEEEvNT_6ParamsE,(.L_x_66 - _ZN7cutlass13device_kernelIN5flash11enable_sm90INS1_16FlashAttnFwdSm90INS1_25CollectiveMainloopFwdSm90ILi2EN4cute5tupleIJNS5_1CILi1EEES8_S8_EEENS6_IJNS7_ILi128EEENS7_ILi112EEENS7_ILi192EEEEEELi192ENS_6half_tEfNS_4arch4Sm90ELb1ELb0ELb1ELb1ELb0ELb0ELb0ELb1ELb1ELb0ELb0ELb0EEENS1_21CollectiveEpilogueFwdINS6_IJSA_SC_SB_EEES9_SE_SG_Li256ELb1ELb0ELb0ELb0EEENS1_36VarlenDynamicPersistentTileSchedulerILi128ELi112ELi256ELi32ELb0ELb0ELb1ELb1ELb1ELb1EEEEEEEEEvNT_6ParamsE)
        .other          _ZN7cutlass13device_kernelIN5flash11enable_sm90INS1_16FlashAttnFwdSm90INS1_25CollectiveMainloopFwdSm90ILi2EN4cute5tupleIJNS5_1CILi1EEES8_S8_EEENS6_IJNS7_ILi128EEENS7_ILi112EEENS7_ILi192EEEEEELi192ENS_6half_tEfNS_4arch4Sm90ELb1ELb0ELb1ELb1ELb0ELb0ELb0ELb1ELb1ELb0ELb0ELb0EEENS1_21CollectiveEpilogueFwdINS6_IJSA_SC_SB_EEES9_SE_SG_Li256ELb1ELb0ELb0ELb0EEENS1_36VarlenDynamicPersistentTileSchedulerILi128ELi112ELi256ELi32ELb0ELb0ELb1ELb1ELb1ELb1EEEEEEEEEvNT_6ParamsE,@"STO_CUDA_ENTRY STV_DEFAULT"
_ZN7cutlass13device_kernelIN5flash11enable_sm90INS1_16FlashAttnFwdSm90INS1_25CollectiveMainloopFwdSm90ILi2EN4cute5tupleIJNS5_1CILi1EEES8_S8_EEENS6_IJNS7_ILi128EEENS7_ILi112EEENS7_ILi192EEEEEELi192ENS_6half_tEfNS_4arch4Sm90ELb1ELb0ELb1ELb1ELb0ELb0ELb0ELb1ELb1ELb0ELb0ELb0EEENS1_21CollectiveEpilogueFwdINS6_IJSA_SC_SB_EEES9_SE_SG_Li256ELb1ELb0ELb0ELb0EEENS1_36VarlenDynamicPersistentTileSchedulerILi128ELi112ELi256ELi32ELb0ELb0ELb1ELb1ELb1ELb1EEEEEEEEEvNT_6ParamsE:
[----:B------:R-:W-:Y:S01]  /*0000*/  LDC R1, c[0x0][0x37c] ;  /* 0x0000df00ff017b82 */ /* 0x000fe20000000800 */
[----:B------:R-:W-:Y:S05]  /*0010*/  EXIT ;  /* 0x000000000000794d */ /* 0x000fea0003800000 */
.L_x_18:
        /* <DEDUP_REMOVED lines=14> */
.L_x_66:


//--------------------- .text._ZN7cutlass13device_kernelIN5flash11enable_sm90INS1_16FlashAttnFwdSm90INS1_25CollectiveMainloopFwdSm90ILi2EN4cute5tupleIJNS5_1CILi1EEES8_S8_EEENS6_IJNS7_ILi128EEENS7_ILi112EEENS7_ILi192EEEEEELi192ENS_6half_tEfNS_4arch4Sm90ELb1ELb0ELb1ELb1ELb0ELb1ELb0ELb1ELb1ELb0ELb0ELb0EEENS1_21CollectiveEpilogueFwdINS6_IJSA_SC_SB_EEES9_SE_SG_Li256ELb1ELb0ELb0ELb0EEENS1_36VarlenDynamicPersistentTileSchedulerILi128ELi112ELi256ELi32ELb0ELb0ELb1ELb1ELb1ELb1EEEEEEEEEvNT_6ParamsE --------------------------
	.section	.text._ZN7cutlass13device_kernelIN5flash11enable_sm90INS1_16FlashAttnFwdSm90INS1_25CollectiveMainloopFwdSm90ILi2EN4cute5tupleIJNS5_1CILi1EEES8_S8_EEENS6_IJNS7_ILi128EEENS7_ILi112EEENS7_ILi192EEEEEELi192ENS_6half_tEfNS_4arch4Sm90ELb1ELb0ELb1ELb1ELb0ELb1ELb0ELb1ELb1ELb0ELb0ELb0EEENS1_21CollectiveEpilogueFwdINS6_IJSA_SC_SB_EEES9_SE_SG_Li256ELb1ELb0ELb0ELb0EEENS1_36VarlenDynamicPersistentTileSchedulerILi128ELi112ELi256ELi32ELb0ELb0ELb1ELb1ELb1ELb1EEEEEEEEEvNT_6ParamsE,"ax",@progbits
	.align	128
.text._ZN7cutlass13device_kernelIN5flash11enable_sm90INS1_16FlashAttnFwdSm90INS1_25CollectiveMainloopFwdSm90ILi2EN4cute5tupleIJNS5_1CILi1EEES8_S8_EEENS6_IJNS7_ILi128EEENS7_ILi112EEENS7_ILi192EEEEEELi192ENS_6half_tEfNS_4arch4Sm90ELb1ELb0ELb1ELb1ELb0ELb1ELb0ELb1ELb1ELb0ELb0ELb0EEENS1_21CollectiveEpilogueFwdINS6_IJSA_SC_SB_EEES9_SE_SG_Li256ELb1ELb0ELb0ELb0EEENS1_36VarlenDynamicPersistentTileSchedulerILi128ELi112ELi256ELi32ELb0ELb0ELb1ELb1ELb1ELb1EEEEEEEEEvNT_6ParamsE:
        .type           _ZN7cutlass13device_kernelIN5flash11enable_sm90INS1_16FlashAttnFwdSm90INS1_25CollectiveMainloopFwdSm90ILi2EN4cute5tupleIJNS5_1CILi1EEES8_S8_EEENS6_IJNS7_ILi128EEENS7_ILi112EEENS7_ILi192EEEEEELi192ENS_6half_tEfNS_4arch4Sm90ELb1ELb0ELb1ELb1ELb0ELb1ELb0ELb1ELb1ELb0ELb0ELb0EEENS1_21CollectiveEpilogueFwdINS6_IJSA_SC_SB_EEES9_SE_SG_Li256ELb1ELb0ELb0ELb0EEENS1_36VarlenDynamicPersistentTileSchedulerILi128ELi112ELi256ELi32ELb0ELb0ELb1ELb1ELb1ELb1EEEEEEEEEvNT_6ParamsE,@function
        .size           _ZN7cutlass13device_kernelIN5flash11enable_sm90INS1_16FlashAttnFwdSm90INS1_25CollectiveMainloopFwdSm90ILi2EN4cute5tupleIJNS5_1CILi1EEES8_S8_EEENS6_IJNS7_ILi128EEENS7_ILi112EEENS7_ILi192EEEEEELi192ENS_6half_tEfNS_4arch4Sm90ELb1ELb0ELb1ELb1ELb0ELb1ELb0ELb1ELb1ELb0ELb0ELb0EEENS1_21CollectiveEpilogueFwdINS6_IJSA_SC_SB_EEES9_SE_SG_Li256ELb1ELb0ELb0ELb0EEENS1_36VarlenDynamicPersistentTileSchedulerILi128ELi112ELi256ELi32ELb0ELb0ELb1ELb1ELb1ELb1EEEEEEEEEvNT_6ParamsE,(.L_x_67 - _ZN7cutlass13device_kernelIN5flash11enable_sm90INS1_16FlashAttnFwdSm90INS1_25CollectiveMainloopFwdSm90ILi2EN4cute5tupleIJNS5_1CILi1EEES8_S8_EEENS6_IJNS7_ILi128EEENS7_ILi112EEENS7_ILi192EEEEEELi192ENS_6half_tEfNS_4arch4Sm90ELb1ELb0ELb1ELb1ELb0ELb1ELb0ELb1ELb1ELb0ELb0ELb0EEENS1_21CollectiveEpilogueFwdINS6_IJSA_SC_SB_EEES9_SE_SG_Li256ELb1ELb0ELb0ELb0EEENS1_36VarlenDynamicPersistentTileSchedulerILi128ELi112ELi256ELi32ELb0ELb0ELb1ELb1ELb1ELb1EEEEEEEEEvNT_6ParamsE)
        .other          _ZN7cutlass13device_kernelIN5flash11enable_sm90INS1_16FlashAttnFwdSm90INS1_25CollectiveMainloopFwdSm90ILi2EN4cute5tupleIJNS5_1CILi1EEES8_S8_EEENS6_IJNS7_ILi128EEENS7_ILi112EEENS7_ILi192EEEEEELi192ENS_6half_tEfNS_4arch4Sm90ELb1ELb0ELb1ELb1ELb0ELb1ELb0ELb1ELb1ELb0ELb0ELb0EEENS1_21CollectiveEpilogueFwdINS6_IJSA_SC_SB_EEES9_SE_SG_Li256ELb1ELb0ELb0ELb0EEENS1_36VarlenDynamicPersistentTileSchedulerILi128ELi112ELi256ELi32ELb0ELb0ELb1ELb1ELb1ELb1EEEEEEEEEvNT_6ParamsE,@"STO_CUDA_ENTRY STV_DEFAULT"
_ZN7cutlass13device_kernelIN5flash11enable_sm90INS1_16FlashAttnFwdSm90INS1_25CollectiveMainloopFwdSm90ILi2EN4cute5tupleIJNS5_1CILi1EEES8_S8_EEENS6_IJNS7_ILi128EEENS7_ILi112EEENS7_ILi192EEEEEELi192ENS_6half_tEfNS_4arch4Sm90ELb1ELb0ELb1ELb1ELb0ELb1ELb0ELb1ELb1ELb0ELb0ELb0EEENS1_21CollectiveEpilogueFwdINS6_IJSA_SC_SB_EEES9_SE_SG_Li256ELb1ELb0ELb0ELb0EEENS1_36VarlenDynamicPersistentTileSchedulerILi128ELi112ELi256ELi32ELb0ELb0ELb1ELb1ELb1ELb1EEEEEEEEEvNT_6ParamsE:
[----:B------:R-:W-:Y:S01]  /*0000*/  LDC R1, c[0x0][0x37c] ;  /* 0x0000df00ff017b82 */ /* 0x000fe20000000800 */
[----:B------:R-:W-:Y:S05]  /*0010*/  EXIT ;  /* 0x000000000000794d */ /* 0x000fea0003800000 */
.L_x_19:
        /* <DEDUP_REMOVED lines=14> */
.L_x_67:


//--------------------- .text._ZN7cutlass13device_kernelIN5flash11enable_sm90INS1_16FlashAttnFwdSm90INS1_25CollectiveMainloopFwdSm90ILi2EN4cute5tupleIJNS5_1CILi1EEES8_S8_EEENS6_IJNS7_ILi128EEENS7_ILi176EEESA_EEELi128ENS_6half_tEfNS_4arch4Sm90ELb0ELb0ELb1ELb0ELb0ELb0ELb0ELb1ELb1ELb0ELb0ELb0EEENS1_21CollectiveEpilogueFwdINS6_IJSA_SA_SB_EEES9_SD_SF_Li256ELb0ELb0ELb0ELb0EEENS1_29StaticPersistentTileSchedulerILb0EEEEEEEEEvNT_6ParamsE --------------------------
	.section	.text._ZN7cutlass13device_kernelIN5flash11enable_sm90INS1_16FlashAttnFwdSm90INS1_25CollectiveMainloopFwdSm90ILi2EN4cute5tupleIJNS5_1CILi1EEES8_S8_EEENS6_IJNS7_ILi128EEENS7_ILi176EEESA_EEELi128ENS_6half_tEfNS_4arch4Sm90ELb0ELb0ELb1ELb0ELb0ELb0ELb0ELb1ELb1ELb0ELb0ELb0EEENS1_21CollectiveEpilogueFwdINS6_IJSA_SA_SB_EEES9_SD_SF_Li256ELb0ELb0ELb0ELb0EEENS1_29StaticPersistentTileSchedulerILb0EEEEEEEEEvNT_6ParamsE,"ax",@progbits
	.align	128
.text._ZN7cutlass13device_kernelIN5flash11enable_sm90INS1_16FlashAttnFwdSm90INS1_25CollectiveMainloopFwdSm90ILi2EN4cute5tupleIJNS5_1CILi1EEES8_S8_EEENS6_IJNS7_ILi128EEENS7_ILi176EEESA_EEELi128ENS_6half_tEfNS_4arch4Sm90ELb0ELb0ELb1ELb0ELb0ELb0ELb0ELb1ELb1ELb0ELb0ELb0EEENS1_21CollectiveEpilogueFwdINS6_IJSA_SA_SB_EEES9_SD_SF_Li256ELb0ELb0ELb0ELb0EEENS1_29StaticPersistentTileSchedulerILb0EEEEEEEEEvNT_6ParamsE:
        .type           _ZN7cutlass13device_kernelIN5flash11enable_sm90INS1_16FlashAttnFwdSm90INS1_25CollectiveMainloopFwdSm90ILi2EN4cute5tupleIJNS5_1CILi1EEES8_S8_EEENS6_IJNS7_ILi128EEENS7_ILi176EEESA_EEELi128ENS_6half_tEfNS_4arch4Sm90ELb0ELb0ELb1ELb0ELb0ELb0ELb0ELb1ELb1ELb0ELb0ELb0EEENS1_21CollectiveEpilogueFwdINS6_IJSA_SA_SB_EEES9_SD_SF_Li256ELb0ELb0ELb0ELb0EEENS1_29StaticPersistentTileSchedulerILb0EEEEEEEEEvNT_6ParamsE,@function
        .size           _ZN7cutlass13device_kernelIN5flash11enable_sm90INS1_16FlashAttnFwdSm90INS1_25CollectiveMainloopFwdSm90ILi2EN4cute5tupleIJNS5_1CILi1EEES8_S8_EEENS6_IJNS7_ILi128EEENS7_ILi176EEESA_EEELi128ENS_6half_tEfNS_4arch4Sm90ELb0ELb0ELb1ELb0ELb0ELb0ELb0ELb1ELb1ELb0ELb0ELb0EEENS1_21CollectiveEpilogueFwdINS6_IJSA_SA_SB_EEES9_SD_SF_Li256ELb0ELb0ELb0ELb0EEENS1_29StaticPersistentTileSchedulerILb0EEEEEEEEEvNT_6ParamsE,(.L_x_68 - _ZN7cutlass13device_kernelIN5flash11enable_sm90INS1_16FlashAttnFwdSm90INS1_25CollectiveMainloopFwdSm90ILi2EN4cute5tupleIJNS5_1CILi1EEES8_S8_EEENS6_IJNS7_ILi128EEENS7_ILi176EEESA_EEELi128ENS_6half_tEfNS_4arch4Sm90ELb0ELb0ELb1ELb0ELb0ELb0ELb0ELb1ELb1ELb0ELb0ELb0EEENS1_21CollectiveEpilogueFwdINS6_IJSA_SA_SB_EEES9_SD_SF_Li256ELb0ELb0ELb0ELb0EEENS1_29StaticPersistentTileSchedulerILb0EEEEEEEEEvNT_6ParamsE)
        .other          _ZN7cutlass13device_kernelIN5flash11enable_sm90INS1_16FlashAttnFwdSm90INS1_25CollectiveMainloopFwdSm90ILi2EN4cute5tupleIJNS5_1CILi1EEES8_S8_EEENS6_IJNS7_ILi128EEENS7_ILi176EEESA_EEELi128ENS_6half_tEfNS_4arch4Sm90ELb0ELb0ELb1ELb0ELb0ELb0ELb0ELb1ELb1ELb0ELb0ELb0EEENS1_21CollectiveEpilogueFwdINS6_IJSA_SA_SB_EEES9_SD_SF_Li256ELb0ELb0ELb0ELb0EEENS1_29StaticPersistentTileSchedulerILb0EEEEEEEEEvNT_6ParamsE,@"STO_CUDA_ENTRY STV_DEFAULT"
_ZN7cutlass13device_kernelIN5flash11enable_sm90INS1_16FlashAttnFwdSm90INS1_25CollectiveMainloopFwdSm90ILi2EN4cute5tupleIJNS5_1CILi1EEES8_S8_EEENS6_IJNS7_ILi128EEENS7_ILi176EEESA_EEELi128ENS_6half_tEfNS_4arch4Sm90ELb0ELb0ELb1ELb0ELb0ELb0ELb0ELb1ELb1ELb0ELb0ELb0EEENS1_21CollectiveEpilogueFwdINS6_IJSA_SA_SB_EEES9_SD_SF_Li256ELb0ELb0ELb0ELb0EEENS1_29StaticPersistentTileSchedulerILb0EEEEEEEEEvNT_6ParamsE:
[----:B------:R-:W-:Y:S01]  /*0000*/  LDC R1, c[0x0][0x37c] ;  /* 0x0000df00ff017b82 */ /* 0x000fe20000000800 */
[----:B------:R-:W-:Y:S05]  /*0010*/  EXIT ;  /* 0x000000000000794d */ /* 0x000fea0003800000 */
.L_x_20:
        /* <DEDUP_REMOVED lines=14> */
.L_x_68:


//--------------------- .text._ZN7cutlass13device_kernelIN5flash11enable_sm90INS1_16FlashAttnFwdSm90INS1_25CollectiveMainloopFwdSm90ILi2EN4cute5tupleIJNS5_1CILi2EEENS7_ILi1EEES9_EEENS6_IJNS7_ILi128EEENS7_ILi176EEESB_EEELi128ENS_6half_tEfNS_4arch4Sm90ELb0ELb0ELb1ELb0ELb0ELb0ELb0ELb1ELb1ELb0ELb0ELb0EEENS1_21CollectiveEpilogueFwdINS6_IJSB_SB_SC_EEESA_SE_SG_Li256ELb0ELb0ELb0ELb0EEENS1_29StaticPersistentTileSchedulerILb0EEEEEEEEEvNT_6ParamsE --------------------------
	.section	.text._ZN7cutlass13device_kernelIN5flash11enable_sm90INS1_16FlashAttnFwdSm90INS1_25CollectiveMainloopFwdSm90ILi2EN4cute5tupleIJNS5_1CILi2EEENS7_ILi1EEES9_EEENS6_IJNS7_ILi128EEENS7_ILi176EEESB_EEELi128ENS_6half_tEfNS_4arch4Sm90ELb0ELb0ELb1ELb0ELb0ELb0ELb0ELb1ELb1ELb0ELb0ELb0EEENS1_21CollectiveEpilogueFwdINS6_IJSB_SB_SC_EEESA_SE_SG_Li256ELb0ELb0ELb0ELb0EEENS1_29StaticPersistentTileSchedulerILb0EEEEEEEEEvNT_6ParamsE,"ax",@progbits
	.align	128
.text._ZN7cutlass13device_kernelIN5flash11enable_sm90INS1_16FlashAttnFwdSm90INS1_25CollectiveMainloopFwdSm90ILi2EN4cute5tupleIJNS5_1CILi2EEENS7_ILi1EEES9_EEENS6_IJNS7_ILi128EEENS7_ILi176EEESB_EEELi128ENS_6half_tEfNS_4arch4Sm90ELb0ELb0ELb1ELb0ELb0ELb0ELb0ELb1ELb1ELb0ELb0ELb0EEENS1_21CollectiveEpilogueFwdINS6_IJSB_SB_SC_EEESA_SE_SG_Li256ELb0ELb0ELb0ELb0EEENS1_29StaticPersistentTileSchedulerILb0EEEEEEEEEvNT_6ParamsE:
        .type           _ZN7cutlass13device_kernelIN5flash11enable_sm90INS1_16FlashAttnFwdSm90INS1_25CollectiveMainloopFwdSm90ILi2EN4cute5tupleIJNS5_1CILi2EEENS7_ILi1EEES9_EEENS6_IJNS7_ILi128EEENS7_ILi176EEESB_EEELi128ENS_6half_tEfNS_4arch4Sm90ELb0ELb0ELb1ELb0ELb0ELb0ELb0ELb1ELb1ELb0ELb0ELb0EEENS1_21CollectiveEpilogueFwdINS6_IJSB_SB_SC_EEESA_SE_SG_Li256ELb0ELb0ELb0ELb0EEENS1_29StaticPersistentTileSchedulerILb0EEEEEEEEEvNT_6ParamsE,@function
        .size           _ZN7cutlass13device_kernelIN5flash11enable_sm90INS1_16FlashAttnFwdSm90INS1_25CollectiveMainloopFwdSm90ILi2EN4cute5tupleIJNS5_1CILi2EEENS7_ILi1EEES9_EEENS6_IJNS7_ILi128EEENS7_ILi176EEESB_EEELi128ENS_6half_tEfNS_4arch4Sm90ELb0ELb0ELb1ELb0ELb0ELb0ELb0ELb1ELb1ELb0ELb0ELb0EEENS1_21CollectiveEpilogueFwdINS6_IJSB_SB_SC_EEESA_SE_SG_Li256ELb0ELb0ELb0ELb0EEENS1_29StaticPersistentTileSchedulerILb0EEEEEEEEEvNT_6ParamsE,(.L_x_69 - _ZN7cutlass13device_kernelIN5flash11enable_sm90INS1_16FlashAttnFwdSm90INS1_25CollectiveMainloopFwdSm90ILi2EN4cute5tupleIJNS5_1CILi2EEENS7_ILi1EEES9_EEENS6_IJNS7_ILi128EEENS7_ILi176EEESB_EEELi128ENS_6half_tEfNS_4arch4Sm90ELb0ELb0ELb1ELb0ELb0ELb0ELb0ELb1ELb1ELb0ELb0ELb0EEENS1_21CollectiveEpilogueFwdINS6_IJSB_SB_SC_EEESA_SE_SG_Li256ELb0ELb0ELb0ELb0EEENS1_29StaticPersistentTileSchedulerILb0EEEEEEEEEvNT_6ParamsE)
        .other          _ZN7cutlass13device_kernelIN5flash11enable_sm90INS1_16FlashAttnFwdSm90INS1_25CollectiveMainloopFwdSm90ILi2EN4cute5tupleIJNS5_1CILi2EEENS7_ILi1EEES9_EEENS6_IJNS7_ILi128EEENS7_ILi176EEESB_EEELi128ENS_6half_tEfNS_4arch4Sm90ELb0ELb0ELb1ELb0ELb0ELb0ELb0ELb1ELb1ELb0ELb0ELb0EEENS1_21CollectiveEpilogueFwdINS6_IJSB_SB_SC_EEESA_SE_SG_Li256ELb0ELb0ELb0ELb0EEENS1_29StaticPersistentTileSchedulerILb0EEEEEEEEEvNT_6ParamsE,@"STO_CUDA_ENTRY STV_DEFAULT"
_ZN7cutlass13device_kernelIN5flash11enable_sm90INS1_16FlashAttnFwdSm90INS1_25CollectiveMainloopFwdSm90ILi2EN4cute5tupleIJNS5_1CILi2EEENS7_ILi1EEES9_EEENS6_IJNS7_ILi128EEENS7_ILi176EEESB_EEELi128ENS_6half_tEfNS_4arch4Sm90ELb0ELb0ELb1ELb0ELb0ELb0ELb0ELb1ELb1ELb0ELb0ELb0EEENS1_21CollectiveEpilogueFwdINS6_IJSB_SB_SC_EEESA_SE_SG_Li256ELb0ELb0ELb0ELb0EEENS1_29StaticPersistentTileSchedulerILb0EEEEEEEEEvNT_6ParamsE:
[----:B------:R-:W-:Y:S01]  /*0000*/  LDC R1, c[0x0][0x37c] ;  /* 0x0000df00ff017b82 */ /* 0x000fe20000000800 */
[----:B------:R-:W-:Y:S05]  /*0010*/  EXIT ;  /* 0x000000000000794d */ /* 0x000fea0003800000 */
.L_x_21:
        /* <DEDUP_REMOVED lines=14> */
.L_x_69:


//--------------------- .text._ZN7cutlass13device_kernelIN5flash11enable_sm90INS1_16FlashAttnFwdSm90INS1_25CollectiveMainloopFwdSm90ILi2EN4cute5tupleIJNS5_1CILi1EEES8_S8_EEENS6_IJNS7_ILi128EEENS7_ILi176EEESA_EEELi128ENS_6half_tEfNS_4arch4Sm90ELb0ELb0ELb1ELb1ELb0ELb0ELb0ELb1ELb1ELb0ELb0ELb0EEENS1_21CollectiveEpilogueFwdINS6_IJSA_SA_SB_EEES9_SD_SF_Li256ELb1ELb0ELb0ELb0EEENS1_36VarlenDynamicPersistentTileSchedulerILi128ELi176ELi256ELi32ELb0ELb0ELb1ELb0ELb1ELb1EEEEEEEEEvNT_6ParamsE --------------------------
	.section	.text._ZN7cutlass13device_kernelIN5flash11enable_sm90INS1_16FlashAttnFwdSm90INS1_25CollectiveMainloopFwdSm90ILi2EN4cute5tupleIJNS5_1CILi1EEES8_S8_EEENS6_IJNS7_ILi128EEENS7_ILi176EEESA_EEELi128ENS_6half_tEfNS_4arch4Sm90ELb0ELb0ELb1ELb1ELb0ELb0ELb0ELb1ELb1ELb0ELb0ELb0EEENS1_21CollectiveEpilogueFwdINS6_IJSA_SA_SB_EEES9_SD_SF_Li256ELb1ELb0ELb0ELb0EEENS1_36VarlenDynamicPersistentTileSchedulerILi128ELi176ELi256ELi32ELb0ELb0ELb1ELb0ELb1ELb1EEEEEEEEEvNT_6ParamsE,"ax",@progbits
	.align	128
.text._ZN7cutlass13device_kernelIN5flash11enable_sm90INS1_16FlashAttnFwdSm90INS1_25CollectiveMainloopFwdSm90ILi2EN4cute5tupleIJNS5_1CILi1EEES8_S8_EEENS6_IJNS7_ILi128EEENS7_ILi176EEESA_EEELi128ENS_6half_tEfNS_4arch4Sm90ELb0ELb0ELb1ELb1ELb0ELb0ELb0ELb1ELb1ELb0ELb0ELb0EEENS1_21CollectiveEpilogueFwdINS6_IJSA_SA_SB_EEES9_SD_SF_Li256ELb1ELb0ELb0ELb0EEENS1_36VarlenDynamicPersistentTileSchedulerILi128ELi176ELi256ELi32ELb0ELb0ELb1ELb0ELb1ELb1EEEEEEEEEvNT_6ParamsE:
        .type           _ZN7cutlass13device_kernelIN5flash11enable_sm90INS1_16FlashAttnFwdSm90INS1_25CollectiveMainloopFwdSm90ILi2EN4cute5tupleIJNS5_1CILi1EEES8_S8_EEENS6_IJNS7_ILi128EEENS7_ILi176EEESA_EEELi128ENS_6half_tEfNS_4arch4Sm90ELb0ELb0ELb1ELb1ELb0ELb0ELb0ELb1ELb1ELb0ELb0ELb0EEENS1_21CollectiveEpilogueFwdINS6_IJSA_SA_SB_EEES9_SD_SF_Li256ELb1ELb0ELb0ELb0EEENS1_36VarlenDynamicPersistentTileSchedulerILi128ELi176ELi256ELi32ELb0ELb0ELb1ELb0ELb1ELb1EEEEEEEEEvNT_6ParamsE,@function
        .size           _ZN7cutlass13device_kernelIN5flash11enable_sm90INS1_16FlashAttnFwdSm90INS1_25CollectiveMainloopFwdSm90ILi2EN4cute5tupleIJNS5_1CILi1EEES8_S8_EEENS6_IJNS7_ILi128EEENS7_ILi176EEESA_EEELi128ENS_6half_tEfNS_4arch4Sm90ELb0ELb0ELb1ELb1ELb0ELb0ELb0ELb1ELb1ELb0ELb0ELb0EEENS1_21CollectiveEpilogueFwdINS6_IJSA_SA_SB_EEES9_SD_SF_Li256ELb1ELb0ELb0ELb0EEENS1_36VarlenDynamicPersistentTileSchedulerILi128ELi176ELi256ELi32ELb0ELb0ELb1ELb0ELb1ELb1EEEEEEEEEvNT_6ParamsE,(.L_x_70 - _ZN7cutlass13device_kernelIN5flash11enable_sm90INS1_16FlashAttnFwdSm90INS1_25CollectiveMainloopFwdSm90ILi2EN4cute5tupleIJNS5_1CILi1EEES8_S8_EEENS6_IJNS7_ILi128EEENS7_ILi176EEESA_EEELi128ENS_6half_tEfNS_4arch4Sm90ELb0ELb0ELb1ELb1ELb0ELb0ELb0ELb1ELb1ELb0ELb0ELb0EEENS1_21CollectiveEpilogueFwdINS6_IJSA_SA_SB_EEES9_SD_SF_Li256ELb1ELb0ELb0ELb0EEENS1_36VarlenDynamicPersistentTileSchedulerILi128ELi176ELi256ELi32ELb0ELb0ELb1ELb0ELb1ELb1EEEEEEEEEvNT_6ParamsE)
        .other          _ZN7cutlass13device_kernelIN5flash11enable_sm90INS1_16FlashAttnFwdSm90INS1_25CollectiveMainloopFwdSm90ILi2EN4cute5tupleIJNS5_1CILi1EEES8_S8_EEENS6_IJNS7_ILi128EEENS7_ILi176EEESA_EEELi128ENS_6half_tEfNS_4arch4Sm90ELb0ELb0ELb1ELb1ELb0ELb0ELb0ELb1ELb1ELb0ELb0ELb0EEENS1_21CollectiveEpilogueFwdINS6_IJSA_SA_SB_EEES9_SD_SF_Li256ELb1ELb0ELb0ELb0EEENS1_36VarlenDynamicPersistentTileSchedulerILi128ELi176ELi256ELi32ELb0ELb0ELb1ELb0ELb1ELb1EEEEEEEEEvNT_6ParamsE,@"STO_CUDA_ENTRY STV_DEFAULT"
_ZN7cutlass13device_kernelIN5flash11enable_sm90INS1_16FlashAttnFwdSm90INS1_25CollectiveMainloopFwdSm90ILi2EN4cute5tupleIJNS5_1CILi1EEES8_S8_EEENS6_IJNS7_ILi128EEENS7_ILi176EEESA_EEELi128ENS_6half_tEfNS_4arch4Sm90ELb0ELb0ELb1ELb1ELb0ELb0ELb0ELb1ELb1ELb0ELb0ELb0EEENS1_21CollectiveEpilogueFwdINS6_IJSA_SA_SB_EEES9_SD_SF_Li256ELb1ELb0ELb0ELb0EEENS1_36VarlenDynamicPersistentTileSchedulerILi128ELi176ELi256ELi32ELb0ELb0ELb1ELb0ELb1ELb1EEEEEEEEEvNT_6ParamsE:
[----:B------:R-:W-:Y:S01]  /*0000*/  LDC R1, c[0x0][0x37c] ;  /* 0x0000df00ff017b82 */ /* 0x000fe20000000800 */
[----:B------:R-:W-:Y:S05]  /*0010*/  EXIT ;  /* 0x000000000000794d */ /* 0x000fea0003800000 */
.L_x_22:
        /* <DEDUP_REMOVED lines=14> */
.L_x_70:


//--------------------- .text._ZN7cutlass13device_kernelIN5flash11enable_sm90INS1_16FlashAttnFwdSm90INS1_25CollectiveMainloopFwdSm90ILi2EN4cute5tupleIJNS5_1CILi1EEES8_S8_EEENS6_IJNS7_ILi128EEENS7_ILi176EEESA_EEELi128ENS_6half_tEfNS_4arch4Sm90ELb0ELb0ELb1ELb1ELb0ELb1ELb0ELb1ELb1ELb0ELb0ELb0EEENS1_21CollectiveEpilogueFwdINS6_IJSA_SA_SB_EEES9_SD_SF_Li256ELb1ELb0ELb0ELb0EEENS1_36VarlenDynamicPersistentTileSchedulerILi128ELi176ELi256ELi32ELb0ELb0ELb1ELb0ELb1ELb1EEEEEEEEEvNT_6ParamsE --------------------------
	.section	.text._ZN7cutlass13device_kernelIN5flash11enable_sm90INS1_16FlashAttnFwdSm90INS1_25CollectiveMainloopFwdSm90ILi2EN4cute5tupleIJNS5_1CILi1EEES8_S8_EEENS6_IJNS7_ILi128EEENS7_ILi176EEESA_EEELi128ENS_6half_tEfNS_4arch4Sm90ELb0ELb0ELb1ELb1ELb0ELb1ELb0ELb1ELb1ELb0ELb0ELb0EEENS1_21CollectiveEpilogueFwdINS6_IJSA_SA_SB_EEES9_SD_SF_Li256ELb1ELb0ELb0ELb0EEENS1_36VarlenDynamicPersistentTileSchedulerILi128ELi176ELi256ELi32ELb0ELb0ELb1ELb0ELb1ELb1EEEEEEEEEvNT_6ParamsE,"ax",@progbits
	.align	128
.text._ZN7cutlass13device_kernelIN5flash11enable_sm90INS1_16FlashAttnFwdSm90INS1_25CollectiveMainloopFwdSm90ILi2EN4cute5tupleIJNS5_1CILi1EEES8_S8_EEENS6_IJNS7_ILi128EEENS7_ILi176EEESA_EEELi128ENS_6half_tEfNS_4arch4Sm90ELb0ELb0ELb1ELb1ELb0ELb1ELb0ELb1ELb1ELb0ELb0ELb0EEENS1_21CollectiveEpilogueFwdINS6_IJSA_SA_SB_EEES9_SD_SF_Li256ELb1ELb0ELb0ELb0EEENS1_36VarlenDynamicPersistentTileSchedulerILi128ELi176ELi256ELi32ELb0ELb0ELb1ELb0ELb1ELb1EEEEEEEEEvNT_6ParamsE:
        .type           _ZN7cutlass13device_kernelIN5flash11enable_sm90INS1_16FlashAttnFwdSm90INS1_25CollectiveMainloopFwdSm90ILi2EN4cute5tupleIJNS5_1CILi1EEES8_S8_EEENS6_IJNS7_ILi128EEENS7_ILi176EEESA_EEELi128ENS_6half_tEfNS_4arch4Sm90ELb0ELb0ELb1ELb1ELb0ELb1ELb0ELb1ELb1ELb0ELb0ELb0EEENS1_21CollectiveEpilogueFwdINS6_IJSA_SA_SB_EEES9_SD_SF_Li256ELb1ELb0ELb0ELb0EEENS1_36VarlenDynamicPersistentTileSchedulerILi128ELi176ELi256ELi32ELb0ELb0ELb1ELb0ELb1ELb1EEEEEEEEEvNT_6ParamsE,@function
        .size           _ZN7cutlass13device_kernelIN5flash11enable_sm90INS1_16FlashAttnFwdSm90INS1_25CollectiveMainloopFwdSm90ILi2EN4cute5tupleIJNS5_1CILi1EEES8_S8_EEENS6_IJNS7_ILi128EEENS7_ILi176EEESA_EEELi128ENS_6half_tEfNS_4arch4Sm90ELb0ELb0ELb1ELb1ELb0ELb1ELb0ELb1ELb1ELb0ELb0ELb0EEENS1_21CollectiveEpilogueFwdINS6_IJSA_SA_SB_EEES9_SD_SF_Li256ELb1ELb0ELb0ELb0EEENS1_36VarlenDynamicPersistentTileSchedulerILi128ELi176ELi256ELi32ELb0ELb0ELb1ELb0ELb1ELb1EEEEEEEEEvNT_6ParamsE,(.L_x_71 - _ZN7cutlass13device_kernelIN5flash11enable_sm90INS1_16FlashAttnFwdSm90INS1_25CollectiveMainloopFwdSm90ILi2EN4cute5tupleIJNS5_1CILi1EEES8_S8_EEENS6_IJNS7_ILi128EEENS7_ILi176EEESA_EEELi128ENS_6half_tEfNS_4arch4Sm90ELb0ELb0ELb1ELb1ELb0ELb1ELb0ELb1ELb1ELb0ELb0ELb0EEENS1_21CollectiveEpilogueFwdINS6_IJSA_SA_SB_EEES9_SD_SF_Li256ELb1ELb0ELb0ELb0EEENS1_36VarlenDynamicPersistentTileSchedulerILi128ELi176ELi256ELi32ELb0ELb0ELb1ELb0ELb1ELb1EEEEEEEEEvNT_6ParamsE)
        .other          _ZN7cutlass13device_kernelIN5flash11enable_sm90INS1_16FlashAttnFwdSm90INS1_25CollectiveMainloopFwdSm90ILi2EN4cute5tupleIJNS5_1CILi1EEES8_S8_EEENS6_IJNS7_ILi128EEENS7_ILi176EEESA_EEELi128ENS_6half_tEfNS_4arch4Sm90ELb0ELb0ELb1ELb1ELb0ELb1ELb0ELb1ELb1ELb0ELb0ELb0EEENS1_21CollectiveEpilogueFwdINS6_IJSA_SA_SB_EEES9_SD_SF_Li256ELb1ELb0ELb0ELb0EEENS1_36VarlenDynamicPersistentTileSchedulerILi128ELi176ELi256ELi32ELb0ELb0ELb1ELb0ELb1ELb1EEEEEEEEEvNT_6ParamsE,@"STO_CUDA_ENTRY STV_DEFAULT"
_ZN7cutlass13device_kernelIN5flash11enable_sm90INS1_16FlashAttnFwdSm90INS1_25CollectiveMainloopFwdSm90ILi2EN4cute5tupleIJNS5_1CILi1EEES8_S8_EEENS6_IJNS7_ILi128EEENS7_ILi176EEESA_EEELi128ENS_6half_tEfNS_4arch4Sm90ELb0ELb0ELb1ELb1ELb0ELb1ELb0ELb1ELb1ELb0ELb0ELb0EEENS1_21CollectiveEpilogueFwdINS6_IJSA_SA_SB_EEES9_SD_SF_Li256ELb1ELb0ELb0ELb0EEENS1_36VarlenDynamicPersistentTileSchedulerILi128ELi176ELi256ELi32ELb0ELb0ELb1ELb0ELb1ELb1EEEEEEEEEvNT_6ParamsE:
[----:B------:R-:W-:Y:S01]  /*0000*/  LDC R1, c[0x0][0x37c] ;  /* 0x0000df00ff017b82 */ /* 0x000fe20000000800 */
[----:B------:R-:W-:Y:S05]  /*0010*/  EXIT ;  /* 0x000000000000794d */ /* 0x000fea0003800000 */
.L_x_23:
        /* <DEDUP_REMOVED lines=14> */
.L_x_71:


//--------------------- .text._ZN7cutlass13device_kernelIN5flash11enable_sm90INS1_16FlashAttnFwdSm90INS1_25CollectiveMainloopFwdSm90ILi2EN4cute5tupleIJNS5_1CILi1EEES8_S8_EEENS6_IJNS7_ILi128EEESA_SA_EEELi128ENS_6half_tEfNS_4arch4Sm90ELb0ELb1ELb1ELb0ELb0ELb0ELb0ELb1ELb1ELb0ELb0ELb0EEENS1_21CollectiveEpilogueFwdISB_S9_SC_SE_Li256ELb0ELb0ELb0ELb0EEENS1_30DynamicPersistentTileSchedulerILi256ELi32ELb0ELb0ELb1EEEEEEEEEvNT_6ParamsE --------------------------
	.section	.text._ZN7cutlass13device_kernelIN5flash11enable_sm90INS1_16FlashAttnFwdSm90INS1_25CollectiveMainloopFwdSm90ILi2EN4cute5tupleIJNS5_1CILi1EEES8_S8_EEENS6_IJNS7_ILi128EEESA_SA_EEELi128ENS_6half_tEfNS_4arch4Sm90ELb0ELb1ELb1ELb0ELb0ELb0ELb0ELb1ELb1ELb0ELb0ELb0EEENS1_21CollectiveEpilogueFwdISB_S9_SC_SE_Li256ELb0ELb0ELb0ELb0EEENS1_30DynamicPersistentTileSchedulerILi256ELi32ELb0ELb0ELb1EEEEEEEEEvNT_6ParamsE,"ax",@progbits
	.align	128
.text._ZN7cutlass13device_kernelIN5flash11enable_sm90INS1_16FlashAttnFwdSm90INS1_25CollectiveMainloopFwdSm90ILi2EN4cute5tupleIJNS5_1CILi1EEES8_S8_EEENS6_IJNS7_ILi128EEESA_SA_EEELi128ENS_6half_tEfNS_4arch4Sm90ELb0ELb1ELb1ELb0ELb0ELb0ELb0ELb1ELb1ELb0ELb0ELb0EEENS1_21CollectiveEpilogueFwdISB_S9_SC_SE_Li256ELb0ELb0ELb0ELb0EEENS1_30DynamicPersistentTileSchedulerILi256ELi32ELb0ELb0ELb1EEEEEEEEEvNT_6ParamsE:
        .type           _ZN7cutlass13device_kernelIN5flash11enable_sm90INS1_16FlashAttnFwdSm90INS1_25CollectiveMainloopFwdSm90ILi2EN4cute5tupleIJNS5_1CILi1EEES8_S8_EEENS6_IJNS7_ILi128EEESA_SA_EEELi128ENS_6half_tEfNS_4arch4Sm90ELb0ELb1ELb1ELb0ELb0ELb0ELb0ELb1ELb1ELb0ELb0ELb0EEENS1_21CollectiveEpilogueFwdISB_S9_SC_SE_Li256ELb0ELb0ELb0ELb0EEENS1_30DynamicPersistentTileSchedulerILi256ELi32ELb0ELb0ELb1EEEEEEEEEvNT_6ParamsE,@function
        .size           _ZN7cutlass13device_kernelIN5flash11enable_sm90INS1_16FlashAttnFwdSm90INS1_25CollectiveMainloopFwdSm90ILi2EN4cute5tupleIJNS5_1CILi1EEES8_S8_EEENS6_IJNS7_ILi128EEESA_SA_EEELi128ENS_6half_tEfNS_4arch4Sm90ELb0ELb1ELb1ELb0ELb0ELb0ELb0ELb1ELb1ELb0ELb0ELb0EEENS1_21CollectiveEpilogueFwdISB_S9_SC_SE_Li256ELb0ELb0ELb0ELb0EEENS1_30DynamicPersistentTileSchedulerILi256ELi32ELb0ELb0ELb1EEEEEEEEEvNT_6ParamsE,(.L_x_72 - _ZN7cutlass13device_kernelIN5flash11enable_sm90INS1_16FlashAttnFwdSm90INS1_25CollectiveMainloopFwdSm90ILi2EN4cute5tupleIJNS5_1CILi1EEES8_S8_EEENS6_IJNS7_ILi128EEESA_SA_EEELi128ENS_6half_tEfNS_4arch4Sm90ELb0ELb1ELb1ELb0ELb0ELb0ELb0ELb1ELb1ELb0ELb0ELb0EEENS1_21CollectiveEpilogueFwdISB_S9_SC_SE_Li256ELb0ELb0ELb0ELb0EEENS1_30DynamicPersistentTileSchedulerILi256ELi32ELb0ELb0ELb1EEEEEEEEEvNT_6ParamsE)
        .other          _ZN7cutlass13device_kernelIN5flash11enable_sm90INS1_16FlashAttnFwdSm90INS1_25CollectiveMainloopFwdSm90ILi2EN4cute5tupleIJNS5_1CILi1EEES8_S8_EEENS6_IJNS7_ILi128EEESA_SA_EEELi128ENS_6half_tEfNS_4arch4Sm90ELb0ELb1ELb1ELb0ELb0ELb0ELb0ELb1ELb1ELb0ELb0ELb0EEENS1_21CollectiveEpilogueFwdISB_S9_SC_SE_Li256ELb0ELb0ELb0ELb0EEENS1_30DynamicPersistentTileSchedulerILi256ELi32ELb0ELb0ELb1EEEEEEEEEvNT_6ParamsE,@"STO_CUDA_ENTRY STV_DEFAULT"
_ZN7cutlass13device_kernelIN5flash11enable_sm90INS1_16FlashAttnFwdSm90INS1_25CollectiveMainloopFwdSm90ILi2EN4cute5tupleIJNS5_1CILi1EEES8_S8_EEENS6_IJNS7_ILi128EEESA_SA_EEELi128ENS_6half_tEfNS_4arch4Sm90ELb0ELb1ELb1ELb0ELb0ELb0ELb0ELb1ELb1ELb0ELb0ELb0EEENS1_21CollectiveEpilogueFwdISB_S9_SC_SE_Li256ELb0ELb0ELb0ELb0EEENS1_30DynamicPersistentTileSchedulerILi256ELi32ELb0ELb0ELb1EEEEEEEEEvNT_6ParamsE:
[----:B------:R-:W-:Y:S01]  /*0000*/  LDC R1, c[0x0][0x37c] ;  /* 0x0000df00ff017b82 */ /* 0x000fe20000000800 */
[----:B------:R-:W-:Y:S05]  /*0010*/  EXIT ;  /* 0x000000000000794d */ /* 0x000fea0003800000 */
.L_x_24:
        /* <DEDUP_REMOVED lines=14> */
.L_x_72:


//--------------------- .text._ZN7cutlass13device_kernelIN5flash11enable_sm90INS1_16FlashAttnFwdSm90INS1_25CollectiveMainloopFwdSm90ILi2EN4cute5tupleIJNS5_1CILi1EEES8_S8_EEENS6_IJNS7_ILi128EEESA_SA_EEELi128ENS_6half_tEfNS_4arch4Sm90ELb0ELb1ELb1ELb1ELb0ELb0ELb0ELb1ELb1ELb0ELb0ELb0EEENS1_21CollectiveEpilogueFwdISB_S9_SC_SE_Li256ELb1ELb0ELb0ELb0EEENS1_36VarlenDynamicPersistentTileSchedulerILi128ELi128ELi256ELi32ELb0ELb0ELb1ELb1ELb0ELb1EEEEEEEEEvNT_6ParamsE --------------------------
	.section	.text._ZN7cutlass13device_kernelIN5flash11enable_sm90INS1_16FlashAttnFwdSm90INS1_25CollectiveMainloopFwdSm90ILi2EN4cute5tupleIJNS5_1CILi1EEES8_S8_EEENS6_IJNS7_ILi128EEESA_SA_EEELi128ENS_6half_tEfNS_4arch4Sm90ELb0ELb1ELb1ELb1ELb0ELb0ELb0ELb1ELb1ELb0ELb0ELb0EEENS1_21CollectiveEpilogueFwdISB_S9_SC_SE_Li256ELb1ELb0ELb0ELb0EEENS1_36VarlenDynamicPersistentTileSchedulerILi128ELi128ELi256ELi32ELb0ELb0ELb1ELb1ELb0ELb1EEEEEEEEEvNT_6ParamsE,"ax",@progbits
	.align	128
.text._ZN7cutlass13device_kernelIN5flash11enable_sm90INS1_16FlashAttnFwdSm90INS1_25CollectiveMainloopFwdSm90ILi2EN4cute5tupleIJNS5_1CILi1EEES8_S8_EEENS6_IJNS7_ILi128EEESA_SA_EEELi128ENS_6half_tEfNS_4arch4Sm90ELb0ELb1ELb1ELb1ELb0ELb0ELb0ELb1ELb1ELb0ELb0ELb0EEENS1_21CollectiveEpilogueFwdISB_S9_SC_SE_Li256ELb1ELb0ELb0ELb0EEENS1_36VarlenDynamicPersistentTileSchedulerILi128ELi128ELi256ELi32ELb0ELb0ELb1ELb1ELb0ELb1EEEEEEEEEvNT_6ParamsE:
        .type           _ZN7cutlass13device_kernelIN5flash11enable_sm90INS1_16FlashAttnFwdSm90INS1_25CollectiveMainloopFwdSm90ILi2EN4cute5tupleIJNS5_1CILi1EEES8_S8_EEENS6_IJNS7_ILi128EEESA_SA_EEELi128ENS_6half_tEfNS_4arch4Sm90ELb0ELb1ELb1ELb1ELb0ELb0ELb0ELb1ELb1ELb0ELb0ELb0EEENS1_21CollectiveEpilogueFwdISB_S9_SC_SE_Li256ELb1ELb0ELb0ELb0EEENS1_36VarlenDynamicPersistentTileSchedulerILi128ELi128ELi256ELi32ELb0ELb0ELb1ELb1ELb0ELb1EEEEEEEEEvNT_6ParamsE,@function
        .size           _ZN7cutlass13device_kernelIN5flash11enable_sm90INS1_16FlashAttnFwdSm90INS1_25CollectiveMainloopFwdSm90ILi2EN4cute5tupleIJNS5_1CILi1EEES8_S8_EEENS6_IJNS7_ILi128EEESA_SA_EEELi128ENS_6half_tEfNS_4arch4Sm90ELb0ELb1ELb1ELb1ELb0ELb0ELb0ELb1ELb1ELb0ELb0ELb0EEENS1_21CollectiveEpilogueFwdISB_S9_SC_SE_Li256ELb1ELb0ELb0ELb0EEENS1_36VarlenDynamicPersistentTileSchedulerILi128ELi128ELi256ELi32ELb0ELb0ELb1ELb1ELb0ELb1EEEEEEEEEvNT_6ParamsE,(.L_x_73 - _ZN7cutlass13device_kernelIN5flash11enable_sm90INS1_16FlashAttnFwdSm90INS1_25CollectiveMainloopFwdSm90ILi2EN4cute5tupleIJNS5_1CILi1EEES8_S8_EEENS6_IJNS7_ILi128EEESA_SA_EEELi128ENS_6half_tEfNS_4arch4Sm90ELb0ELb1ELb1ELb1ELb0ELb0ELb0ELb1ELb1ELb0ELb0ELb0EEENS1_21CollectiveEpilogueFwdISB_S9_SC_SE_Li256ELb1ELb0ELb0ELb0EEENS1_36VarlenDynamicPersistentTileSchedulerILi128ELi128ELi256ELi32ELb0ELb0ELb1ELb1ELb0ELb1EEEEEEEEEvNT_6ParamsE)
        .other          _ZN7cutlass13device_kernelIN5flash11enable_sm90INS1_16FlashAttnFwdSm90INS1_25CollectiveMainloopFwdSm90ILi2EN4cute5tupleIJNS5_1CILi1EEES8_S8_EEENS6_IJNS7_ILi128EEESA_SA_EEELi128ENS_6half_tEfNS_4arch4Sm90ELb0ELb1ELb1ELb1ELb0ELb0ELb0ELb1ELb1ELb0ELb0ELb0EEENS1_21CollectiveEpilogueFwdISB_S9_SC_SE_Li256ELb1ELb0ELb0ELb0EEENS1_36VarlenDynamicPersistentTileSchedulerILi128ELi128ELi256ELi32ELb0ELb0ELb1ELb1ELb0ELb1EEEEEEEEEvNT_6ParamsE,@"STO_CUDA_ENTRY STV_DEFAULT"
_ZN7cutlass13device_kernelIN5flash11enable_sm90INS1_16FlashAttnFwdSm90INS1_25CollectiveMainloopFwdSm90ILi2EN4cute5tupleIJNS5_1CILi1EEES8_S8_EEENS6_IJNS7_ILi128EEESA_SA_EEELi128ENS_6half_tEfNS_4arch4Sm90ELb0ELb1ELb1ELb1ELb0ELb0ELb0ELb1ELb1ELb0ELb0ELb0EEENS1_21CollectiveEpilogueFwdISB_S9_SC_SE_Li256ELb1ELb0ELb0ELb0EEENS1_36VarlenDynamicPersistentTileSchedulerILi128ELi128ELi256ELi32ELb0ELb0ELb1ELb1ELb0ELb1EEEEEEEEEvNT_6ParamsE:
[----:B------:R-:W-:Y:S01]  /*0000*/  LDC R1, c[0x0][0x37c] ;  /* 0x0000df00ff017b82 */ /* 0x000fe20000000800 */
[----:B------:R-:W-:Y:S05]  /*0010*/  EXIT ;  /* 0x000000000000794d */ /* 0x000fea0003800000 */
.L_x_25:
        /* <DEDUP_REMOVED lines=14> */
.L_x_73:


//--------------------- .text._ZN7cutlass13device_kernelIN5flash11enable_sm90INS1_16FlashAttnFwdSm90INS1_25CollectiveMainloopFwdSm90ILi2EN4cute5tupleIJNS5_1CILi1EEES8_S8_EEENS6_IJNS7_ILi128EEESA_SA_EEELi128ENS_6half_tEfNS_4arch4Sm90ELb0ELb1ELb1ELb1ELb0ELb1ELb0ELb1ELb1ELb0ELb0ELb0EEENS1_21CollectiveEpilogueFwdISB_S9_SC_SE_Li256ELb1ELb0ELb0ELb0EEENS1_36VarlenDynamicPersistentTileSchedulerILi128ELi128ELi256ELi32ELb0ELb0ELb1ELb1ELb0ELb1EEEEEEEEEvNT_6ParamsE --------------------------
	.section	.text._ZN7cutlass13device_kernelIN5flash11enable_sm90INS1_16FlashAttnFwdSm90INS1_25CollectiveMainloopFwdSm90ILi2EN4cute5tupleIJNS5_1CILi1EEES8_S8_EEENS6_IJNS7_ILi128EEESA_SA_EEELi128ENS_6half_tEfNS_4arch4Sm90ELb0ELb1ELb1ELb1ELb0ELb1ELb0ELb1ELb1ELb0ELb0ELb0EEENS1_21CollectiveEpilogueFwdISB_S9_SC_SE_Li256ELb1ELb0ELb0ELb0EEENS1_36VarlenDynamicPersistentTileSchedulerILi128ELi128ELi256ELi32ELb0ELb0ELb1ELb1ELb0ELb1EEEEEEEEEvNT_6ParamsE,"ax",@progbits
	.align	128
.text._ZN7cutlass13device_kernelIN5flash11enable_sm90INS1_16FlashAttnFwdSm90INS1_25CollectiveMainloopFwdSm90ILi2EN4cute5tupleIJNS5_1CILi1EEES8_S8_EEENS6_IJNS7_ILi128EEESA_SA_EEELi128ENS_6half_tEfNS_4arch4Sm90ELb0ELb1ELb1ELb1ELb0ELb1ELb0ELb1ELb1ELb0ELb0ELb0EEENS1_21CollectiveEpilogueFwdISB_S9_SC_SE_Li256ELb1ELb0ELb0ELb0EEENS1_36VarlenDynamicPersistentTileSchedulerILi128ELi128ELi256ELi32ELb0ELb0ELb1ELb1ELb0ELb1EEEEEEEEEvNT_6ParamsE:
        .type           _ZN7cutlass13device_kernelIN5flash11enable_sm90INS1_16FlashAttnFwdSm90INS1_25CollectiveMainloopFwdSm90ILi2EN4cute5tupleIJNS5_1CILi1EEES8_S8_EEENS6_IJNS7_ILi128EEESA_SA_EEELi128ENS_6half_tEfNS_4arch4Sm90ELb0ELb1ELb1ELb1ELb0ELb1ELb0ELb1ELb1ELb0ELb0ELb0EEENS1_21CollectiveEpilogueFwdISB_S9_SC_SE_Li256ELb1ELb0ELb0ELb0EEENS1_36VarlenDynamicPersistentTileSchedulerILi128ELi128ELi256ELi32ELb0ELb0ELb1ELb1ELb0ELb1EEEEEEEEEvNT_6ParamsE,@function
        .size           _ZN7cutlass13device_kernelIN5flash11enable_sm90INS1_16FlashAttnFwdSm90INS1_25CollectiveMainloopFwdSm90ILi2EN4cute5tupleIJNS5_1CILi1EEES8_S8_EEENS6_IJNS7_ILi128EEESA_SA_EEELi128ENS_6half_tEfNS_4arch4Sm90ELb0ELb1ELb1ELb1ELb0ELb1ELb0ELb1ELb1ELb0ELb0ELb0EEENS1_21CollectiveEpilogueFwdISB_S9_SC_SE_Li256ELb1ELb0ELb0ELb0EEENS1_36VarlenDynamicPersistentTileSchedulerILi128ELi128ELi256ELi32ELb0ELb0ELb1ELb1ELb0ELb1EEEEEEEEEvNT_6ParamsE,(.L_x_74 - _ZN7cutlass13device_kernelIN5flash11enable_sm90INS1_16FlashAttnFwdSm90INS1_25CollectiveMainloopFwdSm90ILi2EN4cute5tupleIJNS5_1CILi1EEES8_S8_EEENS6_IJNS7_ILi128EEESA_SA_EEELi128ENS_6half_tEfNS_4arch4Sm90ELb0ELb1ELb1ELb1ELb0ELb1ELb0ELb1ELb1ELb0ELb0ELb0EEENS1_21CollectiveEpilogueFwdISB_S9_SC_SE_Li256ELb1ELb0ELb0ELb0EEENS1_36VarlenDynamicPersistentTileSchedulerILi128ELi128ELi256ELi32ELb0ELb0ELb1ELb1ELb0ELb1EEEEEEEEEvNT_6ParamsE)
        .other          _ZN7cutlass13device_kernelIN5flash11enable_sm90INS1_16FlashAttnFwdSm90INS1_25CollectiveMainloopFwdSm90ILi2EN4cute5tupleIJNS5_1CILi1EEES8_S8_EEENS6_IJNS7_ILi128EEESA_SA_EEELi128ENS_6half_tEfNS_4arch4Sm90ELb0ELb1ELb1ELb1ELb0ELb1ELb0ELb1ELb1ELb0ELb0ELb0EEENS1_21CollectiveEpilogueFwdISB_S9_SC_SE_Li256ELb1ELb0ELb0ELb0EEENS1_36VarlenDynamicPersistentTileSchedulerILi128ELi128ELi256ELi32ELb0ELb0ELb1ELb1ELb0ELb1EEEEEEEEEvNT_6ParamsE,@"STO_CUDA_ENTRY STV_DEFAULT"
_ZN7cutlass13device_kernelIN5flash11enable_sm90INS1_16FlashAttnFwdSm90INS1_25CollectiveMainloopFwdSm90ILi2EN4cute5tupleIJNS5_1CILi1EEES8_S8_EEENS6_IJNS7_ILi128EEESA_SA_EEELi128ENS_6half_tEfNS_4arch4Sm90ELb0ELb1ELb1ELb1ELb0ELb1ELb0ELb1ELb1ELb0ELb0ELb0EEENS1_21CollectiveEpilogueFwdISB_S9_SC_SE_Li256ELb1ELb0ELb0ELb0EEENS1_36VarlenDynamicPersistentTileSchedulerILi128ELi128ELi256ELi32ELb0ELb0ELb1ELb1ELb0ELb1EEEEEEEEEvNT_6ParamsE:
[----:B------:R-:W-:Y:S01]  /*0000*/  LDC R1, c[0x0][0x37c] ;  /* 0x0000df00ff017b82 */ /* 0x000fe20000000800 */
[----:B------:R-:W-:Y:S05]  /*0010*/  EXIT ;  /* 0x000000000000794d */ /* 0x000fea0003800000 */
.L_x_26:
        /* <DEDUP_REMOVED lines=14> */
.L_x_74:


//--------------------- .text._ZN7cutlass13device_kernelIN5flash11enable_sm90INS1_16FlashAttnFwdSm90INS1_25CollectiveMainloopFwdSm90ILi2EN4cute5tupleIJNS5_1CILi1EEES8_S8_EEENS6_IJNS7_ILi128EEESA_SA_EEELi128ENS_6half_tEfNS_4arch4Sm90ELb1ELb0ELb1ELb0ELb0ELb0ELb0ELb1ELb1ELb0ELb0ELb0EEENS1_21CollectiveEpilogueFwdISB_S9_SC_SE_Li256ELb0ELb0ELb0ELb0EEENS1_30DynamicPersistentTileSchedulerILi256ELi32ELb0ELb0ELb1EEEEEEEEEvNT_6ParamsE --------------------------
	.section	.text._ZN7cutlass13device_kernelIN5flash11enable_sm90INS1_16FlashAttnFwdSm90INS1_25CollectiveMainloopFwdSm90ILi2EN4cute5tupleIJNS5_1CILi1EEES8_S8_EEENS6_IJNS7_ILi128EEESA_SA_EEELi128ENS_6half_tEfNS_4arch4Sm90ELb1ELb0ELb1ELb0ELb0ELb0ELb0ELb1ELb1ELb0ELb0ELb0EEENS1_21CollectiveEpilogueFwdISB_S9_SC_SE_Li256ELb0ELb0ELb0ELb0EEENS1_30DynamicPersistentTileSchedulerILi256ELi32ELb0ELb0ELb1EEEEEEEEEvNT_6ParamsE,"ax",@progbits
	.align	128
.text._ZN7cutlass13device_kernelIN5flash11enable_sm90INS1_16FlashAttnFwdSm90INS1_25CollectiveMainloopFwdSm90ILi2EN4cute5tupleIJNS5_1CILi1EEES8_S8_EEENS6_IJNS7_ILi128EEESA_SA_EEELi128ENS_6half_tEfNS_4arch4Sm90ELb1ELb0ELb1ELb0ELb0ELb0ELb0ELb1ELb1ELb0ELb0ELb0EEENS1_21CollectiveEpilogueFwdISB_S9_SC_SE_Li256ELb0ELb0ELb0ELb0EEENS1_30DynamicPersistentTileSchedulerILi256ELi32ELb0ELb0ELb1EEEEEEEEEvNT_6ParamsE:
        .type           _ZN7cutlass13device_kernelIN5flash11enable_sm90INS1_16FlashAttnFwdSm90INS1_25CollectiveMainloopFwdSm90ILi2EN4cute5tupleIJNS5_1CILi1EEES8_S8_EEENS6_IJNS7_ILi128EEESA_SA_EEELi128ENS_6half_tEfNS_4arch4Sm90ELb1ELb0ELb1ELb0ELb0ELb0ELb0ELb1ELb1ELb0ELb0ELb0EEENS1_21CollectiveEpilogueFwdISB_S9_SC_SE_Li256ELb0ELb0ELb0ELb0EEENS1_30DynamicPersistentTileSchedulerILi256ELi32ELb0ELb0ELb1EEEEEEEEEvNT_6ParamsE,@function
        .size           _ZN7cutlass13device_kernelIN5flash11enable_sm90INS1_16FlashAttnFwdSm90INS1_25CollectiveMainloopFwdSm90ILi2EN4cute5tupleIJNS5_1CILi1EEES8_S8_EEENS6_IJNS7_ILi128EEESA_SA_EEELi128ENS_6half_tEfNS_4arch4Sm90ELb1ELb0ELb1ELb0ELb0ELb0ELb0ELb1ELb1ELb0ELb0ELb0EEENS1_21CollectiveEpilogueFwdISB_S9_SC_SE_Li256ELb0ELb0ELb0ELb0EEENS1_30DynamicPersistentTileSchedulerILi256ELi32ELb0ELb0ELb1EEEEEEEEEvNT_6ParamsE,(.L_x_75 - _ZN7cutlass13device_kernelIN5flash11enable_sm90INS1_16FlashAttnFwdSm90INS1_25CollectiveMainloopFwdSm90ILi2EN4cute5tupleIJNS5_1CILi1EEES8_S8_EEENS6_IJNS7_ILi128EEESA_SA_EEELi128ENS_6half_tEfNS_4arch4Sm90ELb1ELb0ELb1ELb0ELb0ELb0ELb0ELb1ELb1ELb0ELb0ELb0EEENS1_21CollectiveEpilogueFwdISB_S9_SC_SE_Li256ELb0ELb0ELb0ELb0EEENS1_30DynamicPersistentTileSchedulerILi256ELi32ELb0ELb0ELb1EEEEEEEEEvNT_6ParamsE)
        .other          _ZN7cutlass13device_kernelIN5flash11enable_sm90INS1_16FlashAttnFwdSm90INS1_25CollectiveMainloopFwdSm90ILi2EN4cute5tupleIJNS5_1CILi1EEES8_S8_EEENS6_IJNS7_ILi128EEESA_SA_EEELi128ENS_6half_tEfNS_4arch4Sm90ELb1ELb0ELb1ELb0ELb0ELb0ELb0ELb1ELb1ELb0ELb0ELb0EEENS1_21CollectiveEpilogueFwdISB_S9_SC_SE_Li256ELb0ELb0ELb0ELb0EEENS1_30DynamicPersistentTileSchedulerILi256ELi32ELb0ELb0ELb1EEEEEEEEEvNT_6ParamsE,@"STO_CUDA_ENTRY STV_DEFAULT"
_ZN7cutlass13device_kernelIN5flash11enable_sm90INS1_16FlashAttnFwdSm90INS1_25CollectiveMainloopFwdSm90ILi2EN4cute5tupleIJNS5_1CILi1EEES8_S8_EEENS6_IJNS7_ILi128EEESA_SA_EEELi128ENS_6half_tEfNS_4arch4Sm90ELb1ELb0ELb1ELb0ELb0ELb0ELb0ELb1ELb1ELb0ELb0ELb0EEENS1_21CollectiveEpilogueFwdISB_S9_SC_SE_Li256ELb0ELb0ELb0ELb0EEENS1_30DynamicPersistentTileSchedulerILi256ELi32ELb0ELb0ELb1EEEEEEEEEvNT_6ParamsE:
[----:B------:R-:W-:Y:S01]  /*0000*/  LDC R1, c[0x0][0x37c] ;  /* 0x0000df00ff017b82 */ /* 0x000fe20000000800 */
[----:B------:R-:W-:Y:S05]  /*0010*/  EXIT ;  /* 0x000000000000794d */ /* 0x000fea0003800000 */
.L_x_27:
        /* <DEDUP_REMOVED lines=14> */
.L_x_75:


//--------------------- .text._ZN7cutlass13device_kernelIN5flash11enable_sm90INS1_16FlashAttnFwdSm90INS1_25CollectiveMainloopFwdSm90ILi2EN4cute5tupleIJNS5_1CILi1EEES8_S8_EEENS6_IJNS7_ILi128EEESA_SA_EEELi128ENS_6half_tEfNS_4arch4Sm90ELb1ELb0ELb1ELb1ELb0ELb0ELb0ELb1ELb1ELb0ELb0ELb0EEENS1_21CollectiveEpilogueFwdISB_S9_SC_SE_Li256ELb1ELb0ELb0ELb0EEENS1_36VarlenDynamicPersistentTileSchedulerILi128ELi128ELi256ELi32ELb0ELb0ELb1ELb1ELb1ELb1EEEEEEEEEvNT_6ParamsE --------------------------
	.section	.text._ZN7cutlass13device_kernelIN5flash11enable_sm90INS1_16FlashAttnFwdSm90INS1_25CollectiveMainloopFwdSm90ILi2EN4cute5tupleIJNS5_1CILi1EEES8_S8_EEENS6_IJNS7_ILi128EEESA_SA_EEELi128ENS_6half_tEfNS_4arch4Sm90ELb1ELb0ELb1ELb1ELb0ELb0ELb0ELb1ELb1ELb0ELb0ELb0EEENS1_21CollectiveEpilogueFwdISB_S9_SC_SE_Li256ELb1ELb0ELb0ELb0EEENS1_36VarlenDynamicPersistentTileSchedulerILi128ELi128ELi256ELi32ELb0ELb0ELb1ELb1ELb1ELb1EEEEEEEEEvNT_6ParamsE,"ax",@progbits
	.align	128
.text._ZN7cutlass13device_kernelIN5flash11enable_sm90INS1_16FlashAttnFwdSm90INS1_25CollectiveMainloopFwdSm90ILi2EN4cute5tupleIJNS5_1CILi1EEES8_S8_EEENS6_IJNS7_ILi128EEESA_SA_EEELi128ENS_6half_tEfNS_4arch4Sm90ELb1ELb0ELb1ELb1ELb0ELb0ELb0ELb1ELb1ELb0ELb0ELb0EEENS1_21CollectiveEpilogueFwdISB_S9_SC_SE_Li256ELb1ELb0ELb0ELb0EEENS1_36VarlenDynamicPersistentTileSchedulerILi128ELi128ELi256ELi32ELb0ELb0ELb1ELb1ELb1ELb1EEEEEEEEEvNT_6ParamsE:
        .type           _ZN7cutlass13device_kernelIN5flash11enable_sm90INS1_16FlashAttnFwdSm90INS1_25CollectiveMainloopFwdSm90ILi2EN4cute5tupleIJNS5_1CILi1EEES8_S8_EEENS6_IJNS7_ILi128EEESA_SA_EEELi128ENS_6half_tEfNS_4arch4Sm90ELb1ELb0ELb1ELb1ELb0ELb0ELb0ELb1ELb1ELb0ELb0ELb0EEENS1_21CollectiveEpilogueFwdISB_S9_SC_SE_Li256ELb1ELb0ELb0ELb0EEENS1_36VarlenDynamicPersistentTileSchedulerILi128ELi128ELi256ELi32ELb0ELb0ELb1ELb1ELb1ELb1EEEEEEEEEvNT_6ParamsE,@function
        .size           _ZN7cutlass13device_kernelIN5flash11enable_sm90INS1_16FlashAttnFwdSm90INS1_25CollectiveMainloopFwdSm90ILi2EN4cute5tupleIJNS5_1CILi1EEES8_S8_EEENS6_IJNS7_ILi128EEESA_SA_EEELi128ENS_6half_tEfNS_4arch4Sm90ELb1ELb0ELb1ELb1ELb0ELb0ELb0ELb1ELb1ELb0ELb0ELb0EEENS1_21CollectiveEpilogueFwdISB_S9_SC_SE_Li256ELb1ELb0ELb0ELb0EEENS1_36VarlenDynamicPersistentTileSchedulerILi128ELi128ELi256ELi32ELb0ELb0ELb1ELb1ELb1ELb1EEEEEEEEEvNT_6ParamsE,(.L_x_76 - _ZN7cutlass13device_kernelIN5flash11enable_sm90INS1_16FlashAttnFwdSm90INS1_25CollectiveMainloopFwdSm90ILi2EN4cute5tupleIJNS5_1CILi1EEES8_S8_EEENS6_IJNS7_ILi128EEESA_SA_EEELi128ENS_6half_tEfNS_4arch4Sm90ELb1ELb0ELb1ELb1ELb0ELb0ELb0ELb1ELb1ELb0ELb0ELb0EEENS1_21CollectiveEpilogueFwdISB_S9_SC_SE_Li256ELb1ELb0ELb0ELb0EEENS1_36VarlenDynamicPersistentTileSchedulerILi128ELi128ELi256ELi32ELb0ELb0ELb1ELb1ELb1ELb1EEEEEEEEEvNT_6ParamsE)
        .other          _ZN7cutlass13device_kernelIN5flash11enable_sm90INS1_16FlashAttnFwdSm90INS1_25CollectiveMainloopFwdSm90ILi2EN4cute5tupleIJNS5_1CILi1EEES8_S8_EEENS6_IJNS7_ILi128EEESA_SA_EEELi128ENS_6half_tEfNS_4arch4Sm90ELb1ELb0ELb1ELb1ELb0ELb0ELb0ELb1ELb1ELb0ELb0ELb0EEENS1_21CollectiveEpilogueFwdISB_S9_SC_SE_Li256ELb1ELb0ELb0ELb0EEENS1_36VarlenDynamicPersistentTileSchedulerILi128ELi128ELi256ELi32ELb0ELb0ELb1ELb1ELb1ELb1EEEEEEEEEvNT_6ParamsE,@"STO_CUDA_ENTRY STV_DEFAULT"
_ZN7cutlass13device_kernelIN5flash11enable_sm90INS1_16FlashAttnFwdSm90INS1_25CollectiveMainloopFwdSm90ILi2EN4cute5tupleIJNS5_1CILi1EEES8_S8_EEENS6_IJNS7_ILi128EEESA_SA_EEELi128ENS_6half_tEfNS_4arch4Sm90ELb1ELb0ELb1ELb1ELb0ELb0ELb0ELb1ELb1ELb0ELb0ELb0EEENS1_21CollectiveEpilogueFwdISB_S9_SC_SE_Li256ELb1ELb0ELb0ELb0EEENS1_36VarlenDynamicPersistentTileSchedulerILi128ELi128ELi256ELi32ELb0ELb0ELb1ELb1ELb1ELb1EEEEEEEEEvNT_6ParamsE:
[----:B------:R-:W-:Y:S01]  /*0000*/  LDC R1, c[0x0][0x37c] ;  /* 0x0000df00ff017b82 */ /* 0x000fe20000000800 */
[----:B------:R-:W-:Y:S05]  /*0010*/  EXIT ;  /* 0x000000000000794d */ /* 0x000fea0003800000 */
.L_x_28:
        /* <DEDUP_REMOVED lines=14> */
.L_x_76:


//--------------------- .text._ZN7cutlass13device_kernelIN5flash11enable_sm90INS1_16FlashAttnFwdSm90INS1_25CollectiveMainloopFwdSm90ILi2EN4cute5tupleIJNS5_1CILi1EEES8_S8_EEENS6_IJNS7_ILi128EEESA_SA_EEELi128ENS_6half_tEfNS_4arch4Sm90ELb1ELb0ELb1ELb1ELb0ELb1ELb0ELb1ELb1ELb0ELb0ELb0EEENS1_21CollectiveEpilogueFwdISB_S9_SC_SE_Li256ELb1ELb0ELb0ELb0EEENS1_36VarlenDynamicPersistentTileSchedulerILi128ELi128ELi256ELi32ELb0ELb0ELb1ELb1ELb1ELb1EEEEEEEEEvNT_6ParamsE --------------------------
	.section	.text._ZN7cutlass13device_kernelIN5flash11enable_sm90INS1_16FlashAttnFwdSm90INS1_25CollectiveMainloopFwdSm90ILi2EN4cute5tupleIJNS5_1CILi1EEES8_S8_EEENS6_IJNS7_ILi128EEESA_SA_EEELi128ENS_6half_tEfNS_4arch4Sm90ELb1ELb0ELb1ELb1ELb0ELb1ELb0ELb1ELb1ELb0ELb0ELb0EEENS1_21CollectiveEpilogueFwdISB_S9_SC_SE_Li256ELb1ELb0ELb0ELb0EEENS1_36VarlenDynamicPersistentTileSchedulerILi128ELi128ELi256ELi32ELb0ELb0ELb1ELb1ELb1ELb1EEEEEEEEEvNT_6ParamsE,"ax",@progbits
	.align	128
.text._ZN7cutlass13device_kernelIN5flash11enable_sm90INS1_16FlashAttnFwdSm90INS1_25CollectiveMainloopFwdSm90ILi2EN4cute5tupleIJNS5_1CILi1EEES8_S8_EEENS6_IJNS7_ILi128EEESA_SA_EEELi128ENS_6half_tEfNS_4arch4Sm90ELb1ELb0ELb1ELb1ELb0ELb1ELb0ELb1ELb1ELb0ELb0ELb0EEENS1_21CollectiveEpilogueFwdISB_S9_SC_SE_Li256ELb1ELb0ELb0ELb0EEENS1_36VarlenDynamicPersistentTileSchedulerILi128ELi128ELi256ELi32ELb0ELb0ELb1ELb1ELb1ELb1EEEEEEEEEvNT_6ParamsE:
        .type           _ZN7cutlass13device_kernelIN5flash11enable_sm90INS1_16FlashAttnFwdSm90INS1_25CollectiveMainloopFwdSm90ILi2EN4cute5tupleIJNS5_1CILi1EEES8_S8_EEENS6_IJNS7_ILi128EEESA_SA_EEELi128ENS_6half_tEfNS_4arch4Sm90ELb1ELb0ELb1ELb1ELb0ELb1ELb0ELb1ELb1ELb0ELb0ELb0EEENS1_21CollectiveEpilogueFwdISB_S9_SC_SE_Li256ELb1ELb0ELb0ELb0EEENS1_36VarlenDynamicPersistentTileSchedulerILi128ELi128ELi256ELi32ELb0ELb0ELb1ELb1ELb1ELb1EEEEEEEEEvNT_6ParamsE,@function
        .size           _ZN7cutlass13device_kernelIN5flash11enable_sm90INS1_16FlashAttnFwdSm90INS1_25CollectiveMainloopFwdSm90ILi2EN4cute5tupleIJNS5_1CILi1EEES8_S8_EEENS6_IJNS7_ILi128EEESA_SA_EEELi128ENS_6half_tEfNS_4arch4Sm90ELb1ELb0ELb1ELb1ELb0ELb1ELb0ELb1ELb1ELb0ELb0ELb0EEENS1_21CollectiveEpilogueFwdISB_S9_SC_SE_Li256ELb1ELb0ELb0ELb0EEENS1_36VarlenDynamicPersistentTileSchedulerILi128ELi128ELi256ELi32ELb0ELb0ELb1ELb1ELb1ELb1EEEEEEEEEvNT_6ParamsE,(.L_x_77 - _ZN7cutlass13device_kernelIN5flash11enable_sm90INS1_16FlashAttnFwdSm90INS1_25CollectiveMainloopFwdSm90ILi2EN4cute5tupleIJNS5_1CILi1EEES8_S8_EEENS6_IJNS7_ILi128EEESA_SA_EEELi128ENS_6half_tEfNS_4arch4Sm90ELb1ELb0ELb1ELb1ELb0ELb1ELb0ELb1ELb1ELb0ELb0ELb0EEENS1_21CollectiveEpilogueFwdISB_S9_SC_SE_Li256ELb1ELb0ELb0ELb0EEENS1_36VarlenDynamicPersistentTileSchedulerILi128ELi128ELi256ELi32ELb0ELb0ELb1ELb1ELb1ELb1EEEEEEEEEvNT_6ParamsE)
        .other          _ZN7cutlass13device_kernelIN5flash11enable_sm90INS1_16FlashAttnFwdSm90INS1_25CollectiveMainloopFwdSm90ILi2EN4cute5tupleIJNS5_1CILi1EEES8_S8_EEENS6_IJNS7_ILi128EEESA_SA_EEELi128ENS_6half_tEfNS_4arch4Sm90ELb1ELb0ELb1ELb1ELb0ELb1ELb0ELb1ELb1ELb0ELb0ELb0EEENS1_21CollectiveEpilogueFwdISB_S9_SC_SE_Li256ELb1ELb0ELb0ELb0EEENS1_36VarlenDynamicPersistentTileSchedulerILi128ELi128ELi256ELi32ELb0ELb0ELb1ELb1ELb1ELb1EEEEEEEEEvNT_6ParamsE,@"STO_CUDA_ENTRY STV_DEFAULT"
_ZN7cutlass13device_kernelIN5flash11enable_sm90INS1_16FlashAttnFwdSm90INS1_25CollectiveMainloopFwdSm90ILi2EN4cute5tupleIJNS5_1CILi1EEES8_S8_EEENS6_IJNS7_ILi128EEESA_SA_EEELi128ENS_6half_tEfNS_4arch4Sm90ELb1ELb0ELb1ELb1ELb0ELb1ELb0ELb1ELb1ELb0ELb0ELb0EEENS1_21CollectiveEpilogueFwdISB_S9_SC_SE_Li256ELb1ELb0ELb0ELb0EEENS1_36VarlenDynamicPersistentTileSchedulerILi128ELi128ELi256ELi32ELb0ELb0ELb1ELb1ELb1ELb1EEEEEEEEEvNT_6ParamsE:
[----:B------:R-:W-:Y:S01]  /*0000*/  LDC R1, c[0x0][0x37c] ;  /* 0x0000df00ff017b82 */ /* 0x000fe20000000800 */
[----:B------:R-:W-:Y:S05]  /*0010*/  EXIT ;  /* 0x000000000000794d */ /* 0x000fea0003800000 */
.L_x_29:
        /* <DEDUP_REMOVED lines=14> */
.L_x_77:


//--------------------- .text._ZN7cutlass13device_kernelIN5flash11enable_sm90INS1_16FlashAttnFwdSm90INS1_25CollectiveMainloopFwdSm90ILi2EN4cute5tupleIJNS5_1CILi1EEES8_S8_EEENS6_IJNS7_ILi192EEENS7_ILi144EEENS7_ILi96EEEEEELi96ENS_6half_tEfNS_4arch4Sm90ELb0ELb0ELb1ELb0ELb0ELb0ELb0ELb0ELb1ELb0ELb0ELb0EEENS1_21CollectiveEpilogueFwdINS6_IJSA_SC_SB_EEES9_SE_SG_Li384ELb0ELb0ELb0ELb0EEENS1_29StaticPersistentTileSchedulerILb0EEEEEEEEEvNT_6ParamsE --------------------------
	.section	.text._ZN7cutlass13device_kernelIN5flash11enable_sm90INS1_16FlashAttnFwdSm90INS1_25CollectiveMainloopFwdSm90ILi2EN4cute5tupleIJNS5_1CILi1EEES8_S8_EEENS6_IJNS7_ILi192EEENS7_ILi144EEENS7_ILi96EEEEEELi96ENS_6half_tEfNS_4arch4Sm90ELb0ELb0ELb1ELb0ELb0ELb0ELb0ELb0ELb1ELb0ELb0ELb0EEENS1_21CollectiveEpilogueFwdINS6_IJSA_SC_SB_EEES9_SE_SG_Li384ELb0ELb0ELb0ELb0EEENS1_29StaticPersistentTileSchedulerILb0EEEEEEEEEvNT_6ParamsE,"ax",@progbits
	.align	128
.text._ZN7cutlass13device_kernelIN5flash11enable_sm90INS1_16FlashAttnFwdSm90INS1_25CollectiveMainloopFwdSm90ILi2EN4cute5tupleIJNS5_1CILi1EEES8_S8_EEENS6_IJNS7_ILi192EEENS7_ILi144EEENS7_ILi96EEEEEELi96ENS_6half_tEfNS_4arch4Sm90ELb0ELb0ELb1ELb0ELb0ELb0ELb0ELb0ELb1ELb0ELb0ELb0EEENS1_21CollectiveEpilogueFwdINS6_IJSA_SC_SB_EEES9_SE_SG_Li384ELb0ELb0ELb0ELb0EEENS1_29StaticPersistentTileSchedulerILb0EEEEEEEEEvNT_6ParamsE:
        .type           _ZN7cutlass13device_kernelIN5flash11enable_sm90INS1_16FlashAttnFwdSm90INS1_25CollectiveMainloopFwdSm90ILi2EN4cute5tupleIJNS5_1CILi1EEES8_S8_EEENS6_IJNS7_ILi192EEENS7_ILi144EEENS7_ILi96EEEEEELi96ENS_6half_tEfNS_4arch4Sm90ELb0ELb0ELb1ELb0ELb0ELb0ELb0ELb0ELb1ELb0ELb0ELb0EEENS1_21CollectiveEpilogueFwdINS6_IJSA_SC_SB_EEES9_SE_SG_Li384ELb0ELb0ELb0ELb0EEENS1_29StaticPersistentTileSchedulerILb0EEEEEEEEEvNT_6ParamsE,@function
        .size           _ZN7cutlass13device_kernelIN5flash11enable_sm90INS1_16FlashAttnFwdSm90INS1_25CollectiveMainloopFwdSm90ILi2EN4cute5tupleIJNS5_1CILi1EEES8_S8_EEENS6_IJNS7_ILi192EEENS7_ILi144EEENS7_ILi96EEEEEELi96ENS_6half_tEfNS_4arch4Sm90ELb0ELb0ELb1ELb0ELb0ELb0ELb0ELb0ELb1ELb0ELb0ELb0EEENS1_21CollectiveEpilogueFwdINS6_IJSA_SC_SB_EEES9_SE_SG_Li384ELb0ELb0ELb0ELb0EEENS1_29StaticPersistentTileSchedulerILb0EEEEEEEEEvNT_6ParamsE,(.L_x_78 - _ZN7cutlass13device_kernelIN5flash11enable_sm90INS1_16FlashAttnFwdSm90INS1_25CollectiveMainloopFwdSm90ILi2EN4cute5tupleIJNS5_1CILi1EEES8_S8_EEENS6_IJNS7_ILi192EEENS7_ILi144EEENS7_ILi96EEEEEELi96ENS_6half_tEfNS_4arch4Sm90ELb0ELb0ELb1ELb0ELb0ELb0ELb0ELb0ELb1ELb0ELb0ELb0EEENS1_21CollectiveEpilogueFwdINS6_IJSA_SC_SB_EEES9_SE_SG_Li384ELb0ELb0ELb0ELb0EEENS1_29StaticPersistentTileSchedulerILb0EEEEEEEEEvNT_6ParamsE)
        .other          _ZN7cutlass13device_kernelIN5flash11enable_sm90INS1_16FlashAttnFwdSm90INS1_25CollectiveMainloopFwdSm90ILi2EN4cute5tupleIJNS5_1CILi1EEES8_S8_EEENS6_IJNS7_ILi192EEENS7_ILi144EEENS7_ILi96EEEEEELi96ENS_6half_tEfNS_4arch4Sm90ELb0ELb0ELb1ELb0ELb0ELb0ELb0ELb0ELb1ELb0ELb0ELb0EEENS1_21CollectiveEpilogueFwdINS6_IJSA_SC_SB_EEES9_SE_SG_Li384ELb0ELb0ELb0ELb0EEENS1_29StaticPersistentTileSchedulerILb0EEEEEEEEEvNT_6ParamsE,@"STO_CUDA_ENTRY STV_DEFAULT"
_ZN7cutlass13device_kernelIN5flash11enable_sm90INS1_16FlashAttnFwdSm90INS1_25CollectiveMainloopFwdSm90ILi2EN4cute5tupleIJNS5_1CILi1EEES8_S8_EEENS6_IJNS7_ILi192EEENS7_ILi144EEENS7_ILi96EEEEEELi96ENS_6half_tEfNS_4arch4Sm90ELb0ELb0ELb1ELb0ELb0ELb0ELb0ELb0ELb1ELb0ELb0ELb0EEENS1_21CollectiveEpilogueFwdINS6_IJSA_SC_SB_EEES9_SE_SG_Li384ELb0ELb0ELb0ELb0EEENS1_29StaticPersistentTileSchedulerILb0EEEEEEEEEvNT_6ParamsE:
[----:B------:R-:W-:Y:S01]  /*0000*/  LDC R1, c[0x0][0x37c] ;  /* 0x0000df00ff017b82 */ /* 0x000fe20000000800 */
[----:B------:R-:W-:Y:S05]  /*0010*/  EXIT ;  /* 0x000000000000794d */ /* 0x000fea0003800000 */
.L_x_30:
        /* <DEDUP_REMOVED lines=14> */
.L_x_78:


//--------------------- .text._ZN7cutlass13device_kernelIN5flash11enable_sm90INS1_16FlashAttnFwdSm90INS1_25CollectiveMainloopFwdSm90ILi2EN4cute5tupleIJNS5_1CILi1EEES8_S8_EEENS6_IJNS7_ILi192EEENS7_ILi144EEENS7_ILi96EEEEEELi96ENS_6half_tEfNS_4arch4Sm90ELb0ELb0ELb1ELb1ELb0ELb0ELb0ELb0ELb1ELb0ELb0ELb0EEENS1_21CollectiveEpilogueFwdINS6_IJSA_SC_SB_EEES9_SE_SG_Li384ELb1ELb0ELb0ELb0EEENS1_36VarlenDynamicPersistentTileSchedulerILi192ELi144ELi384ELi32ELb0ELb0ELb1ELb0ELb1ELb1EEEEEEEEEvNT_6ParamsE --------------------------
	.section	.text._ZN7cutlass13device_kernelIN5flash11enable_sm90INS1_16FlashAttnFwdSm90INS1_25CollectiveMainloopFwdSm90ILi2EN4cute5tupleIJNS5_1CILi1EEES8_S8_EEENS6_IJNS7_ILi192EEENS7_ILi144EEENS7_ILi96EEEEEELi96ENS_6half_tEfNS_4arch4Sm90ELb0ELb0ELb1ELb1ELb0ELb0ELb0ELb0ELb1ELb0ELb0ELb0EEENS1_21CollectiveEpilogueFwdINS6_IJSA_SC_SB_EEES9_SE_SG_Li384ELb1ELb0ELb0ELb0EEENS1_36VarlenDynamicPersistentTileSchedulerILi192ELi144ELi384ELi32ELb0ELb0ELb1ELb0ELb1ELb1EEEEEEEEEvNT_6ParamsE,"ax",@progbits
	.align	128
.text._ZN7cutlass13device_kernelIN5flash11enable_sm90INS1_16FlashAttnFwdSm90INS1_25CollectiveMainloopFwdSm90ILi2EN4cute5tupleIJNS5_1CILi1EEES8_S8_EEENS6_IJNS7_ILi192EEENS7_ILi144EEENS7_ILi96EEEEEELi96ENS_6half_tEfNS_4arch4Sm90ELb0ELb0ELb1ELb1ELb0ELb0ELb0ELb0ELb1ELb0ELb0ELb0EEENS1_21CollectiveEpilogueFwdINS6_IJSA_SC_SB_EEES9_SE_SG_Li384ELb1ELb0ELb0ELb0EEENS1_36VarlenDynamicPersistentTileSchedulerILi192ELi144ELi384ELi32ELb0ELb0ELb1ELb0ELb1ELb1EEEEEEEEEvNT_6ParamsE:
        .type           _ZN7cutlass13device_kernelIN5flash11enable_sm90INS1_16FlashAttnFwdSm90INS1_25CollectiveMainloopFwdSm90ILi2EN4cute5tupleIJNS5_1CILi1EEES8_S8_EEENS6_IJNS7_ILi192EEENS7_ILi144EEENS7_ILi96EEEEEELi96ENS_6half_tEfNS_4arch4Sm90ELb0ELb0ELb1ELb1ELb0ELb0ELb0ELb0ELb1ELb0ELb0ELb0EEENS1_21CollectiveEpilogueFwdINS6_IJSA_SC_SB_EEES9_SE_SG_Li384ELb1ELb0ELb0ELb0EEENS1_36VarlenDynamicPersistentTileSchedulerILi192ELi144ELi384ELi32ELb0ELb0ELb1ELb0ELb1ELb1EEEEEEEEEvNT_6ParamsE,@function
        .size           _ZN7cutlass13device_kernelIN5flash11enable_sm90INS1_16FlashAttnFwdSm90INS1_25CollectiveMainloopFwdSm90ILi2EN4cute5tupleIJNS5_1CILi1EEES8_S8_EEENS6_IJNS7_ILi192EEENS7_ILi144EEENS7_ILi96EEEEEELi96ENS_6half_tEfNS_4arch4Sm90ELb0ELb0ELb1ELb1ELb0ELb0ELb0ELb0ELb1ELb0ELb0ELb0EEENS1_21CollectiveEpilogueFwdINS6_IJSA_SC_SB_EEES9_SE_SG_Li384ELb1ELb0ELb0ELb0EEENS1_36VarlenDynamicPersistentTileSchedulerILi192ELi144ELi384ELi32ELb0ELb0ELb1ELb0ELb1ELb1EEEEEEEEEvNT_6ParamsE,(.L_x_79 - _ZN7cutlass13device_kernelIN5flash11enable_sm90INS1_16FlashAttnFwdSm90INS1_25CollectiveMainloopFwdSm90ILi2EN4cute5tupleIJNS5_1CILi1EEES8_S8_EEENS6_IJNS7_ILi192EEENS7_ILi144EEENS7_ILi96EEEEEELi96ENS_6half_tEfNS_4arch4Sm90ELb0ELb0ELb1ELb1ELb0ELb0ELb0ELb0ELb1ELb0ELb0ELb0EEENS1_21CollectiveEpilogueFwdINS6_IJSA_SC_SB_EEES9_SE_SG_Li384ELb1ELb0ELb0ELb0EEENS1_36VarlenDynamicPersistentTileSchedulerILi192ELi144ELi384ELi32ELb0ELb0ELb1ELb0ELb1ELb1EEEEEEEEEvNT_6ParamsE)
        .other          _ZN7cutlass13device_kernelIN5flash11enable_sm90INS1_16FlashAttnFwdSm90INS1_25CollectiveMainloopFwdSm90ILi2EN4cute5tupleIJNS5_1CILi1EEES8_S8_EEENS6_IJNS7_ILi192EEENS7_ILi144EEENS7_ILi96EEEEEELi96ENS_6half_tEfNS_4arch4Sm90ELb0ELb0ELb1ELb1ELb0ELb0ELb0ELb0ELb1ELb0ELb0ELb0EEENS1_21CollectiveEpilogueFwdINS6_IJSA_SC_SB_EEES9_SE_SG_Li384ELb1ELb0ELb0ELb0EEENS1_36VarlenDynamicPersistentTileSchedulerILi192ELi144ELi384ELi32ELb0ELb0ELb1ELb0ELb1ELb1EEEEEEEEEvNT_6ParamsE,@"STO_CUDA_ENTRY STV_DEFAULT"
_ZN7cutlass13device_kernelIN5flash11enable_sm90INS1_16FlashAttnFwdSm90INS1_25CollectiveMainloopFwdSm90ILi2EN4cute5tupleIJNS5_1CILi1EEES8_S8_EEENS6_IJNS7_ILi192EEENS7_ILi144EEENS7_ILi96EEEEEELi96ENS_6half_tEfNS_4arch4Sm90ELb0ELb0ELb1ELb1ELb0ELb0ELb0ELb0ELb1ELb0ELb0ELb0EEENS1_21CollectiveEpilogueFwdINS6_IJSA_SC_SB_EEES9_SE_SG_Li384ELb1ELb0ELb0ELb0EEENS1_36VarlenDynamicPersistentTileSchedulerILi192ELi144ELi384ELi32ELb0ELb0ELb1ELb0ELb1ELb1EEEEEEEEEvNT_6ParamsE:
[----:B------:R-:W-:Y:S01]  /*0000*/  LDC R1, c[0x0][0x37c] ;  /* 0x0000df00ff017b82 */ /* 0x000fe20000000800 */
[----:B------:R-:W-:Y:S05]  /*0010*/  EXIT ;  /* 0x000000000000794d */ /* 0x000fea0003800000 */
.L_x_31:
        /* <DEDUP_REMOVED lines=14> */
.L_x_79:


//--------------------- .text._ZN7cutlass13device_kernelIN5flash11enable_sm90INS1_16FlashAttnFwdSm90INS1_25CollectiveMainloopFwdSm90ILi2EN4cute5tupleIJNS5_1CILi1EEES8_S8_EEENS6_IJNS7_ILi192EEENS7_ILi144EEENS7_ILi96EEEEEELi96ENS_6half_tEfNS_4arch4Sm90ELb0ELb0ELb1ELb1ELb0ELb1ELb0ELb0ELb1ELb0ELb0ELb0EEENS1_21CollectiveEpilogueFwdINS6_IJSA_SC_SB_EEES9_SE_SG_Li384ELb1ELb0ELb0ELb0EEENS1_36VarlenDynamicPersistentTileSchedulerILi192ELi144ELi384ELi32ELb0ELb0ELb1ELb0ELb1ELb1EEEEEEEEEvNT_6ParamsE --------------------------
	.section	.text._ZN7cutlass13device_kernelIN5flash11enable_sm90INS1_16FlashAttnFwdSm90INS1_25CollectiveMainloopFwdSm90ILi2EN4cute5tupleIJNS5_1CILi1EEES8_S8_EEENS6_IJNS7_ILi192EEENS7_ILi144EEENS7_ILi96EEEEEELi96ENS_6half_tEfNS_4arch4Sm90ELb0ELb0ELb1ELb1ELb0ELb1ELb0ELb0ELb1ELb0ELb0ELb0EEENS1_21CollectiveEpilogueFwdINS6_IJSA_SC_SB_EEES9_SE_SG_Li384ELb1ELb0ELb0ELb0EEENS1_36VarlenDynamicPersistentTileSchedulerILi192ELi144ELi384ELi32ELb0ELb0ELb1ELb0ELb1ELb1EEEEEEEEEvNT_6ParamsE,"ax",@progbits
	.align	128
.text._ZN7cutlass13device_kernelIN5flash11enable_sm90INS1_16FlashAttnFwdSm90INS1_25CollectiveMainloopFwdSm90ILi2EN4cute5tupleIJNS5_1CILi1EEES8_S8_EEENS6_IJNS7_ILi192EEENS7_ILi144EEENS7_ILi96EEEEEELi96ENS_6half_tEfNS_4arch4Sm90ELb0ELb0ELb1ELb1ELb0ELb1ELb0ELb0ELb1ELb0ELb0ELb0EEENS1_21CollectiveEpilogueFwdINS6_IJSA_SC_SB_EEES9_SE_SG_Li384ELb1ELb0ELb0ELb0EEENS1_36VarlenDynamicPersistentTileSchedulerILi192ELi144ELi384ELi32ELb0ELb0ELb1ELb0ELb1ELb1EEEEEEEEEvNT_6ParamsE:
        .type           _ZN7cutlass13device_kernelIN5flash11enable_sm90INS1_16FlashAttnFwdSm90INS1_25CollectiveMainloopFwdSm90ILi2EN4cute5tupleIJNS5_1CILi1EEES8_S8_EEENS6_IJNS7_ILi192EEENS7_ILi144EEENS7_ILi96EEEEEELi96ENS_6half_tEfNS_4arch4Sm90ELb0ELb0ELb1ELb1ELb0ELb1ELb0ELb0ELb1ELb0ELb0ELb0EEENS1_21CollectiveEpilogueFwdINS6_IJSA_SC_SB_EEES9_SE_SG_Li384ELb1ELb0ELb0ELb0EEENS1_36VarlenDynamicPersistentTileSchedulerILi192ELi144ELi384ELi32ELb0ELb0ELb1ELb0ELb1ELb1EEEEEEEEEvNT_6ParamsE,@function
        .size           _ZN7cutlass13device_kernelIN5flash11enable_sm90INS1_16FlashAttnFwdSm90INS1_25CollectiveMainloopFwdSm90ILi2EN4cute5tupleIJNS5_1CILi1EEES8_S8_EEENS6_IJNS7_ILi192EEENS7_ILi144EEENS7_ILi96EEEEEELi96ENS_6half_tEfNS_4arch4Sm90ELb0ELb0ELb1ELb1ELb0ELb1ELb0ELb0ELb1ELb0ELb0ELb0EEENS1_21CollectiveEpilogueFwdINS6_IJSA_SC_SB_EEES9_SE_SG_Li384ELb1ELb0ELb0ELb0EEENS1_36VarlenDynamicPersistentTileSchedulerILi192ELi144ELi384ELi32ELb0ELb0ELb1ELb0ELb1ELb1EEEEEEEEEvNT_6ParamsE,(.L_x_80 - _ZN7cutlass13device_kernelIN5flash11enable_sm90INS1_16FlashAttnFwdSm90INS1_25CollectiveMainloopFwdSm90ILi2EN4cute5tupleIJNS5_1CILi1EEES8_S8_EEENS6_IJNS7_ILi192EEENS7_ILi144EEENS7_ILi96EEEEEELi96ENS_6half_tEfNS_4arch4Sm90ELb0ELb0ELb1ELb1ELb0ELb1ELb0ELb0ELb1ELb0ELb0ELb0EEENS1_21CollectiveEpilogueFwdINS6_IJSA_SC_SB_EEES9_SE_SG_Li384ELb1ELb0ELb0ELb0EEENS1_36VarlenDynamicPersistentTileSchedulerILi192ELi144ELi384ELi32ELb0ELb0ELb1ELb0ELb1ELb1EEEEEEEEEvNT_6ParamsE)
        .other          _ZN7cutlass13device_kernelIN5flash11enable_sm90INS1_16FlashAttnFwdSm90INS1_25CollectiveMainloopFwdSm90ILi2EN4cute5tupleIJNS5_1CILi1EEES8_S8_EEENS6_IJNS7_ILi192EEENS7_ILi144EEENS7_ILi96EEEEEELi96ENS_6half_tEfNS_4arch4Sm90ELb0ELb0ELb1ELb1ELb0ELb1ELb0ELb0ELb1ELb0ELb0ELb0EEENS1_21CollectiveEpilogueFwdINS6_IJSA_SC_SB_EEES9_SE_SG_Li384ELb1ELb0ELb0ELb0EEENS1_36VarlenDynamicPersistentTileSchedulerILi192ELi144ELi384ELi32ELb0ELb0ELb1ELb0ELb1ELb1EEEEEEEEEvNT_6ParamsE,@"STO_CUDA_ENTRY STV_DEFAULT"
_ZN7cutlass13device_kernelIN5flash11enable_sm90INS1_16FlashAttnFwdSm90INS1_25CollectiveMainloopFwdSm90ILi2EN4cute5tupleIJNS5_1CILi1EEES8_S8_EEENS6_IJNS7_ILi192EEENS7_ILi144EEENS7_ILi96EEEEEELi96ENS_6half_tEfNS_4arch4Sm90ELb0ELb0ELb1ELb1ELb0ELb1ELb0ELb0ELb1ELb0ELb0ELb0EEENS1_21CollectiveEpilogueFwdINS6_IJSA_SC_SB_EEES9_SE_SG_Li384ELb1ELb0ELb0ELb0EEENS1_36VarlenDynamicPersistentTileSchedulerILi192ELi144ELi384ELi32ELb0ELb0ELb1ELb0ELb1ELb1EEEEEEEEEvNT_6ParamsE:
[----:B------:R-:W-:Y:S01]  /*0000*/  LDC R1, c[0x0][0x37c] ;  /* 0x0000df00ff017b82 */ /* 0x000fe20000000800 */
[----:B------:R-:W-:Y:S05]  /*0010*/  EXIT ;  /* 0x000000000000794d */ /* 0x000fea0003800000 */
.L_x_32:
        /* <DEDUP_REMOVED lines=14> */
.L_x_80:


//--------------------- .text._ZN7cutlass13device_kernelIN5flash11enable_sm90INS1_16FlashAttnFwdSm90INS1_25CollectiveMainloopFwdSm90ILi2EN4cute5tupleIJNS5_1CILi1EEES8_S8_EEENS6_IJNS7_ILi192EEENS7_ILi128EEENS7_ILi96EEEEEELi96ENS_6half_tEfNS_4arch4Sm90ELb0ELb1ELb1ELb0ELb0ELb0ELb0ELb0ELb1ELb0ELb0ELb0EEENS1_21CollectiveEpilogueFwdINS6_IJSA_SC_SB_EEES9_SE_SG_Li384ELb0ELb0ELb0ELb0EEENS1_30DynamicPersistentTileSchedulerILi384ELi32ELb0ELb0ELb1EEEEEEEEEvNT_6ParamsE --------------------------
	.section	.text._ZN7cutlass13device_kernelIN5flash11enable_sm90INS1_16FlashAttnFwdSm90INS1_25CollectiveMainloopFwdSm90ILi2EN4cute5tupleIJNS5_1CILi1EEES8_S8_EEENS6_IJNS7_ILi192EEENS7_ILi128EEENS7_ILi96EEEEEELi96ENS_6half_tEfNS_4arch4Sm90ELb0ELb1ELb1ELb0ELb0ELb0ELb0ELb0ELb1ELb0ELb0ELb0EEENS1_21CollectiveEpilogueFwdINS6_IJSA_SC_SB_EEES9_SE_SG_Li384ELb0ELb0ELb0ELb0EEENS1_30DynamicPersistentTileSchedulerILi384ELi32ELb0ELb0ELb1EEEEEEEEEvNT_6ParamsE,"ax",@progbits
	.align	128
.text._ZN7cutlass13device_kernelIN5flash11enable_sm90INS1_16FlashAttnFwdSm90INS1_25CollectiveMainloopFwdSm90ILi2EN4cute5tupleIJNS5_1CILi1EEES8_S8_EEENS6_IJNS7_ILi192EEENS7_ILi128EEENS7_ILi96EEEEEELi96ENS_6half_tEfNS_4arch4Sm90ELb0ELb1ELb1ELb0ELb0ELb0ELb0ELb0ELb1ELb0ELb0ELb0EEENS1_21CollectiveEpilogueFwdINS6_IJSA_SC_SB_EEES9_SE_SG_Li384ELb0ELb0ELb0ELb0EEENS1_30DynamicPersistentTileSchedulerILi384ELi32ELb0ELb0ELb1EEEEEEEEEvNT_6ParamsE:
        .type           _ZN7cutlass13device_kernelIN5flash11enable_sm90INS1_16FlashAttnFwdSm90INS1_25CollectiveMainloopFwdSm90ILi2EN4cute5tupleIJNS5_1CILi1EEES8_S8_EEENS6_IJNS7_ILi192EEENS7_ILi128EEENS7_ILi96EEEEEELi96ENS_6half_tEfNS_4arch4Sm90ELb0ELb1ELb1ELb0ELb0ELb0ELb0ELb0ELb1ELb0ELb0ELb0EEENS1_21CollectiveEpilogueFwdINS6_IJSA_SC_SB_EEES9_SE_SG_Li384ELb0ELb0ELb0ELb0EEENS1_30DynamicPersistentTileSchedulerILi384ELi32ELb0ELb0ELb1EEEEEEEEEvNT_6ParamsE,@function
        .size           _ZN7cutlass13device_kernelIN5flash11enable_sm90INS1_16FlashAttnFwdSm90INS1_25CollectiveMainloopFwdSm90ILi2EN4cute5tupleIJNS5_1CILi1EEES8_S8_EEENS6_IJNS7_ILi192EEENS7_ILi128EEENS7_ILi96EEEEEELi96ENS_6half_tEfNS_4arch4Sm90ELb0ELb1ELb1ELb0ELb0ELb0ELb0ELb0ELb1ELb0ELb0ELb0EEENS1_21CollectiveEpilogueFwdINS6_IJSA_SC_SB_EEES9_SE_SG_Li384ELb0ELb0ELb0ELb0EEENS1_30DynamicPersistentTileSchedulerILi384ELi32ELb0ELb0ELb1EEEEEEEEEvNT_6ParamsE,(.L_x_81 - _ZN7cutlass13device_kernelIN5flash11enable_sm90INS1_16FlashAttnFwdSm90INS1_25CollectiveMainloopFwdSm90ILi2EN4cute5tupleIJNS5_1CILi1EEES8_S8_EEENS6_IJNS7_ILi192EEENS7_ILi128EEENS7_ILi96EEEEEELi96ENS_6half_tEfNS_4arch4Sm90ELb0ELb1ELb1ELb0ELb0ELb0ELb0ELb0ELb1ELb0ELb0ELb0EEENS1_21CollectiveEpilogueFwdINS6_IJSA_SC_SB_EEES9_SE_SG_Li384ELb0ELb0ELb0ELb0EEENS1_30DynamicPersistentTileSchedulerILi384ELi32ELb0ELb0ELb1EEEEEEEEEvNT_6ParamsE)
        .other          _ZN7cutlass13device_kernelIN5flash11enable_sm90INS1_16FlashAttnFwdSm90INS1_25CollectiveMainloopFwdSm90ILi2EN4cute5tupleIJNS5_1CILi1EEES8_S8_EEENS6_IJNS7_ILi192EEENS7_ILi128EEENS7_ILi96EEEEEELi96ENS_6half_tEfNS_4arch4Sm90ELb0ELb1ELb1ELb0ELb0ELb0ELb0ELb0ELb1ELb0ELb0ELb0EEENS1_21CollectiveEpilogueFwdINS6_IJSA_SC_SB_EEES9_SE_SG_Li384ELb0ELb0ELb0ELb0EEENS1_30DynamicPersistentTileSchedulerILi384ELi32ELb0ELb0ELb1EEEEEEEEEvNT_6ParamsE,@"STO_CUDA_ENTRY STV_DEFAULT"
_ZN7cutlass13device_kernelIN5flash11enable_sm90INS1_16FlashAttnFwdSm90INS1_25CollectiveMainloopFwdSm90ILi2EN4cute5tupleIJNS5_1CILi1EEES8_S8_EEENS6_IJNS7_ILi192EEENS7_ILi128EEENS7_ILi96EEEEEELi96ENS_6half_tEfNS_4arch4Sm90ELb0ELb1ELb1ELb0ELb0ELb0ELb0ELb0ELb1ELb0ELb0ELb0EEENS1_21CollectiveEpilogueFwdINS6_IJSA_SC_SB_EEES9_SE_SG_Li384ELb0ELb0ELb0ELb0EEENS1_30DynamicPersistentTileSchedulerILi384ELi32ELb0ELb0ELb1EEEEEEEEEvNT_6ParamsE:
[----:B------:R-:W-:Y:S01]  /*0000*/  LDC R1, c[0x0][0x37c] ;  /* 0x0000df00ff017b82 */ /* 0x000fe20000000800 */
[----:B------:R-:W-:Y:S05]  /*0010*/  EXIT ;  /* 0x000000000000794d */ /* 0x000fea0003800000 */
.L_x_33:
        /* <DEDUP_REMOVED lines=14> */
.L_x_81:


//--------------------- .text._ZN7cutlass13device_kernelIN5flash11enable_sm90INS1_16FlashAttnFwdSm90INS1_25CollectiveMainloopFwdSm90ILi2EN4cute5tupleIJNS5_1CILi1EEES8_S8_EEENS6_IJNS7_ILi192EEENS7_ILi128EEENS7_ILi96EEEEEELi96ENS_6half_tEfNS_4arch4Sm90ELb0ELb1ELb1ELb1ELb0ELb0ELb0ELb0ELb1ELb0ELb0ELb0EEENS1_21CollectiveEpilogueFwdINS6_IJSA_SC_SB_EEES9_SE_SG_Li384ELb1ELb0ELb0ELb0EEENS1_36VarlenDynamicPersistentTileSchedulerILi192ELi128ELi384ELi32ELb0ELb0ELb1ELb1ELb0ELb1EEEEEEEEEvNT_6ParamsE --------------------------
	.section	.text._ZN7cutlass13device_kernelIN5flash11enable_sm90INS1_16FlashAttnFwdSm90INS1_25CollectiveMainloopFwdSm90ILi2EN4cute5tupleIJNS5_1CILi1EEES8_S8_EEENS6_IJNS7_ILi192EEENS7_ILi128EEENS7_ILi96EEEEEELi96ENS_6half_tEfNS_4arch4Sm90ELb0ELb1ELb1ELb1ELb0ELb0ELb0ELb0ELb1ELb0ELb0ELb0EEENS1_21CollectiveEpilogueFwdINS6_IJSA_SC_SB_EEES9_SE_SG_Li384ELb1ELb0ELb0ELb0EEENS1_36VarlenDynamicPersistentTileSchedulerILi192ELi128ELi384ELi32ELb0ELb0ELb1ELb1ELb0ELb1EEEEEEEEEvNT_6ParamsE,"ax",@progbits
	.align	128
.text._ZN7cutlass13device_kernelIN5flash11enable_sm90INS1_16FlashAttnFwdSm90INS1_25CollectiveMainloopFwdSm90ILi2EN4cute5tupleIJNS5_1CILi1EEES8_S8_EEENS6_IJNS7_ILi192EEENS7_ILi128EEENS7_ILi96EEEEEELi96ENS_6half_tEfNS_4arch4Sm90ELb0ELb1ELb1ELb1ELb0ELb0ELb0ELb0ELb1ELb0ELb0ELb0EEENS1_21CollectiveEpilogueFwdINS6_IJSA_SC_SB_EEES9_SE_SG_Li384ELb1ELb0ELb0ELb0EEENS1_36VarlenDynamicPersistentTileSchedulerILi192ELi128ELi384ELi32ELb0ELb0ELb1ELb1ELb0ELb1EEEEEEEEEvNT_6ParamsE:
        .type           _ZN7cutlass13device_kernelIN5flash11enable_sm90INS1_16FlashAttnFwdSm90INS1_25CollectiveMainloopFwdSm90ILi2EN4cute5tupleIJNS5_1CILi1EEES8_S8_EEENS6_IJNS7_ILi192EEENS7_ILi128EEENS7_ILi96EEEEEELi96ENS_6half_tEfNS_4arch4Sm90ELb0ELb1ELb1ELb1ELb0ELb0ELb0ELb0ELb1ELb0ELb0ELb0EEENS1_21CollectiveEpilogueFwdINS6_IJSA_SC_SB_EEES9_SE_SG_Li384ELb1ELb0ELb0ELb0EEENS1_36VarlenDynamicPersistentTileSchedulerILi192ELi128ELi384ELi32ELb0ELb0ELb1ELb1ELb0ELb1EEEEEEEEEvNT_6ParamsE,@function
        .size           _ZN7cutlass13device_kernelIN5flash11enable_sm90INS1_16FlashAttnFwdSm90INS1_25CollectiveMainloopFwdSm90ILi2EN4cute5tupleIJNS5_1CILi1EEES8_S8_EEENS6_IJNS7_ILi192EEENS7_ILi128EEENS7_ILi96EEEEEELi96ENS_6half_tEfNS_4arch4Sm90ELb0ELb1ELb1ELb1ELb0ELb0ELb0ELb0ELb1ELb0ELb0ELb0EEENS1_21CollectiveEpilogueFwdINS6_IJSA_SC_SB_EEES9_SE_SG_Li384ELb1ELb0ELb0ELb0EEENS1_36VarlenDynamicPersistentTileSchedulerILi192ELi128ELi384ELi32ELb0ELb0ELb1ELb1ELb0ELb1EEEEEEEEEvNT_6ParamsE,(.L_x_82 - _ZN7cutlass13device_kernelIN5flash11enable_sm90INS1_16FlashAttnFwdSm90INS1_25CollectiveMainloopFwdSm90ILi2EN4cute5tupleIJNS5_1CILi1EEES8_S8_EEENS6_IJNS7_ILi192EEENS7_ILi128EEENS7_ILi96EEEEEELi96ENS_6half_tEfNS_4arch4Sm90ELb0ELb1ELb1ELb1ELb0ELb0ELb0ELb0ELb1ELb0ELb0ELb0EEENS1_21CollectiveEpilogueFwdINS6_IJSA_SC_SB_EEES9_SE_SG_Li384ELb1ELb0ELb0ELb0EEENS1_36VarlenDynamicPersistentTileSchedulerILi192ELi128ELi384ELi32ELb0ELb0ELb1ELb1ELb0ELb1EEEEEEEEEvNT_6ParamsE)
        .other          _ZN7cutlass13device_kernelIN5flash11enable_sm90INS1_16FlashAttnFwdSm90INS1_25CollectiveMainloopFwdSm90ILi2EN4cute5tupleIJNS5_1CILi1EEES8_S8_EEENS6_IJNS7_ILi192EEENS7_ILi128EEENS7_ILi96EEEEEELi96ENS_6half_tEfNS_4arch4Sm90ELb0ELb1ELb1ELb1ELb0ELb0ELb0ELb0ELb1ELb0ELb0ELb0EEENS1_21CollectiveEpilogueFwdINS6_IJSA_SC_SB_EEES9_SE_SG_Li384ELb1ELb0ELb0ELb0EEENS1_36VarlenDynamicPersistentTileSchedulerILi192ELi128ELi384ELi32ELb0ELb0ELb1ELb1ELb0ELb1EEEEEEEEEvNT_6ParamsE,@"STO_CUDA_ENTRY STV_DEFAULT"
_ZN7cutlass13device_kernelIN5flash11enable_sm90INS1_16FlashAttnFwdSm90INS1_25CollectiveMainloopFwdSm90ILi2EN4cute5tupleIJNS5_1CILi1EEES8_S8_EEENS6_IJNS7_ILi192EEENS7_ILi128EEENS7_ILi96EEEEEELi96ENS_6half_tEfNS_4arch4Sm90ELb0ELb1ELb1ELb1ELb0ELb0ELb0ELb0ELb1ELb0ELb0ELb0EEENS1_21CollectiveEpilogueFwdINS6_IJSA_SC_SB_EEES9_SE_SG_Li384ELb1ELb0ELb0ELb0EEENS1_36VarlenDynamicPersistentTileSchedulerILi192ELi128ELi384ELi32ELb0ELb0ELb1ELb1ELb0ELb1EEEEEEEEEvNT_6ParamsE:
[----:B------:R-:W-:Y:S01]  /*0000*/  LDC R1, c[0x0][0x37c] ;  /* 0x0000df00ff017b82 */ /* 0x000fe20000000800 */
[----:B------:R-:W-:Y:S05]  /*0010*/  EXIT ;  /* 0x000000000000794d */ /* 0x000fea0003800000 */
.L_x_34:
        /* <DEDUP_REMOVED lines=14> */
.L_x_82:


//--------------------- .text._ZN7cutlass13device_kernelIN5flash11enable_sm90INS1_16FlashAttnFwdSm90INS1_25CollectiveMainloopFwdSm90ILi2EN4cute5tupleIJNS5_1CILi1EEES8_S8_EEENS6_IJNS7_ILi192EEENS7_ILi128EEENS7_ILi96EEEEEELi96ENS_6half_tEfNS_4arch4Sm90ELb0ELb1ELb1ELb1ELb0ELb1ELb0ELb0ELb1ELb0ELb0ELb0EEENS1_21CollectiveEpilogueFwdINS6_IJSA_SC_SB_EEES9_SE_SG_Li384ELb1ELb0ELb0ELb0EEENS1_36VarlenDynamicPersistentTileSchedulerILi192ELi128ELi384ELi32ELb0ELb0ELb1ELb1ELb0ELb1EEEEEEEEEvNT_6ParamsE --------------------------
	.section	.text._ZN7cutlass13device_kernelIN5flash11enable_sm90INS1_16FlashAttnFwdSm90INS1_25CollectiveMainloopFwdSm90ILi2EN4cute5tupleIJNS5_1CILi1EEES8_S8_EEENS6_IJNS7_ILi192EEENS7_ILi128EEENS7_ILi96EEEEEELi96ENS_6half_tEfNS_4arch4Sm90ELb0ELb1ELb1ELb1ELb0ELb1ELb0ELb0ELb1ELb0ELb0ELb0EEENS1_21CollectiveEpilogueFwdINS6_IJSA_SC_SB_EEES9_SE_SG_Li384ELb1ELb0ELb0ELb0EEENS1_36VarlenDynamicPersistentTileSchedulerILi192ELi128ELi384ELi32ELb0ELb0ELb1ELb1ELb0ELb1EEEEEEEEEvNT_6ParamsE,"ax",@progbits
	.align	128
.text._ZN7cutlass13device_kernelIN5flash11enable_sm90INS1_16FlashAttnFwdSm90INS1_25CollectiveMainloopFwdSm90ILi2EN4cute5tupleIJNS5_1CILi1EEES8_S8_EEENS6_IJNS7_ILi192EEENS7_ILi128EEENS7_ILi96EEEEEELi96ENS_6half_tEfNS_4arch4Sm90ELb0ELb1ELb1ELb1ELb0ELb1ELb0ELb0ELb1ELb0ELb0ELb0EEENS1_21CollectiveEpilogueFwdINS6_IJSA_SC_SB_EEES9_SE_SG_Li384ELb1ELb0ELb0ELb0EEENS1_36VarlenDynamicPersistentTileSchedulerILi192ELi128ELi384ELi32ELb0ELb0ELb1ELb1ELb0ELb1EEEEEEEEEvNT_6ParamsE:
        .type           _ZN7cutlass13device_kernelIN5flash11enable_sm90INS1_16FlashAttnFwdSm90INS1_25CollectiveMainloopFwdSm90ILi2EN4cute5tupleIJNS5_1CILi1EEES8_S8_EEENS6_IJNS7_ILi192EEENS7_ILi128EEENS7_ILi96EEEEEELi96ENS_6half_tEfNS_4arch4Sm90ELb0ELb1ELb1ELb1ELb0ELb1ELb0ELb0ELb1ELb0ELb0ELb0EEENS1_21CollectiveEpilogueFwdINS6_IJSA_SC_SB_EEES9_SE_SG_Li384ELb1ELb0ELb0ELb0EEENS1_36VarlenDynamicPersistentTileSchedulerILi192ELi128ELi384ELi32ELb0ELb0ELb1ELb1ELb0ELb1EEEEEEEEEvNT_6ParamsE,@function
        .size           _ZN7cutlass13device_kernelIN5flash11enable_sm90INS1_16FlashAttnFwdSm90INS1_25CollectiveMainloopFwdSm90ILi2EN4cute5tupleIJNS5_1CILi1EEES8_S8_EEENS6_IJNS7_ILi192EEENS7_ILi128EEENS7_ILi96EEEEEELi96ENS_6half_tEfNS_4arch4Sm90ELb0ELb1ELb1ELb1ELb0ELb1ELb0ELb0ELb1ELb0ELb0ELb0EEENS1_21CollectiveEpilogueFwdINS6_IJSA_SC_SB_EEES9_SE_SG_Li384ELb1ELb0ELb0ELb0EEENS1_36VarlenDynamicPersistentTileSchedulerILi192ELi128ELi384ELi32ELb0ELb0ELb1ELb1ELb0ELb1EEEEEEEEEvNT_6ParamsE,(.L_x_83 - _ZN7cutlass13device_kernelIN5flash11enable_sm90INS1_16FlashAttnFwdSm90INS1_25CollectiveMainloopFwdSm90ILi2EN4cute5tupleIJNS5_1CILi1EEES8_S8_EEENS6_IJNS7_ILi192EEENS7_ILi128EEENS7_ILi96EEEEEELi96ENS_6half_tEfNS_4arch4Sm90ELb0ELb1ELb1ELb1ELb0ELb1ELb0ELb0ELb1ELb0ELb0ELb0EEENS1_21CollectiveEpilogueFwdINS6_IJSA_SC_SB_EEES9_SE_SG_Li384ELb1ELb0ELb0ELb0EEENS1_36VarlenDynamicPersistentTileSchedulerILi192ELi128ELi384ELi32ELb0ELb0ELb1ELb1ELb0ELb1EEEEEEEEEvNT_6ParamsE)
        .other          _ZN7cutlass13device_kernelIN5flash11enable_sm90INS1_16FlashAttnFwdSm90INS1_25CollectiveMainloopFwdSm90ILi2EN4cute5tupleIJNS5_1CILi1EEES8_S8_EEENS6_IJNS7_ILi192EEENS7_ILi128EEENS7_ILi96EEEEEELi96ENS_6half_tEfNS_4arch4Sm90ELb0ELb1ELb1ELb1ELb0ELb1ELb0ELb0ELb1ELb0ELb0ELb0EEENS1_21CollectiveEpilogueFwdINS6_IJSA_SC_SB_EEES9_SE_SG_Li384ELb1ELb0ELb0ELb0EEENS1_36VarlenDynamicPersistentTileSchedulerILi192ELi128ELi384ELi32ELb0ELb0ELb1ELb1ELb0ELb1EEEEEEEEEvNT_6ParamsE,@"STO_CUDA_ENTRY STV_DEFAULT"
_ZN7cutlass13device_kernelIN5flash11enable_sm90INS1_16FlashAttnFwdSm90INS1_25CollectiveMainloopFwdSm90ILi2EN4cute5tupleIJNS5_1CILi1EEES8_S8_EEENS6_IJNS7_ILi192EEENS7_ILi128EEENS7_ILi96EEEEEELi96ENS_6half_tEfNS_4arch4Sm90ELb0ELb1ELb1ELb1ELb0ELb1ELb0ELb0ELb1ELb0ELb0ELb0EEENS1_21CollectiveEpilogueFwdINS6_IJSA_SC_SB_EEES9_SE_SG_Li384ELb1ELb0ELb0ELb0EEENS1_36VarlenDynamicPersistentTileSchedulerILi192ELi128ELi384ELi32ELb0ELb0ELb1ELb1ELb0ELb1EEEEEEEEEvNT_6ParamsE:
[----:B------:R-:W-:Y:S01]  /*0000*/  LDC R1, c[0x0][0x37c] ;  /* 0x0000df00ff017b82 */ /* 0x000fe20000000800 */
[----:B------:R-:W-:Y:S05]  /*0010*/  EXIT ;  /* 0x000000000000794d */ /* 0x000fea0003800000 */
.L_x_35:
        /* <DEDUP_REMOVED lines=14> */
.L_x_83:


//--------------------- .text._ZN7cutlass13device_kernelIN5flash11enable_sm90INS1_16FlashAttnFwdSm90INS1_25CollectiveMainloopFwdSm90ILi2EN4cute5tupleIJNS5_1CILi1EEES8_S8_EEENS6_IJNS7_ILi192EEENS7_ILi144EEENS7_ILi96EEEEEELi96ENS_6half_tEfNS_4arch4Sm90ELb1ELb0ELb1ELb0ELb0ELb0ELb0ELb0ELb1ELb0ELb0ELb0EEENS1_21CollectiveEpilogueFwdINS6_IJSA_SC_SB_EEES9_SE_SG_Li384ELb0ELb0ELb0ELb0EEENS1_30DynamicPersistentTileSchedulerILi384ELi32ELb0ELb0ELb1EEEEEEEEEvNT_6ParamsE --------------------------
	.section	.text._ZN7cutlass13device_kernelIN5flash11enable_sm90INS1_16FlashAttnFwdSm90INS1_25CollectiveMainloopFwdSm90ILi2EN4cute5tupleIJNS5_1CILi1EEES8_S8_EEENS6_IJNS7_ILi192EEENS7_ILi144EEENS7_ILi96EEEEEELi96ENS_6half_tEfNS_4arch4Sm90ELb1ELb0ELb1ELb0ELb0ELb0ELb0ELb0ELb1ELb0ELb0ELb0EEENS1_21CollectiveEpilogueFwdINS6_IJSA_SC_SB_EEES9_SE_SG_Li384ELb0ELb0ELb0ELb0EEENS1_30DynamicPersistentTileSchedulerILi384ELi32ELb0ELb0ELb1EEEEEEEEEvNT_6ParamsE,"ax",@progbits
	.align	128
.text._ZN7cutlass13device_kernelIN5flash11enable_sm90INS1_16FlashAttnFwdSm90INS1_25CollectiveMainloopFwdSm90ILi2EN4cute5tupleIJNS5_1CILi1EEES8_S8_EEENS6_IJNS7_ILi192EEENS7_ILi144EEENS7_ILi96EEEEEELi96ENS_6half_tEfNS_4arch4Sm90ELb1ELb0ELb1ELb0ELb0ELb0ELb0ELb0ELb1ELb0ELb0ELb0EEENS1_21CollectiveEpilogueFwdINS6_IJSA_SC_SB_EEES9_SE_SG_Li384ELb0ELb0ELb0ELb0EEENS1_30DynamicPersistentTileSchedulerILi384ELi32ELb0ELb0ELb1EEEEEEEEEvNT_6ParamsE:
        .type           _ZN7cutlass13device_kernelIN5flash11enable_sm90INS1_16FlashAttnFwdSm90INS1_25CollectiveMainloopFwdSm90ILi2EN4cute5tupleIJNS5_1CILi1EEES8_S8_EEENS6_IJNS7_ILi192EEENS7_ILi144EEENS7_ILi96EEEEEELi96ENS_6half_tEfNS_4arch4Sm90ELb1ELb0ELb1ELb0ELb0ELb0ELb0ELb0ELb1ELb0ELb0ELb0EEENS1_21CollectiveEpilogueFwdINS6_IJSA_SC_SB_EEES9_SE_SG_Li384ELb0ELb0ELb0ELb0EEENS1_30DynamicPersistentTileSchedulerILi384ELi32ELb0ELb0ELb1EEEEEEEEEvNT_6ParamsE,@function
        .size           _ZN7cutlass13device_kernelIN5flash11enable_sm90INS1_16FlashAttnFwdSm90INS1_25CollectiveMainloopFwdSm90ILi2EN4cute5tupleIJNS5_1CILi1EEES8_S8_EEENS6_IJNS7_ILi192EEENS7_ILi144EEENS7_ILi96EEEEEELi96ENS_6half_tEfNS_4arch4Sm90ELb1ELb0ELb1ELb0ELb0ELb0ELb0ELb0ELb1ELb0ELb0ELb0EEENS1_21CollectiveEpilogueFwdINS6_IJSA_SC_SB_EEES9_SE_SG_Li384ELb0ELb0ELb0ELb0EEENS1_30DynamicPersistentTileSchedulerILi384ELi32ELb0ELb0ELb1EEEEEEEEEvNT_6ParamsE,(.L_x_84 - _ZN7cutlass13device_kernelIN5flash11enable_sm90INS1_16FlashAttnFwdSm90INS1_25CollectiveMainloopFwdSm90ILi2EN4cute5tupleIJNS5_1CILi1EEES8_S8_EEENS6_IJNS7_ILi192EEENS7_ILi144EEENS7_ILi96EEEEEELi96ENS_6half_tEfNS_4arch4Sm90ELb1ELb0ELb1ELb0ELb0ELb0ELb0ELb0ELb1ELb0ELb0ELb0EEENS1_21CollectiveEpilogueFwdINS6_IJSA_SC_SB_EEES9_SE_SG_Li384ELb0ELb0ELb0ELb0EEENS1_30DynamicPersistentTileSchedulerILi384ELi32ELb0ELb0ELb1EEEEEEEEEvNT_6ParamsE)
        .other          _ZN7cutlass13device_kernelIN5flash11enable_sm90INS1_16FlashAttnFwdSm90INS1_25CollectiveMainloopFwdSm90ILi2EN4cute5tupleIJNS5_1CILi1EEES8_S8_EEENS6_IJNS7_ILi192EEENS7_ILi144EEENS7_ILi96EEEEEELi96ENS_6half_tEfNS_4arch4Sm90ELb1ELb0ELb1ELb0ELb0ELb0ELb0ELb0ELb1ELb0ELb0ELb0EEENS1_21CollectiveEpilogueFwdINS6_IJSA_SC_SB_EEES9_SE_SG_Li384ELb0ELb0ELb0ELb0EEENS1_30DynamicPersistentTileSchedulerILi384ELi32ELb0ELb0ELb1EEEEEEEEEvNT_6ParamsE,@"STO_CUDA_ENTRY STV_DEFAULT"
_ZN7cutlass13device_kernelIN5flash11enable_sm90INS1_16FlashAttnFwdSm90INS1_25CollectiveMainloopFwdSm90ILi2EN4cute5tupleIJNS5_1CILi1EEES8_S8_EEENS6_IJNS7_ILi192EEENS7_ILi144EEENS7_ILi96EEEEEELi96ENS_6half_tEfNS_4arch4Sm90ELb1ELb0ELb1ELb0ELb0ELb0ELb0ELb0ELb1ELb0ELb0ELb0EEENS1_21CollectiveEpilogueFwdINS6_IJSA_SC_SB_EEES9_SE_SG_Li384ELb0ELb0ELb0ELb0EEENS1_30DynamicPersistentTileSchedulerILi384ELi32ELb0ELb0ELb1EEEEEEEEEvNT_6ParamsE:
[----:B------:R-:W-:Y:S01]  /*0000*/  LDC R1, c[0x0][0x37c] ;  /* 0x0000df00ff017b82 */ /* 0x000fe20000000800 */
[----:B------:R-:W-:Y:S05]  /*0010*/  EXIT ;  /* 0x000000000000794d */ /* 0x000fea0003800000 */
.L_x_36:
        /* <DEDUP_REMOVED lines=14> */
.L_x_84:


//--------------------- .text._ZN7cutlass13device_kernelIN5flash11enable_sm90INS1_16FlashAttnFwdSm90INS1_25CollectiveMainloopFwdSm90ILi2EN4cute5tupleIJNS5_1CILi1EEES8_S8_EEENS6_IJNS7_ILi192EEENS7_ILi144EEENS7_ILi96EEEEEELi96ENS_6half_tEfNS_4arch4Sm90ELb1ELb0ELb1ELb1ELb0ELb0ELb0ELb0ELb1ELb0ELb0ELb0EEENS1_21CollectiveEpilogueFwdINS6_IJSA_SC_SB_EEES9_SE_SG_Li384ELb1ELb0ELb0ELb0EEENS1_36VarlenDynamicPersistentTileSchedulerILi192ELi144ELi384ELi32ELb0ELb0ELb1ELb1ELb1ELb1EEEEEEEEEvNT_6ParamsE --------------------------
	.section	.text._ZN7cutlass13device_kernelIN5flash11enable_sm90INS1_16FlashAttnFwdSm90INS1_25CollectiveMainloopFwdSm90ILi2EN4cute5tupleIJNS5_1CILi1EEES8_S8_EEENS6_IJNS7_ILi192EEENS7_ILi144EEENS7_ILi96EEEEEELi96ENS_6half_tEfNS_4arch4Sm90ELb1ELb0ELb1ELb1ELb0ELb0ELb0ELb0ELb1ELb0ELb0ELb0EEENS1_21CollectiveEpilogueFwdINS6_IJSA_SC_SB_EEES9_SE_SG_Li384ELb1ELb0ELb0ELb0EEENS1_36VarlenDynamicPersistentTileSchedulerILi192ELi144ELi384ELi32ELb0ELb0ELb1ELb1ELb1ELb1EEEEEEEEEvNT_6ParamsE,"ax",@progbits
	.align	128
.text._ZN7cutlass13device_kernelIN5flash11enable_sm90INS1_16FlashAttnFwdSm90INS1_25CollectiveMainloopFwdSm90ILi2EN4cute5tupleIJNS5_1CILi1EEES8_S8_EEENS6_IJNS7_ILi192EEENS7_ILi144EEENS7_ILi96EEEEEELi96ENS_6half_tEfNS_4arch4Sm90ELb1ELb0ELb1ELb1ELb0ELb0ELb0ELb0ELb1ELb0ELb0ELb0EEENS1_21CollectiveEpilogueFwdINS6_IJSA_SC_SB_EEES9_SE_SG_Li384ELb1ELb0ELb0ELb0EEENS1_36VarlenDynamicPersistentTileSchedulerILi192ELi144ELi384ELi32ELb0ELb0ELb1ELb1ELb1ELb1EEEEEEEEEvNT_6ParamsE:
        .type           _ZN7cutlass13device_kernelIN5flash11enable_sm90INS1_16FlashAttnFwdSm90INS1_25CollectiveMainloopFwdSm90ILi2EN4cute5tupleIJNS5_1CILi1EEES8_S8_EEENS6_IJNS7_ILi192EEENS7_ILi144EEENS7_ILi96EEEEEELi96ENS_6half_tEfNS_4arch4Sm90ELb1ELb0ELb1ELb1ELb0ELb0ELb0ELb0ELb1ELb0ELb0ELb0EEENS1_21CollectiveEpilogueFwdINS6_IJSA_SC_SB_EEES9_SE_SG_Li384ELb1ELb0ELb0ELb0EEENS1_36VarlenDynamicPersistentTileSchedulerILi192ELi144ELi384ELi32ELb0ELb0ELb1ELb1ELb1ELb1EEEEEEEEEvNT_6ParamsE,@function
        .size           _ZN7cutlass13device_kernelIN5flash11enable_sm90INS1_16FlashAttnFwdSm90INS1_25CollectiveMainloopFwdSm90ILi2EN4cute5tupleIJNS5_1CILi1EEES8_S8_EEENS6_IJNS7_ILi192EEENS7_ILi144EEENS7_ILi96EEEEEELi96ENS_6half_tEfNS_4arch4Sm90ELb1ELb0ELb1ELb1ELb0ELb0ELb0ELb0ELb1ELb0ELb0ELb0EEENS1_21CollectiveEpilogueFwdINS6_IJSA_SC_SB_EEES9_SE_SG_Li384ELb1ELb0ELb0ELb0EEENS1_36VarlenDynamicPersistentTileSchedulerILi192ELi144ELi384ELi32ELb0ELb0ELb1ELb1ELb1ELb1EEEEEEEEEvNT_6ParamsE,(.L_x_85 - _ZN7cutlass13device_kernelIN5flash11enable_sm90INS1_16FlashAttnFwdSm90INS1_25CollectiveMainloopFwdSm90ILi2EN4cute5tupleIJNS5_1CILi1EEES8_S8_EEENS6_IJNS7_ILi192EEENS7_ILi144EEENS7_ILi96EEEEEELi96ENS_6half_tEfNS_4arch4Sm90ELb1ELb0ELb1ELb1ELb0ELb0ELb0ELb0ELb1ELb0ELb0ELb0EEENS1_21CollectiveEpilogueFwdINS6_IJSA_SC_SB_EEES9_SE_SG_Li384ELb1ELb0ELb0ELb0EEENS1_36VarlenDynamicPersistentTileSchedulerILi192ELi144ELi384ELi32ELb0ELb0ELb1ELb1ELb1ELb1EEEEEEEEEvNT_6ParamsE)
        .other          _ZN7cutlass13device_kernelIN5flash11enable_sm90INS1_16FlashAttnFwdSm90INS1_25CollectiveMainloopFwdSm90ILi2EN4cute5tupleIJNS5_1CILi1EEES8_S8_EEENS6_IJNS7_ILi192EEENS7_ILi144EEENS7_ILi96EEEEEELi96ENS_6half_tEfNS_4arch4Sm90ELb1ELb0ELb1ELb1ELb0ELb0ELb0ELb0ELb1ELb0ELb0ELb0EEENS1_21CollectiveEpilogueFwdINS6_IJSA_SC_SB_EEES9_SE_SG_Li384ELb1ELb0ELb0ELb0EEENS1_36VarlenDynamicPersistentTileSchedulerILi192ELi144ELi384ELi32ELb0ELb0ELb1ELb1ELb1ELb1EEEEEEEEEvNT_6ParamsE,@"STO_CUDA_ENTRY STV_DEFAULT"
_ZN7cutlass13device_kernelIN5flash11enable_sm90INS1_16FlashAttnFwdSm90INS1_25CollectiveMainloopFwdSm90ILi2EN4cute5tupleIJNS5_1CILi1EEES8_S8_EEENS6_IJNS7_ILi192EEENS7_ILi144EEENS7_ILi96EEEEEELi96ENS_6half_tEfNS_4arch4Sm90ELb1ELb0ELb1ELb1ELb0ELb0ELb0ELb0ELb1ELb0ELb0ELb0EEENS1_21CollectiveEpilogueFwdINS6_IJSA_SC_SB_EEES9_SE_SG_Li384ELb1ELb0ELb0ELb0EEENS1_36VarlenDynamicPersistentTileSchedulerILi192ELi144ELi384ELi32ELb0ELb0ELb1ELb1ELb1ELb1EEEEEEEEEvNT_6ParamsE:
[----:B------:R-:W-:Y:S01]  /*0000*/  LDC R1, c[0x0][0x37c] ;  /* 0x0000df00ff017b82 */ /* 0x000fe20000000800 */
[----:B------:R-:W-:Y:S05]  /*0010*/  EXIT ;  /* 0x000000000000794d */ /* 0x000fea0003800000 */
.L_x_37:
        /* <DEDUP_REMOVED lines=14> */
.L_x_85:


//--------------------- .text._ZN7cutlass13device_kernelIN5flash11enable_sm90INS1_16FlashAttnFwdSm90INS1_25CollectiveMainloopFwdSm90ILi2EN4cute5tupleIJNS5_1CILi1EEES8_S8_EEENS6_IJNS7_ILi192EEENS7_ILi144EEENS7_ILi96EEEEEELi96ENS_6half_tEfNS_4arch4Sm90ELb1ELb0ELb1ELb1ELb0ELb1ELb0ELb0ELb1ELb0ELb0ELb0EEENS1_21CollectiveEpilogueFwdINS6_IJSA_SC_SB_EEES9_SE_SG_Li384ELb1ELb0ELb0ELb0EEENS1_36VarlenDynamicPersistentTileSchedulerILi192ELi144ELi384ELi32ELb0ELb0ELb1ELb1ELb1ELb1EEEEEEEEEvNT_6ParamsE --------------------------
	.section	.text._ZN7cutlass13device_kernelIN5flash11enable_sm90INS1_16FlashAttnFwdSm90INS1_25CollectiveMainloopFwdSm90ILi2EN4cute5tupleIJNS5_1CILi1EEES8_S8_EEENS6_IJNS7_ILi192EEENS7_ILi144EEENS7_ILi96EEEEEELi96ENS_6half_tEfNS_4arch4Sm90ELb1ELb0ELb1ELb1ELb0ELb1ELb0ELb0ELb1ELb0ELb0ELb0EEENS1_21CollectiveEpilogueFwdINS6_IJSA_SC_SB_EEES9_SE_SG_Li384ELb1ELb0ELb0ELb0EEENS1_36VarlenDynamicPersistentTileSchedulerILi192ELi144ELi384ELi32ELb0ELb0ELb1ELb1ELb1ELb1EEEEEEEEEvNT_6ParamsE,"ax",@progbits
	.align	128
.text._ZN7cutlass13device_kernelIN5flash11enable_sm90INS1_16FlashAttnFwdSm90INS1_25CollectiveMainloopFwdSm90ILi2EN4cute5tupleIJNS5_1CILi1EEES8_S8_EEENS6_IJNS7_ILi192EEENS7_ILi144EEENS7_ILi96EEEEEELi96ENS_6half_tEfNS_4arch4Sm90ELb1ELb0ELb1ELb1ELb0ELb1ELb0ELb0ELb1ELb0ELb0ELb0EEENS1_21CollectiveEpilogueFwdINS6_IJSA_SC_SB_EEES9_SE_SG_Li384ELb1ELb0ELb0ELb0EEENS1_36VarlenDynamicPersistentTileSchedulerILi192ELi144ELi384ELi32ELb0ELb0ELb1ELb1ELb1ELb1EEEEEEEEEvNT_6ParamsE:
        .type           _ZN7cutlass13device_kernelIN5flash11enable_sm90INS1_16FlashAttnFwdSm90INS1_25CollectiveMainloopFwdSm90ILi2EN4cute5tupleIJNS5_1CILi1EEES8_S8_EEENS6_IJNS7_ILi192EEENS7_ILi144EEENS7_ILi96EEEEEELi96ENS_6half_tEfNS_4arch4Sm90ELb1ELb0ELb1ELb1ELb0ELb1ELb0ELb0ELb1ELb0ELb0ELb0EEENS1_21CollectiveEpilogueFwdINS6_IJSA_SC_SB_EEES9_SE_SG_Li384ELb1ELb0ELb0ELb0EEENS1_36VarlenDynamicPersistentTileSchedulerILi192ELi144ELi384ELi32ELb0ELb0ELb1ELb1ELb1ELb1EEEEEEEEEvNT_6ParamsE,@function
        .size           _ZN7cutlass13device_kernelIN5flash11enable_sm90INS1_16FlashAttnFwdSm90INS1_25CollectiveMainloopFwdSm90ILi2EN4cute5tupleIJNS5_1CILi1EEES8_S8_EEENS6_IJNS7_ILi192EEENS7_ILi144EEENS7_ILi96EEEEEELi96ENS_6half_tEfNS_4arch4Sm90ELb1ELb0ELb1ELb1ELb0ELb1ELb0ELb0ELb1ELb0ELb0ELb0EEENS1_21CollectiveEpilogueFwdINS6_IJSA_SC_SB_EEES9_SE_SG_Li384ELb1ELb0ELb0ELb0EEENS1_36VarlenDynamicPersistentTileSchedulerILi192ELi144ELi384ELi32ELb0ELb0ELb1ELb1ELb1ELb1EEEEEEEEEvNT_6ParamsE,(.L_x_86 - _ZN7cutlass13device_kernelIN5flash11enable_sm90INS1_16FlashAttnFwdSm90INS1_25CollectiveMainloopFwdSm90ILi2EN4cute5tupleIJNS5_1CILi1EEES8_S8_EEENS6_IJNS7_ILi192EEENS7_ILi144EEENS7_ILi96EEEEEELi96ENS_6half_tEfNS_4arch4Sm90ELb1ELb0ELb1ELb1ELb0ELb1ELb0ELb0ELb1ELb0ELb0ELb0EEENS1_21CollectiveEpilogueFwdINS6_IJSA_SC_SB_EEES9_SE_SG_Li384ELb1ELb0ELb0ELb0EEENS1_36VarlenDynamicPersistentTileSchedulerILi192ELi144ELi384ELi32ELb0ELb0ELb1ELb1ELb1ELb1EEEEEEEEEvNT_6ParamsE)
        .other          _ZN7cutlass13device_kernelIN5flash11enable_sm90INS1_16FlashAttnFwdSm90INS1_25CollectiveMainloopFwdSm90ILi2EN4cute5tupleIJNS5_1CILi1EEES8_S8_EEENS6_IJNS7_ILi192EEENS7_ILi144EEENS7_ILi96EEEEEELi96ENS_6half_tEfNS_4arch4Sm90ELb1ELb0ELb1ELb1ELb0ELb1ELb0ELb0ELb1ELb0ELb0ELb0EEENS1_21CollectiveEpilogueFwdINS6_IJSA_SC_SB_EEES9_SE_SG_Li384ELb1ELb0ELb0ELb0EEENS1_36VarlenDynamicPersistentTileSchedulerILi192ELi144ELi384ELi32ELb0ELb0ELb1ELb1ELb1ELb1EEEEEEEEEvNT_6ParamsE,@"STO_CUDA_ENTRY STV_DEFAULT"
_ZN7cutlass13device_kernelIN5flash11enable_sm90INS1_16FlashAttnFwdSm90INS1_25CollectiveMainloopFwdSm90ILi2EN4cute5tupleIJNS5_1CILi1EEES8_S8_EEENS6_IJNS7_ILi192EEENS7_ILi144EEENS7_ILi96EEEEEELi96ENS_6half_tEfNS_4arch4Sm90ELb1ELb0ELb1ELb1ELb0ELb1ELb0ELb0ELb1ELb0ELb0ELb0EEENS1_21CollectiveEpilogueFwdINS6_IJSA_SC_SB_EEES9_SE_SG_Li384ELb1ELb0ELb0ELb0EEENS1_36VarlenDynamicPersistentTileSchedulerILi192ELi144ELi384ELi32ELb0ELb0ELb1ELb1ELb1ELb1EEEEEEEEEvNT_6ParamsE:
[----:B------:R-:W-:Y:S01]  /*0000*/  LDC R1, c[0x0][0x37c] ;  /* 0x0000df00ff017b82 */ /* 0x000fe20000000800 */
[----:B------:R-:W-:Y:S05]  /*0010*/  EXIT ;  /* 0x000000000000794d */ /* 0x000fea0003800000 */
.L_x_38:
        /* <DEDUP_REMOVED lines=14> */
.L_x_86:


//--------------------- .text._ZN7cutlass13device_kernelIN5flash11enable_sm90INS1_16FlashAttnFwdSm90INS1_25CollectiveMainloopFwdSm90ILi2EN4cute5tupleIJNS5_1CILi1EEES8_S8_EEENS6_IJNS7_ILi192EEESA_NS7_ILi64EEEEEELi64ENS_6half_tEfNS_4arch4Sm90ELb0ELb0ELb1ELb0ELb0ELb0ELb0ELb0ELb1ELb0ELb0ELb0EEENS1_21CollectiveEpilogueFwdINS6_IJSA_SB_SA_EEES9_SD_SF_Li384ELb0ELb0ELb0ELb0EEENS1_29StaticPersistentTileSchedulerILb0EEEEEEEEEvNT_6ParamsE --------------------------
	.section	.text._ZN7cutlass13device_kernelIN5flash11enable_sm90INS1_16FlashAttnFwdSm90INS1_25CollectiveMainloopFwdSm90ILi2EN4cute5tupleIJNS5_1CILi1EEES8_S8_EEENS6_IJNS7_ILi192EEESA_NS7_ILi64EEEEEELi64ENS_6half_tEfNS_4arch4Sm90ELb0ELb0ELb1ELb0ELb0ELb0ELb0ELb0ELb1ELb0ELb0ELb0EEENS1_21CollectiveEpilogueFwdINS6_IJSA_SB_SA_EEES9_SD_SF_Li384ELb0ELb0ELb0ELb0EEENS1_29StaticPersistentTileSchedulerILb0EEEEEEEEEvNT_6ParamsE,"ax",@progbits
	.align	128
.text._ZN7cutlass13device_kernelIN5flash11enable_sm90INS1_16FlashAttnFwdSm90INS1_25CollectiveMainloopFwdSm90ILi2EN4cute5tupleIJNS5_1CILi1EEES8_S8_EEENS6_IJNS7_ILi192EEESA_NS7_ILi64EEEEEELi64ENS_6half_tEfNS_4arch4Sm90ELb0ELb0ELb1ELb0ELb0ELb0ELb0ELb0ELb1ELb0ELb0ELb0EEENS1_21CollectiveEpilogueFwdINS6_IJSA_SB_SA_EEES9_SD_SF_Li384ELb0ELb0ELb0ELb0EEENS1_29StaticPersistentTileSchedulerILb0EEEEEEEEEvNT_6ParamsE:
        .type           _ZN7cutlass13device_kernelIN5flash11enable_sm90INS1_16FlashAttnFwdSm90INS1_25CollectiveMainloopFwdSm90ILi2EN4cute5tupleIJNS5_1CILi1EEES8_S8_EEENS6_IJNS7_ILi192EEESA_NS7_ILi64EEEEEELi64ENS_6half_tEfNS_4arch4Sm90ELb0ELb0ELb1ELb0ELb0ELb0ELb0ELb0ELb1ELb0ELb0ELb0EEENS1_21CollectiveEpilogueFwdINS6_IJSA_SB_SA_EEES9_SD_SF_Li384ELb0ELb0ELb0ELb0EEENS1_29StaticPersistentTileSchedulerILb0EEEEEEEEEvNT_6ParamsE,@function
        .size           _ZN7cutlass13device_kernelIN5flash11enable_sm90INS1_16FlashAttnFwdSm90INS1_25CollectiveMainloopFwdSm90ILi2EN4cute5tupleIJNS5_1CILi1EEES8_S8_EEENS6_IJNS7_ILi192EEESA_NS7_ILi64EEEEEELi64ENS_6half_tEfNS_4arch4Sm90ELb0ELb0ELb1ELb0ELb0ELb0ELb0ELb0ELb1ELb0ELb0ELb0EEENS1_21CollectiveEpilogueFwdINS6_IJSA_SB_SA_EEES9_SD_SF_Li384ELb0ELb0ELb0ELb0EEENS1_29StaticPersistentTileSchedulerILb0EEEEEEEEEvNT_6ParamsE,(.L_x_87 - _ZN7cutlass13device_kernelIN5flash11enable_sm90INS1_16FlashAttnFwdSm90INS1_25CollectiveMainloopFwdSm90ILi2EN4cute5tupleIJNS5_1CILi1EEES8_S8_EEENS6_IJNS7_ILi192EEESA_NS7_ILi64EEEEEELi64ENS_6half_tEfNS_4arch4Sm90ELb0ELb0ELb1ELb0ELb0ELb0ELb0ELb0ELb1ELb0ELb0ELb0EEENS1_21CollectiveEpilogueFwdINS6_IJSA_SB_SA_EEES9_SD_SF_Li384ELb0ELb0ELb0ELb0EEENS1_29StaticPersistentTileSchedulerILb0EEEEEEEEEvNT_6ParamsE)
        .other          _ZN7cutlass13device_kernelIN5flash11enable_sm90INS1_16FlashAttnFwdSm90INS1_25CollectiveMainloopFwdSm90ILi2EN4cute5tupleIJNS5_1CILi1EEES8_S8_EEENS6_IJNS7_ILi192EEESA_NS7_ILi64EEEEEELi64ENS_6half_tEfNS_4arch4Sm90ELb0ELb0ELb1ELb0ELb0ELb0ELb0ELb0ELb1ELb0ELb0ELb0EEENS1_21CollectiveEpilogueFwdINS6_IJSA_SB_SA_EEES9_SD_SF_Li384ELb0ELb0ELb0ELb0EEENS1_29StaticPersistentTileSchedulerILb0EEEEEEEEEvNT_6ParamsE,@"STO_CUDA_ENTRY STV_DEFAULT"
_ZN7cutlass13device_kernelIN5flash11enable_sm90INS1_16FlashAttnFwdSm90INS1_25CollectiveMainloopFwdSm90ILi2EN4cute5tupleIJNS5_1CILi1EEES8_S8_EEENS6_IJNS7_ILi192EEESA_NS7_ILi64EEEEEELi64ENS_6half_tEfNS_4arch4Sm90ELb0ELb0ELb1ELb0ELb0ELb0ELb0ELb0ELb1ELb0ELb0ELb0EEENS1_21CollectiveEpilogueFwdINS6_IJSA_SB_SA_EEES9_SD_SF_Li384ELb0ELb0ELb0ELb0EEENS1_29StaticPersistentTileSchedulerILb0EEEEEEEEEvNT_6ParamsE:
[----:B------:R-:W-:Y:S01]  /*0000*/  LDC R1, c[0x0][0x37c] ;  /* 0x0000df00ff017b82 */ /* 0x000fe20000000800 */
[----:B------:R-:W-:Y:S05]  /*0010*/  EXIT ;  /* 0x000000000000794d */ /* 0x000fea0003800000 */
.L_x_39:
        /* <DEDUP_REMOVED lines=14> */
.L_x_87:


//--------------------- .text._ZN7cutlass13device_kernelIN5flash11enable_sm90INS1_16FlashAttnFwdSm90INS1_25CollectiveMainloopFwdSm90ILi2EN4cute5tupleIJNS5_1CILi1EEES8_S8_EEENS6_IJNS7_ILi192EEESA_NS7_ILi64EEEEEELi64ENS_6half_tEfNS_4arch4Sm90ELb0ELb0ELb1ELb1ELb0ELb0ELb0ELb0ELb1ELb0ELb0ELb0EEENS1_21CollectiveEpilogueFwdINS6_IJSA_SB_SA_EEES9_SD_SF_Li384ELb1ELb0ELb0ELb0EEENS1_36VarlenDynamicPersistentTileSchedulerILi192ELi192ELi384ELi32ELb0ELb0ELb1ELb0ELb1ELb1EEEEEEEEEvNT_6ParamsE --------------------------
	.section	.text._ZN7cutlass13device_kernelIN5flash11enable_sm90INS1_16FlashAttnFwdSm90INS1_25CollectiveMainloopFwdSm90ILi2EN4cute5tupleIJNS5_1CILi1EEES8_S8_EEENS6_IJNS7_ILi192EEESA_NS7_ILi64EEEEEELi64ENS_6half_tEfNS_4arch4Sm90ELb0ELb0ELb1ELb1ELb0ELb0ELb0ELb0ELb1ELb0ELb0ELb0EEENS1_21CollectiveEpilogueFwdINS6_IJSA_SB_SA_EEES9_SD_SF_Li384ELb1ELb0ELb0ELb0EEENS1_36VarlenDynamicPersistentTileSchedulerILi192ELi192ELi384ELi32ELb0ELb0ELb1ELb0ELb1ELb1EEEEEEEEEvNT_6ParamsE,"ax",@progbits
	.align	128
.text._ZN7cutlass13device_kernelIN5flash11enable_sm90INS1_16FlashAttnFwdSm90INS1_25CollectiveMainloopFwdSm90ILi2EN4cute5tupleIJNS5_1CILi1EEES8_S8_EEENS6_IJNS7_ILi192EEESA_NS7_ILi64EEEEEELi64ENS_6half_tEfNS_4arch4Sm90ELb0ELb0ELb1ELb1ELb0ELb0ELb0ELb0ELb1ELb0ELb0ELb0EEENS1_21CollectiveEpilogueFwdINS6_IJSA_SB_SA_EEES9_SD_SF_Li384ELb1ELb0ELb0ELb0EEENS1_36VarlenDynamicPersistentTileSchedulerILi192ELi192ELi384ELi32ELb0ELb0ELb1ELb0ELb1ELb1EEEEEEEEEvNT_6ParamsE:
        .type           _ZN7cutlass13device_kernelIN5flash11enable_sm90INS1_16FlashAttnFwdSm90INS1_25CollectiveMainloopFwdSm90ILi2EN4cute5tupleIJNS5_1CILi1EEES8_S8_EEENS6_IJNS7_ILi192EEESA_NS7_ILi64EEEEEELi64ENS_6half_tEfNS_4arch4Sm90ELb0ELb0ELb1ELb1ELb0ELb0ELb0ELb0ELb1ELb0ELb0ELb0EEENS1_21CollectiveEpilogueFwdINS6_IJSA_SB_SA_EEES9_SD_SF_Li384ELb1ELb0ELb0ELb0EEENS1_36VarlenDynamicPersistentTileSchedulerILi192ELi192ELi384ELi32ELb0ELb0ELb1ELb0ELb1ELb1EEEEEEEEEvNT_6ParamsE,@function
        .size           _ZN7cutlass13device_kernelIN5flash11enable_sm90INS1_16FlashAttnFwdSm90INS1_25CollectiveMainloopFwdSm90ILi2EN4cute5tupleIJNS5_1CILi1EEES8_S8_EEENS6_IJNS7_ILi192EEESA_NS7_ILi64EEEEEELi64ENS_6half_tEfNS_4arch4Sm90ELb0ELb0ELb1ELb1ELb0ELb0ELb0ELb0ELb1ELb0ELb0ELb0EEENS1_21CollectiveEpilogueFwdINS6_IJSA_SB_SA_EEES9_SD_SF_Li384ELb1ELb0ELb0ELb0EEENS1_36VarlenDynamicPersistentTileSchedulerILi192ELi192ELi384ELi32ELb0ELb0ELb1ELb0ELb1ELb1EEEEEEEEEvNT_6ParamsE,(.L_x_88 - _ZN7cutlass13device_kernelIN5flash11enable_sm90INS1_16FlashAttnFwdSm90INS1_25CollectiveMainloopFwdSm90ILi2EN4cute5tupleIJNS5_1CILi1EEES8_S8_EEENS6_IJNS7_ILi192EEESA_NS7_ILi64EEEEEELi64ENS_6half_tEfNS_4arch4Sm90ELb0ELb0ELb1ELb1ELb0ELb0ELb0ELb0ELb1ELb0ELb0ELb0EEENS1_21CollectiveEpilogueFwdINS6_IJSA_SB_SA_EEES9_SD_SF_Li384ELb1ELb0ELb0ELb0EEENS1_36VarlenDynamicPersistentTileSchedulerILi192ELi192ELi384ELi32ELb0ELb0ELb1ELb0ELb1ELb1EEEEEEEEEvNT_6ParamsE)
        .other          _ZN7cutlass13device_kernelIN5flash11enable_sm90INS1_16FlashAttnFwdSm90INS1_25CollectiveMainloopFwdSm90ILi2EN4cute5tupleIJNS5_1CILi1EEES8_S8_EEENS6_IJNS7_ILi192EEESA_NS7_ILi64EEEEEELi64ENS_6half_tEfNS_4arch4Sm90ELb0ELb0ELb1ELb1ELb0ELb0ELb0ELb0ELb1ELb0ELb0ELb0EEENS1_21CollectiveEpilogueFwdINS6_IJSA_SB_SA_EEES9_SD_SF_Li384ELb1ELb0ELb0ELb0EEENS1_36VarlenDynamicPersistentTileSchedulerILi192ELi192ELi384ELi32ELb0ELb0ELb1ELb0ELb1ELb1EEEEEEEEEvNT_6ParamsE,@"STO_CUDA_ENTRY STV_DEFAULT"
_ZN7cutlass13device_kernelIN5flash11enable_sm90INS1_16FlashAttnFwdSm90INS1_25CollectiveMainloopFwdSm90ILi2EN4cute5tupleIJNS5_1CILi1EEES8_S8_EEENS6_IJNS7_ILi192EEESA_NS7_ILi64EEEEEELi64ENS_6half_tEfNS_4arch4Sm90ELb0ELb0ELb1ELb1ELb0ELb0ELb0ELb0ELb1ELb0ELb0ELb0EEENS1_21CollectiveEpilogueFwdINS6_IJSA_SB_SA_EEES9_SD_SF_Li384ELb1ELb0ELb0ELb0EEENS1_36VarlenDynamicPersistentTileSchedulerILi192ELi192ELi384ELi32ELb0ELb0ELb1ELb0ELb1ELb1EEEEEEEEEvNT_6ParamsE:
[----:B------:R-:W-:Y:S01]  /*0000*/  LDC R1, c[0x0][0x37c] ;  /* 0x0000df00ff017b82 */ /* 0x000fe20000000800 */
[----:B------:R-:W-:Y:S05]  /*0010*/  EXIT ;  /* 0x000000000000794d */ /* 0x000fea0003800000 */
.L_x_40:
        /* <DEDUP_REMOVED lines=14> */
.L_x_88:


//--------------------- .text._ZN7cutlass13device_kernelIN5flash11enable_sm90INS1_16FlashAttnFwdSm90INS1_25CollectiveMainloopFwdSm90ILi2EN4cute5tupleIJNS5_1CILi1EEES8_S8_EEENS6_IJNS7_ILi192EEESA_NS7_ILi64EEEEEELi64ENS_6half_tEfNS_4arch4Sm90ELb0ELb0ELb1ELb1ELb0ELb1ELb0ELb0ELb1ELb0ELb0ELb0EEENS1_21CollectiveEpilogueFwdINS6_IJSA_SB_SA_EEES9_SD_SF_Li384ELb1ELb0ELb0ELb0EEENS1_36VarlenDynamicPersistentTileSchedulerILi192ELi192ELi384ELi32ELb0ELb0ELb1ELb0ELb1ELb1EEEEEEEEEvNT_6ParamsE --------------------------
	.section	.text._ZN7cutlass13device_kernelIN5flash11enable_sm90INS1_16FlashAttnFwdSm90INS1_25CollectiveMainloopFwdSm90ILi2EN4cute5tupleIJNS5_1CILi1EEES8_S8_EEENS6_IJNS7_ILi192EEESA_NS7_ILi64EEEEEELi64ENS_6half_tEfNS_4arch4Sm90ELb0ELb0ELb1ELb1ELb0ELb1ELb0ELb0ELb1ELb0ELb0ELb0EEENS1_21CollectiveEpilogueFwdINS6_IJSA_SB_SA_EEES9_SD_SF_Li384ELb1ELb0ELb0ELb0EEENS1_36VarlenDynamicPersistentTileSchedulerILi192ELi192ELi384ELi32ELb0ELb0ELb1ELb0ELb1ELb1EEEEEEEEEvNT_6ParamsE,"ax",@progbits
	.align	128
.text._ZN7cutlass13device_kernelIN5flash11enable_sm90INS1_16FlashAttnFwdSm90INS1_25CollectiveMainloopFwdSm90ILi2EN4cute5tupleIJNS5_1CILi1EEES8_S8_EEENS6_IJNS7_ILi192EEESA_NS7_ILi64EEEEEELi64ENS_6half_tEfNS_4arch4Sm90ELb0ELb0ELb1ELb1ELb0ELb1ELb0ELb0ELb1ELb0ELb0ELb0EEENS1_21CollectiveEpilogueFwdINS6_IJSA_SB_SA_EEES9_SD_SF_Li384ELb1ELb0ELb0ELb0EEENS1_36VarlenDynamicPersistentTileSchedulerILi192ELi192ELi384ELi32ELb0ELb0ELb1ELb0ELb1ELb1EEEEEEEEEvNT_6ParamsE:
        .type           _ZN7cutlass13device_kernelIN5flash11enable_sm90INS1_16FlashAttnFwdSm90INS1_25CollectiveMainloopFwdSm90ILi2EN4cute5tupleIJNS5_1CILi1EEES8_S8_EEENS6_IJNS7_ILi192EEESA_NS7_ILi64EEEEEELi64ENS_6half_tEfNS_4arch4Sm90ELb0ELb0ELb1ELb1ELb0ELb1ELb0ELb0ELb1ELb0ELb0ELb0EEENS1_21CollectiveEpilogueFwdINS6_IJSA_SB_SA_EEES9_SD_SF_Li384ELb1ELb0ELb0ELb0EEENS1_36VarlenDynamicPersistentTileSchedulerILi192ELi192ELi384ELi32ELb0ELb0ELb1ELb0ELb1ELb1EEEEEEEEEvNT_6ParamsE,@function
        .size           _ZN7cutlass13device_kernelIN5flash11enable_sm90INS1_16FlashAttnFwdSm90INS1_25CollectiveMainloopFwdSm90ILi2EN4cute5tupleIJNS5_1CILi1EEES8_S8_EEENS6_IJNS7_ILi192EEESA_NS7_ILi64EEEEEELi64ENS_6half_tEfNS_4arch4Sm90ELb0ELb0ELb1ELb1ELb0ELb1ELb0ELb0ELb1ELb0ELb0ELb0EEENS1_21CollectiveEpilogueFwdINS6_IJSA_SB_SA_EEES9_SD_SF_Li384ELb1ELb0ELb0ELb0EEENS1_36VarlenDynamicPersistentTileSchedulerILi192ELi192ELi384ELi32ELb0ELb0ELb1ELb0ELb1ELb1EEEEEEEEEvNT_6ParamsE,(.L_x_89 - _ZN7cutlass13device_kernelIN5flash11enable_sm90INS1_16FlashAttnFwdSm90INS1_25CollectiveMainloopFwdSm90ILi2EN4cute5tupleIJNS5_1CILi1EEES8_S8_EEENS6_IJNS7_ILi192EEESA_NS7_ILi64EEEEEELi64ENS_6half_tEfNS_4arch4Sm90ELb0ELb0ELb1ELb1ELb0ELb1ELb0ELb0ELb1ELb0ELb0ELb0EEENS1_21CollectiveEpilogueFwdINS6_IJSA_SB_SA_EEES9_SD_SF_Li384ELb1ELb0ELb0ELb0EEENS1_36VarlenDynamicPersistentTileSchedulerILi192ELi192ELi384ELi32ELb0ELb0ELb1ELb0ELb1ELb1EEEEEEEEEvNT_6ParamsE)
        .other          _ZN7cutlass13device_kernelIN5flash11enable_sm90INS1_16FlashAttnFwdSm90INS1_25CollectiveMainloopFwdSm90ILi2EN4cute5tupleIJNS5_1CILi1EEES8_S8_EEENS6_IJNS7_ILi192EEESA_NS7_ILi64EEEEEELi64ENS_6half_tEfNS_4arch4Sm90ELb0ELb0ELb1ELb1ELb0ELb1ELb0ELb0ELb1ELb0ELb0ELb0EEENS1_21CollectiveEpilogueFwdINS6_IJSA_SB_SA_EEES9_SD_SF_Li384ELb1ELb0ELb0ELb0EEENS1_36VarlenDynamicPersistentTileSchedulerILi192ELi192ELi384ELi32ELb0ELb0ELb1ELb0ELb1ELb1EEEEEEEEEvNT_6ParamsE,@"STO_CUDA_ENTRY STV_DEFAULT"
_ZN7cutlass13device_kernelIN5flash11enable_sm90INS1_16FlashAttnFwdSm90INS1_25CollectiveMainloopFwdSm90ILi2EN4cute5tupleIJNS5_1CILi1EEES8_S8_EEENS6_IJNS7_ILi192EEESA_NS7_ILi64EEEEEELi64ENS_6half_tEfNS_4arch4Sm90ELb0ELb0ELb1ELb1ELb0ELb1ELb0ELb0ELb1ELb0ELb0ELb0EEENS1_21CollectiveEpilogueFwdINS6_IJSA_SB_SA_EEES9_SD_SF_Li384ELb1ELb0ELb0ELb0EEENS1_36VarlenDynamicPersistentTileSchedulerILi192ELi192ELi384ELi32ELb0ELb0ELb1ELb0ELb1ELb1EEEEEEEEEvNT_6ParamsE:
[----:B------:R-:W-:Y:S01]  /*0000*/  LDC R1, c[0x0][0x37c] ;  /* 0x0000df00ff017b82 */ /* 0x000fe20000000800 */
[----:B------:R-:W-:Y:S05]  /*0010*/  EXIT ;  /* 0x000000000000794d */ /* 0x000fea0003800000 */
.L_x_41:
        /* <DEDUP_REMOVED lines=14> */
.L_x_89:


//--------------------- .text._ZN7cutlass13device_kernelIN5flash11enable_sm90INS1_16FlashAttnFwdSm90INS1_25CollectiveMainloopFwdSm90ILi2EN4cute5tupleIJNS5_1CILi1EEES8_S8_EEENS6_IJNS7_ILi192EEENS7_ILi128EEENS7_ILi64EEEEEELi64ENS_6half_tEfNS_4arch4Sm90ELb0ELb1ELb1ELb0ELb0ELb0ELb0ELb1ELb1ELb0ELb0ELb0EEENS1_21CollectiveEpilogueFwdINS6_IJSA_SC_SB_EEES9_SE_SG_Li384ELb0ELb0ELb0ELb0EEENS1_30DynamicPersistentTileSchedulerILi384ELi32ELb0ELb0ELb1EEEEEEEEEvNT_6ParamsE --------------------------
	.section	.text._ZN7cutlass13device_kernelIN5flash11enable_sm90INS1_16FlashAttnFwdSm90INS1_25CollectiveMainloopFwdSm90ILi2EN4cute5tupleIJNS5_1CILi1EEES8_S8_EEENS6_IJNS7_ILi192EEENS7_ILi128EEENS7_ILi64EEEEEELi64ENS_6half_tEfNS_4arch4Sm90ELb0ELb1ELb1ELb0ELb0ELb0ELb0ELb1ELb1ELb0ELb0ELb0EEENS1_21CollectiveEpilogueFwdINS6_IJSA_SC_SB_EEES9_SE_SG_Li384ELb0ELb0ELb0ELb0EEENS1_30DynamicPersistentTileSchedulerILi384ELi32ELb0ELb0ELb1EEEEEEEEEvNT_6ParamsE,"ax",@progbits
	.align	128
.text._ZN7cutlass13device_kernelIN5flash11enable_sm90INS1_16FlashAttnFwdSm90INS1_25CollectiveMainloopFwdSm90ILi2EN4cute5tupleIJNS5_1CILi1EEES8_S8_EEENS6_IJNS7_ILi192EEENS7_ILi128EEENS7_ILi64EEEEEELi64ENS_6half_tEfNS_4arch4Sm90ELb0ELb1ELb1ELb0ELb0ELb0ELb0ELb1ELb1ELb0ELb0ELb0EEENS1_21CollectiveEpilogueFwdINS6_IJSA_SC_SB_EEES9_SE_SG_Li384ELb0ELb0ELb0ELb0EEENS1_30DynamicPersistentTileSchedulerILi384ELi32ELb0ELb0ELb1EEEEEEEEEvNT_6ParamsE:
        .type           _ZN7cutlass13device_kernelIN5flash11enable_sm90INS1_16FlashAttnFwdSm90INS1_25CollectiveMainloopFwdSm90ILi2EN4cute5tupleIJNS5_1CILi1EEES8_S8_EEENS6_IJNS7_ILi192EEENS7_ILi128EEENS7_ILi64EEEEEELi64ENS_6half_tEfNS_4arch4Sm90ELb0ELb1ELb1ELb0ELb0ELb0ELb0ELb1ELb1ELb0ELb0ELb0EEENS1_21CollectiveEpilogueFwdINS6_IJSA_SC_SB_EEES9_SE_SG_Li384ELb0ELb0ELb0ELb0EEENS1_30DynamicPersistentTileSchedulerILi384ELi32ELb0ELb0ELb1EEEEEEEEEvNT_6ParamsE,@function
        .size           _ZN7cutlass13device_kernelIN5flash11enable_sm90INS1_16FlashAttnFwdSm90INS1_25CollectiveMainloopFwdSm90ILi2EN4cute5tupleIJNS5_1CILi1EEES8_S8_EEENS6_IJNS7_ILi192EEENS7_ILi128EEENS7_ILi64EEEEEELi64ENS_6half_tEfNS_4arch4Sm90ELb0ELb1ELb1ELb0ELb0ELb0ELb0ELb1ELb1ELb0ELb0ELb0EEENS1_21CollectiveEpilogueFwdINS6_IJSA_SC_SB_EEES9_SE_SG_Li384ELb0ELb0ELb0ELb0EEENS1_30DynamicPersistentTileSchedulerILi384ELi32ELb0ELb0ELb1EEEEEEEEEvNT_6ParamsE,(.L_x_90 - _ZN7cutlass13device_kernelIN5flash11enable_sm90INS1_16FlashAttnFwdSm90INS1_25CollectiveMainloopFwdSm90ILi2EN4cute5tupleIJNS5_1CILi1EEES8_S8_EEENS6_IJNS7_ILi192EEENS7_ILi128EEENS7_ILi64EEEEEELi64ENS_6half_tEfNS_4arch4Sm90ELb0ELb1ELb1ELb0ELb0ELb0ELb0ELb1ELb1ELb0ELb0ELb0EEENS1_21CollectiveEpilogueFwdINS6_IJSA_SC_SB_EEES9_SE_SG_Li384ELb0ELb0ELb0ELb0EEENS1_30DynamicPersistentTileSchedulerILi384ELi32ELb0ELb0ELb1EEEEEEEEEvNT_6ParamsE)
        .other          _ZN7cutlass13device_kernelIN5flash11enable_sm90INS1_16FlashAttnFwdSm90INS1_25CollectiveMainloopFwdSm90ILi2EN4cute5tupleIJNS5_1CILi1EEES8_S8_EEENS6_IJNS7_ILi192EEENS7_ILi128EEENS7_ILi64EEEEEELi64ENS_6half_tEfNS_4arch4Sm90ELb0ELb1ELb1ELb0ELb0ELb0ELb0ELb1ELb1ELb0ELb0ELb0EEENS1_21CollectiveEpilogueFwdINS6_IJSA_SC_SB_EEES9_SE_SG_Li384ELb0ELb0ELb0ELb0EEENS1_30DynamicPersistentTileSchedulerILi384ELi32ELb0ELb0ELb1EEEEEEEEEvNT_6ParamsE,@"STO_CUDA_ENTRY STV_DEFAULT"
_ZN7cutlass13device_kernelIN5flash11enable_sm90INS1_16FlashAttnFwdSm90INS1_25CollectiveMainloopFwdSm90ILi2EN4cute5tupleIJNS5_1CILi1EEES8_S8_EEENS6_IJNS7_ILi192EEENS7_ILi128EEENS7_ILi64EEEEEELi64ENS_6half_tEfNS_4arch4Sm90ELb0ELb1ELb1ELb0ELb0ELb0ELb0ELb1ELb1ELb0ELb0ELb0EEENS1_21CollectiveEpilogueFwdINS6_IJSA_SC_SB_EEES9_SE_SG_Li384ELb0ELb0ELb0ELb0EEENS1_30DynamicPersistentTileSchedulerILi384ELi32ELb0ELb0ELb1EEEEEEEEEvNT_6ParamsE:
[----:B------:R-:W-:Y:S01]  /*0000*/  LDC R1, c[0x0][0x37c] ;  /* 0x0000df00ff017b82 */ /* 0x000fe20000000800 */
[----:B------:R-:W-:Y:S05]  /*0010*/  EXIT ;  /* 0x000000000000794d */ /* 0x000fea0003800000 */
.L_x_42:
        /* <DEDUP_REMOVED lines=14> */
.L_x_90:


//--------------------- .text._ZN7cutlass13device_kernelIN5flash11enable_sm90INS1_16FlashAttnFwdSm90INS1_25CollectiveMainloopFwdSm90ILi2EN4cute5tupleIJNS5_1CILi1EEES8_S8_EEENS6_IJNS7_ILi192EEENS7_ILi128EEENS7_ILi64EEEEEELi64ENS_6half_tEfNS_4arch4Sm90ELb0ELb1ELb1ELb1ELb0ELb0ELb0ELb1ELb1ELb0ELb0ELb0EEENS1_21CollectiveEpilogueFwdINS6_IJSA_SC_SB_EEES9_SE_SG_Li384ELb1ELb0ELb0ELb0EEENS1_36VarlenDynamicPersistentTileSchedulerILi192ELi128ELi384ELi32ELb0ELb0ELb1ELb1ELb0ELb1EEEEEEEEEvNT_6ParamsE --------------------------
	.section	.text._ZN7cutlass13device_kernelIN5flash11enable_sm90INS1_16FlashAttnFwdSm90INS1_25CollectiveMainloopFwdSm90ILi2EN4cute5tupleIJNS5_1CILi1EEES8_S8_EEENS6_IJNS7_ILi192EEENS7_ILi128EEENS7_ILi64EEEEEELi64ENS_6half_tEfNS_4arch4Sm90ELb0ELb1ELb1ELb1ELb0ELb0ELb0ELb1ELb1ELb0ELb0ELb0EEENS1_21CollectiveEpilogueFwdINS6_IJSA_SC_SB_EEES9_SE_SG_Li384ELb1ELb0ELb0ELb0EEENS1_36VarlenDynamicPersistentTileSchedulerILi192ELi128ELi384ELi32ELb0ELb0ELb1ELb1ELb0ELb1EEEEEEEEEvNT_6ParamsE,"ax",@progbits
	.align	128
.text._ZN7cutlass13device_kernelIN5flash11enable_sm90INS1_16FlashAttnFwdSm90INS1_25CollectiveMainloopFwdSm90ILi2EN4cute5tupleIJNS5_1CILi1EEES8_S8_EEENS6_IJNS7_ILi192EEENS7_ILi128EEENS7_ILi64EEEEEELi64ENS_6half_tEfNS_4arch4Sm90ELb0ELb1ELb1ELb1ELb0ELb0ELb0ELb1ELb1ELb0ELb0ELb0EEENS1_21CollectiveEpilogueFwdINS6_IJSA_SC_SB_EEES9_SE_SG_Li384ELb1ELb0ELb0ELb0EEENS1_36VarlenDynamicPersistentTileSchedulerILi192ELi128ELi384ELi32ELb0ELb0ELb1ELb1ELb0ELb1EEEEEEEEEvNT_6ParamsE:
        .type           _ZN7cutlass13device_kernelIN5flash11enable_sm90INS1_16FlashAttnFwdSm90INS1_25CollectiveMainloopFwdSm90ILi2EN4cute5tupleIJNS5_1CILi1EEES8_S8_EEENS6_IJNS7_ILi192EEENS7_ILi128EEENS7_ILi64EEEEEELi64ENS_6half_tEfNS_4arch4Sm90ELb0ELb1ELb1ELb1ELb0ELb0ELb0ELb1ELb1ELb0ELb0ELb0EEENS1_21CollectiveEpilogueFwdINS6_IJSA_SC_SB_EEES9_SE_SG_Li384ELb1ELb0ELb0ELb0EEENS1_36VarlenDynamicPersistentTileSchedulerILi192ELi128ELi384ELi32ELb0ELb0ELb1ELb1ELb0ELb1EEEEEEEEEvNT_6ParamsE,@function
        .size           _ZN7cutlass13device_kernelIN5flash11enable_sm90INS1_16FlashAttnFwdSm90INS1_25CollectiveMainloopFwdSm90ILi2EN4cute5tupleIJNS5_1CILi1EEES8_S8_EEENS6_IJNS7_ILi192EEENS7_ILi128EEENS7_ILi64EEEEEELi64ENS_6half_tEfNS_4arch4Sm90ELb0ELb1ELb1ELb1ELb0ELb0ELb0ELb1ELb1ELb0ELb0ELb0EEENS1_21CollectiveEpilogueFwdINS6_IJSA_SC_SB_EEES9_SE_SG_Li384ELb1ELb0ELb0ELb0EEENS1_36VarlenDynamicPersistentTileSchedulerILi192ELi128ELi384ELi32ELb0ELb0ELb1ELb1ELb0ELb1EEEEEEEEEvNT_6ParamsE,(.L_x_91 - _ZN7cutlass13device_kernelIN5flash11enable_sm90INS1_16FlashAttnFwdSm90INS1_25CollectiveMainloopFwdSm90ILi2EN4cute5tupleIJNS5_1CILi1EEES8_S8_EEENS6_IJNS7_ILi192EEENS7_ILi128EEENS7_ILi64EEEEEELi64ENS_6half_tEfNS_4arch4Sm90ELb0ELb1ELb1ELb1ELb0ELb0ELb0ELb1ELb1ELb0ELb0ELb0EEENS1_21CollectiveEpilogueFwdINS6_IJSA_SC_SB_EEES9_SE_SG_Li384ELb1ELb0ELb0ELb0EEENS1_36VarlenDynamicPersistentTileSchedulerILi192ELi128ELi384ELi32ELb0ELb0ELb1ELb1ELb0ELb1EEEEEEEEEvNT_6ParamsE)
        .other          _ZN7cutlass13device_kernelIN5flash11enable_sm90INS1_16FlashAttnFwdSm90INS1_25CollectiveMainloopFwdSm90ILi2EN4cute5tupleIJNS5_1CILi1EEES8_S8_EEENS6_IJNS7_ILi192EEENS7_ILi128EEENS7_ILi64EEEEEELi64ENS_6half_tEfNS_4arch4Sm90ELb0ELb1ELb1ELb1ELb0ELb0ELb0ELb1ELb1ELb0ELb0ELb0EEENS1_21CollectiveEpilogueFwdINS6_IJSA_SC_SB_EEES9_SE_SG_Li384ELb1ELb0ELb0ELb0EEENS1_36VarlenDynamicPersistentTileSchedulerILi192ELi128ELi384ELi32ELb0ELb0ELb1ELb1ELb0ELb1EEEEEEEEEvNT_6ParamsE,@"STO_CUDA_ENTRY STV_DEFAULT"
_ZN7cutlass13device_kernelIN5flash11enable_sm90INS1_16FlashAttnFwdSm90INS1_25CollectiveMainloopFwdSm90ILi2EN4cute5tupleIJNS5_1CILi1EEES8_S8_EEENS6_IJNS7_ILi192EEENS7_ILi128EEENS7_ILi64EEEEEELi64ENS_6half_tEfNS_4arch4Sm90ELb0ELb1ELb1ELb1ELb0ELb0ELb0ELb1ELb1ELb0ELb0ELb0EEENS1_21CollectiveEpilogueFwdINS6_IJSA_SC_SB_EEES9_SE_SG_Li384ELb1ELb0ELb0ELb0EEENS1_36VarlenDynamicPersistentTileSchedulerILi192ELi128ELi384ELi32ELb0ELb0ELb1ELb1ELb0ELb1EEEEEEEEEvNT_6ParamsE:
[----:B------:R-:W-:Y:S01]  /*0000*/  LDC R1, c[0x0][0x37c] ;  /* 0x0000df00ff017b82 */ /* 0x000fe20000000800 */
[----:B------:R-:W-:Y:S05]  /*0010*/  EXIT ;  /* 0x000000000000794d */ /* 0x000fea0003800000 */
.L_x_43:
        /* <DEDUP_REMOVED lines=14> */
.L_x_91:


//--------------------- .text._ZN7cutlass13device_kernelIN5flash11enable_sm90INS1_16FlashAttnFwdSm90INS1_25CollectiveMainloopFwdSm90ILi2EN4cute5tupleIJNS5_1CILi1EEES8_S8_EEENS6_IJNS7_ILi192EEENS7_ILi128EEENS7_ILi64EEEEEELi64ENS_6half_tEfNS_4arch4Sm90ELb0ELb1ELb1ELb1ELb0ELb1ELb0ELb1ELb1ELb0ELb0ELb0EEENS1_21CollectiveEpilogueFwdINS6_IJSA_SC_SB_EEES9_SE_SG_Li384ELb1ELb0ELb0ELb0EEENS1_36VarlenDynamicPersistentTileSchedulerILi192ELi128ELi384ELi32ELb0ELb0ELb1ELb1ELb0ELb1EEEEEEEEEvNT_6ParamsE --------------------------
	.section	.text._ZN7cutlass13device_kernelIN5flash11enable_sm90INS1_16FlashAttnFwdSm90INS1_25CollectiveMainloopFwdSm90ILi2EN4cute5tupleIJNS5_1CILi1EEES8_S8_EEENS6_IJNS7_ILi192EEENS7_ILi128EEENS7_ILi64EEEEEELi64ENS_6half_tEfNS_4arch4Sm90ELb0ELb1ELb1ELb1ELb0ELb1ELb0ELb1ELb1ELb0ELb0ELb0EEENS1_21CollectiveEpilogueFwdINS6_IJSA_SC_SB_EEES9_SE_SG_Li384ELb1ELb0ELb0ELb0EEENS1_36VarlenDynamicPersistentTileSchedulerILi192ELi128ELi384ELi32ELb0ELb0ELb1ELb1ELb0ELb1EEEEEEEEEvNT_6ParamsE,"ax",@progbits
	.align	128
.text._ZN7cutlass13device_kernelIN5flash11enable_sm90INS1_16FlashAttnFwdSm90INS1_25CollectiveMainloopFwdSm90ILi2EN4cute5tupleIJNS5_1CILi1EEES8_S8_EEENS6_IJNS7_ILi192EEENS7_ILi128EEENS7_ILi64EEEEEELi64ENS_6half_tEfNS_4arch4Sm90ELb0ELb1ELb1ELb1ELb0ELb1ELb0ELb1ELb1ELb0ELb0ELb0EEENS1_21CollectiveEpilogueFwdINS6_IJSA_SC_SB_EEES9_SE_SG_Li384ELb1ELb0ELb0ELb0EEENS1_36VarlenDynamicPersistentTileSchedulerILi192ELi128ELi384ELi32ELb0ELb0ELb1ELb1ELb0ELb1EEEEEEEEEvNT_6ParamsE:
        .type           _ZN7cutlass13device_kernelIN5flash11enable_sm90INS1_16FlashAttnFwdSm90INS1_25CollectiveMainloopFwdSm90ILi2EN4cute5tupleIJNS5_1CILi1EEES8_S8_EEENS6_IJNS7_ILi192EEENS7_ILi128EEENS7_ILi64EEEEEELi64ENS_6half_tEfNS_4arch4Sm90ELb0ELb1ELb1ELb1ELb0ELb1ELb0ELb1ELb1ELb0ELb0ELb0EEENS1_21CollectiveEpilogueFwdINS6_IJSA_SC_SB_EEES9_SE_SG_Li384ELb1ELb0ELb0ELb0EEENS1_36VarlenDynamicPersistentTileSchedulerILi192ELi128ELi384ELi32ELb0ELb0ELb1ELb1ELb0ELb1EEEEEEEEEvNT_6ParamsE,@function
        .size           _ZN7cutlass13device_kernelIN5flash11enable_sm90INS1_16FlashAttnFwdSm90INS1_25CollectiveMainloopFwdSm90ILi2EN4cute5tupleIJNS5_1CILi1EEES8_S8_EEENS6_IJNS7_ILi192EEENS7_ILi128EEENS7_ILi64EEEEEELi64ENS_6half_tEfNS_4arch4Sm90ELb0ELb1ELb1ELb1ELb0ELb1ELb0ELb1ELb1ELb0ELb0ELb0EEENS1_21CollectiveEpilogueFwdINS6_IJSA_SC_SB_EEES9_SE_SG_Li384ELb1ELb0ELb0ELb0EEENS1_36VarlenDynamicPersistentTileSchedulerILi192ELi128ELi384ELi32ELb0ELb0ELb1ELb1ELb0ELb1EEEEEEEEEvNT_6ParamsE,(.L_x_92 - _ZN7cutlass13device_kernelIN5flash11enable_sm90INS1_16FlashAttnFwdSm90INS1_25CollectiveMainloopFwdSm90ILi2EN4cute5tupleIJNS5_1CILi1EEES8_S8_EEENS6_IJNS7_ILi192EEENS7_ILi128EEENS7_ILi64EEEEEELi64ENS_6half_tEfNS_4arch4Sm90ELb0ELb1ELb1ELb1ELb0ELb1ELb0ELb1ELb1ELb0ELb0ELb0EEENS1_21CollectiveEpilogueFwdINS6_IJSA_SC_SB_EEES9_SE_SG_Li384ELb1ELb0ELb0ELb0EEENS1_36VarlenDynamicPersistentTileSchedulerILi192ELi128ELi384ELi32ELb0ELb0ELb1ELb1ELb0ELb1EEEEEEEEEvNT_6ParamsE)
        .other          _ZN7cutlass13device_kernelIN5flash11enable_sm90INS1_16FlashAttnFwdSm90INS1_25CollectiveMainloopFwdSm90ILi2EN4cute5tupleIJNS5_1CILi1EEES8_S8_EEENS6_IJNS7_ILi192EEENS7_ILi128EEENS7_ILi64EEEEEELi64ENS_6half_tEfNS_4arch4Sm90ELb0ELb1ELb1ELb1ELb0ELb1ELb0ELb1ELb1ELb0ELb0ELb0EEENS1_21CollectiveEpilogueFwdINS6_IJSA_SC_SB_EEES9_SE_SG_Li384ELb1ELb0ELb0ELb0EEENS1_36VarlenDynamicPersistentTileSchedulerILi192ELi128ELi384ELi32ELb0ELb0ELb1ELb1ELb0ELb1EEEEEEEEEvNT_6ParamsE,@"STO_CUDA_ENTRY STV_DEFAULT"
_ZN7cutlass13device_kernelIN5flash11enable_sm90INS1_16FlashAttnFwdSm90INS1_25CollectiveMainloopFwdSm90ILi2EN4cute5tupleIJNS5_1CILi1EEES8_S8_EEENS6_IJNS7_ILi192EEENS7_ILi128EEENS7_ILi64EEEEEELi64ENS_6half_tEfNS_4arch4Sm90ELb0ELb1ELb1ELb1ELb0ELb1ELb0ELb1ELb1ELb0ELb0ELb0EEENS1_21CollectiveEpilogueFwdINS6_IJSA_SC_SB_EEES9_SE_SG_Li384ELb1ELb0ELb0ELb0EEENS1_36VarlenDynamicPersistentTileSchedulerILi192ELi128ELi384ELi32ELb0ELb0ELb1ELb1ELb0ELb1EEEEEEEEEvNT_6ParamsE:
[----:B------:R-:W-:Y:S01]  /*0000*/  LDC R1, c[0x0][0x37c] ;  /* 0x0000df00ff017b82 */ /* 0x000fe20000000800 */
[----:B------:R-:W-:Y:S05]  /*0010*/  EXIT ;  /* 0x000000000000794d */ /* 0x000fea0003800000 */
.L_x_44:
        /* <DEDUP_REMOVED lines=14> */
.L_x_92:


//--------------------- .text._ZN7cutlass13device_kernelIN5flash11enable_sm90INS1_16FlashAttnFwdSm90INS1_25CollectiveMainloopFwdSm90ILi2EN4cute5tupleIJNS5_1CILi1EEES8_S8_EEENS6_IJNS7_ILi192EEENS7_ILi128EEENS7_ILi64EEEEEELi64ENS_6half_tEfNS_4arch4Sm90ELb1ELb0ELb1ELb0ELb0ELb0ELb0ELb1ELb1ELb0ELb0ELb0EEENS1_21CollectiveEpilogueFwdINS6_IJSA_SC_SB_EEES9_SE_SG_Li384ELb0ELb0ELb0ELb0EEENS1_30DynamicPersistentTileSchedulerILi384ELi32ELb0ELb0ELb1EEEEEEEEEvNT_6ParamsE --------------------------
	.section	.text._ZN7cutlass13device_kernelIN5flash11enable_sm90INS1_16FlashAttnFwdSm90INS1_25CollectiveMainloopFwdSm90ILi2EN4cute5tupleIJNS5_1CILi1EEES8_S8_EEENS6_IJNS7_ILi192EEENS7_ILi128EEENS7_ILi64EEEEEELi64ENS_6half_tEfNS_4arch4Sm90ELb1ELb0ELb1ELb0ELb0ELb0ELb0ELb1ELb1ELb0ELb0ELb0EEENS1_21CollectiveEpilogueFwdINS6_IJSA_SC_SB_EEES9_SE_SG_Li384ELb0ELb0ELb0ELb0EEENS1_30DynamicPersistentTileSchedulerILi384ELi32ELb0ELb0ELb1EEEEEEEEEvNT_6ParamsE,"ax",@progbits
	.align	128
.text._ZN7cutlass13device_kernelIN5flash11enable_sm90INS1_16FlashAttnFwdSm90INS1_25CollectiveMainloopFwdSm90ILi2EN4cute5tupleIJNS5_1CILi1EEES8_S8_EEENS6_IJNS7_ILi192EEENS7_ILi128EEENS7_ILi64EEEEEELi64ENS_6half_tEfNS_4arch4Sm90ELb1ELb0ELb1ELb0ELb0ELb0ELb0ELb1ELb1ELb0ELb0ELb0EEENS1_21CollectiveEpilogueFwdINS6_IJSA_SC_SB_EEES9_SE_SG_Li384ELb0ELb0ELb0ELb0EEENS1_30DynamicPersistentTileSchedulerILi384ELi32ELb0ELb0ELb1EEEEEEEEEvNT_6ParamsE:
        .type           _ZN7cutlass13device_kernelIN5flash11enable_sm90INS1_16FlashAttnFwdSm90INS1_25CollectiveMainloopFwdSm90ILi2EN4cute5tupleIJNS5_1CILi1EEES8_S8_EEENS6_IJNS7_ILi192EEENS7_ILi128EEENS7_ILi64EEEEEELi64ENS_6half_tEfNS_4arch4Sm90ELb1ELb0ELb1ELb0ELb0ELb0ELb0ELb1ELb1ELb0ELb0ELb0EEENS1_21CollectiveEpilogueFwdINS6_IJSA_SC_SB_EEES9_SE_SG_Li384ELb0ELb0ELb0ELb0EEENS1_30DynamicPersistentTileSchedulerILi384ELi32ELb0ELb0ELb1EEEEEEEEEvNT_6ParamsE,@function
        .size           _ZN7cutlass13device_kernelIN5flash11enable_sm90INS1_16FlashAttnFwdSm90INS1_25CollectiveMainloopFwdSm90ILi2EN4cute5tupleIJNS5_1CILi1EEES8_S8_EEENS6_IJNS7_ILi192EEENS7_ILi128EEENS7_ILi64EEEEEELi64ENS_6half_tEfNS_4arch4Sm90ELb1ELb0ELb1ELb0ELb0ELb0ELb0ELb1ELb1ELb0ELb0ELb0EEENS1_21CollectiveEpilogueFwdINS6_IJSA_SC_SB_EEES9_SE_SG_Li384ELb0ELb0ELb0ELb0EEENS1_30DynamicPersistentTileSchedulerILi384ELi32ELb0ELb0ELb1EEEEEEEEEvNT_6ParamsE,(.L_x_93 - _ZN7cutlass13device_kernelIN5flash11enable_sm90INS1_16FlashAttnFwdSm90INS1_25CollectiveMainloopFwdSm90ILi2EN4cute5tupleIJNS5_1CILi1EEES8_S8_EEENS6_IJNS7_ILi192EEENS7_ILi128EEENS7_ILi64EEEEEELi64ENS_6half_tEfNS_4arch4Sm90ELb1ELb0ELb1ELb0ELb0ELb0ELb0ELb1ELb1ELb0ELb0ELb0EEENS1_21CollectiveEpilogueFwdINS6_IJSA_SC_SB_EEES9_SE_SG_Li384ELb0ELb0ELb0ELb0EEENS1_30DynamicPersistentTileSchedulerILi384ELi32ELb0ELb0ELb1EEEEEEEEEvNT_6ParamsE)
        .other          _ZN7cutlass13device_kernelIN5flash11enable_sm90INS1_16FlashAttnFwdSm90INS1_25CollectiveMainloopFwdSm90ILi2EN4cute5tupleIJNS5_1CILi1EEES8_S8_EEENS6_IJNS7_ILi192EEENS7_ILi128EEENS7_ILi64EEEEEELi64ENS_6half_tEfNS_4arch4Sm90ELb1ELb0ELb1ELb0ELb0ELb0ELb0ELb1ELb1ELb0ELb0ELb0EEENS1_21CollectiveEpilogueFwdINS6_IJSA_SC_SB_EEES9_SE_SG_Li384ELb0ELb0ELb0ELb0EEENS1_30DynamicPersistentTileSchedulerILi384ELi32ELb0ELb0ELb1EEEEEEEEEvNT_6ParamsE,@"STO_CUDA_ENTRY STV_DEFAULT"
_ZN7cutlass13device_kernelIN5flash11enable_sm90INS1_16FlashAttnFwdSm90INS1_25CollectiveMainloopFwdSm90ILi2EN4cute5tupleIJNS5_1CILi1EEES8_S8_EEENS6_IJNS7_ILi192EEENS7_ILi128EEENS7_ILi64EEEEEELi64ENS_6half_tEfNS_4arch4Sm90ELb1ELb0ELb1ELb0ELb0ELb0ELb0ELb1ELb1ELb0ELb0ELb0EEENS1_21CollectiveEpilogueFwdINS6_IJSA_SC_SB_EEES9_SE_SG_Li384ELb0ELb0ELb0ELb0EEENS1_30DynamicPersistentTileSchedulerILi384ELi32ELb0ELb0ELb1EEEEEEEEEvNT_6ParamsE:
[----:B------:R-:W-:Y:S01]  /*0000*/  LDC R1, c[0x0][0x37c] ;  /* 0x0000df00ff017b82 */ /* 0x000fe20000000800 */
[----:B------:R-:W-:Y:S05]  /*0010*/  EXIT ;  /* 0x000000000000794d */ /* 0x000fea0003800000 */
.L_x_45:
        /* <DEDUP_REMOVED lines=14> */
.L_x_93:


//--------------------- .text._ZN7cutlass13device_kernelIN5flash11enable_sm90INS1_16FlashAttnFwdSm90INS1_25CollectiveMainloopFwdSm90ILi2EN4cute5tupleIJNS5_1CILi1EEES8_S8_EEENS6_IJNS7_ILi192EEENS7_ILi128EEENS7_ILi64EEEEEELi64ENS_6half_tEfNS_4arch4Sm90ELb1ELb0ELb1ELb1ELb0ELb0ELb0ELb1ELb1ELb0ELb0ELb0EEENS1_21CollectiveEpilogueFwdINS6_IJSA_SC_SB_EEES9_SE_SG_Li384ELb1ELb0ELb0ELb0EEENS1_36VarlenDynamicPersistentTileSchedulerILi192ELi128ELi384ELi32ELb0ELb0ELb1ELb1ELb1ELb1EEEEEEEEEvNT_6ParamsE --------------------------
	.section	.text._ZN7cutlass13device_kernelIN5flash11enable_sm90INS1_16FlashAttnFwdSm90INS1_25CollectiveMainloopFwdSm90ILi2EN4cute5tupleIJNS5_1CILi1EEES8_S8_EEENS6_IJNS7_ILi192EEENS7_ILi128EEENS7_ILi64EEEEEELi64ENS_6half_tEfNS_4arch4Sm90ELb1ELb0ELb1ELb1ELb0ELb0ELb0ELb1ELb1ELb0ELb0ELb0EEENS1_21CollectiveEpilogueFwdINS6_IJSA_SC_SB_EEES9_SE_SG_Li384ELb1ELb0ELb0ELb0EEENS1_36VarlenDynamicPersistentTileSchedulerILi192ELi128ELi384ELi32ELb0ELb0ELb1ELb1ELb1ELb1EEEEEEEEEvNT_6ParamsE,"ax",@progbits
	.align	128
.text._ZN7cutlass13device_kernelIN5flash11enable_sm90INS1_16FlashAttnFwdSm90INS1_25CollectiveMainloopFwdSm90ILi2EN4cute5tupleIJNS5_1CILi1EEES8_S8_EEENS6_IJNS7_ILi192EEENS7_ILi128EEENS7_ILi64EEEEEELi64ENS_6half_tEfNS_4arch4Sm90ELb1ELb0ELb1ELb1ELb0ELb0ELb0ELb1ELb1ELb0ELb0ELb0EEENS1_21CollectiveEpilogueFwdINS6_IJSA_SC_SB_EEES9_SE_SG_Li384ELb1ELb0ELb0ELb0EEENS1_36VarlenDynamicPersistentTileSchedulerILi192ELi128ELi384ELi32ELb0ELb0ELb1ELb1ELb1ELb1EEEEEEEEEvNT_6ParamsE:
        .type           _ZN7cutlass13device_kernelIN5flash11enable_sm90INS1_16FlashAttnFwdSm90INS1_25CollectiveMainloopFwdSm90ILi2EN4cute5tupleIJNS5_1CILi1EEES8_S8_EEENS6_IJNS7_ILi192EEENS7_ILi128EEENS7_ILi64EEEEEELi64ENS_6half_tEfNS_4arch4Sm90ELb1ELb0ELb1ELb1ELb0ELb0ELb0ELb1ELb1ELb0ELb0ELb0EEENS1_21CollectiveEpilogueFwdINS6_IJSA_SC_SB_EEES9_SE_SG_Li384ELb1ELb0ELb0ELb0EEENS1_36VarlenDynamicPersistentTileSchedulerILi192ELi128ELi384ELi32ELb0ELb0ELb1ELb1ELb1ELb1EEEEEEEEEvNT_6ParamsE,@function
        .size           _ZN7cutlass13device_kernelIN5flash11enable_sm90INS1_16FlashAttnFwdSm90INS1_25CollectiveMainloopFwdSm90ILi2EN4cute5tupleIJNS5_1CILi1EEES8_S8_EEENS6_IJNS7_ILi192EEENS7_ILi128EEENS7_ILi64EEEEEELi64ENS_6half_tEfNS_4arch4Sm90ELb1ELb0ELb1ELb1ELb0ELb0ELb0ELb1ELb1ELb0ELb0ELb0EEENS1_21CollectiveEpilogueFwdINS6_IJSA_SC_SB_EEES9_SE_SG_Li384ELb1ELb0ELb0ELb0EEENS1_36VarlenDynamicPersistentTileSchedulerILi192ELi128ELi384ELi32ELb0ELb0ELb1ELb1ELb1ELb1EEEEEEEEEvNT_6ParamsE,(.L_x_94 - _ZN7cutlass13device_kernelIN5flash11enable_sm90INS1_16FlashAttnFwdSm90INS1_25CollectiveMainloopFwdSm90ILi2EN4cute5tupleIJNS5_1CILi1EEES8_S8_EEENS6_IJNS7_ILi192EEENS7_ILi128EEENS7_ILi64EEEEEELi64ENS_6half_tEfNS_4arch4Sm90ELb1ELb0ELb1ELb1ELb0ELb0ELb0ELb1ELb1ELb0ELb0ELb0EEENS1_21CollectiveEpilogueFwdINS6_IJSA_SC_SB_EEES9_SE_SG_Li384ELb1ELb0ELb0ELb0EEENS1_36VarlenDynamicPersistentTileSchedulerILi192ELi128ELi384ELi32ELb0ELb0ELb1ELb1ELb1ELb1EEEEEEEEEvNT_6ParamsE)
        .other          _ZN7cutlass13device_kernelIN5flash11enable_sm90INS1_16FlashAttnFwdSm90INS1_25CollectiveMainloopFwdSm90ILi2EN4cute5tupleIJNS5_1CILi1EEES8_S8_EEENS6_IJNS7_ILi192EEENS7_ILi128EEENS7_ILi64EEEEEELi64ENS_6half_tEfNS_4arch4Sm90ELb1ELb0ELb1ELb1ELb0ELb0ELb0ELb1ELb1ELb0ELb0ELb0EEENS1_21CollectiveEpilogueFwdINS6_IJSA_SC_SB_EEES9_SE_SG_Li384ELb1ELb0ELb0ELb0EEENS1_36VarlenDynamicPersistentTileSchedulerILi192ELi128ELi384ELi32ELb0ELb0ELb1ELb1ELb1ELb1EEEEEEEEEvNT_6ParamsE,@"STO_CUDA_ENTRY STV_DEFAULT"
_ZN7cutlass13device_kernelIN5flash11enable_sm90INS1_16FlashAttnFwdSm90INS1_25CollectiveMainloopFwdSm90ILi2EN4cute5tupleIJNS5_1CILi1EEES8_S8_EEENS6_IJNS7_ILi192EEENS7_ILi128EEENS7_ILi64EEEEEELi64ENS_6half_tEfNS_4arch4Sm90ELb1ELb0ELb1ELb1ELb0ELb0ELb0ELb1ELb1ELb0ELb0ELb0EEENS1_21CollectiveEpilogueFwdINS6_IJSA_SC_SB_EEES9_SE_SG_Li384ELb1ELb0ELb0ELb0EEENS1_36VarlenDynamicPersistentTileSchedulerILi192ELi128ELi384ELi32ELb0ELb0ELb1ELb1ELb1ELb1EEEEEEEEEvNT_6ParamsE:
[----:B------:R-:W-:Y:S01]  /*0000*/  LDC R1, c[0x0][0x37c] ;  /* 0x0000df00ff017b82 */ /* 0x000fe20000000800 */
[----:B------:R-:W-:Y:S05]  /*0010*/  EXIT ;  /* 0x000000000000794d */ /* 0x000fea0003800000 */
.L_x_46:
        /* <DEDUP_REMOVED lines=14> */
.L_x_94:


//--------------------- .text._ZN7cutlass13device_kernelIN5flash11enable_sm90INS1_16FlashAttnFwdSm90INS1_25CollectiveMainloopFwdSm90ILi2EN4cute5tupleIJNS5_1CILi1EEES8_S8_EEENS6_IJNS7_ILi192EEENS7_ILi128EEENS7_ILi64EEEEEELi64ENS_6half_tEfNS_4arch4Sm90ELb1ELb0ELb1ELb1ELb0ELb1ELb0ELb1ELb1ELb0ELb0ELb0EEENS1_21CollectiveEpilogueFwdINS6_IJSA_SC_SB_EEES9_SE_SG_Li384ELb1ELb0ELb0ELb0EEENS1_36VarlenDynamicPersistentTileSchedulerILi192ELi128ELi384ELi32ELb0ELb0ELb1ELb1ELb1ELb1EEEEEEEEEvNT_6ParamsE --------------------------
	.section	.text._ZN7cutlass13device_kernelIN5flash11enable_sm90INS1_16FlashAttnFwdSm90INS1_25CollectiveMainloopFwdSm90ILi2EN4cute5tupleIJNS5_1CILi1EEES8_S8_EEENS6_IJNS7_ILi192EEENS7_ILi128EEENS7_ILi64EEEEEELi64ENS_6half_tEfNS_4arch4Sm90ELb1ELb0ELb1ELb1ELb0ELb1ELb0ELb1ELb1ELb0ELb0ELb0EEENS1_21CollectiveEpilogueFwdINS6_IJSA_SC_SB_EEES9_SE_SG_Li384ELb1ELb0ELb0ELb0EEENS1_36VarlenDynamicPersistentTileSchedulerILi192ELi128ELi384ELi32ELb0ELb0ELb1ELb1ELb1ELb1EEEEEEEEEvNT_6ParamsE,"ax",@progbits
	.align	128
.text._ZN7cutlass13device_kernelIN5flash11enable_sm90INS1_16FlashAttnFwdSm90INS1_25CollectiveMainloopFwdSm90ILi2EN4cute5tupleIJNS5_1CILi1EEES8_S8_EEENS6_IJNS7_ILi192EEENS7_ILi128EEENS7_ILi64EEEEEELi64ENS_6half_tEfNS_4arch4Sm90ELb1ELb0ELb1ELb1ELb0ELb1ELb0ELb1ELb1ELb0ELb0ELb0EEENS1_21CollectiveEpilogueFwdINS6_IJSA_SC_SB_EEES9_SE_SG_Li384ELb1ELb0ELb0ELb0EEENS1_36VarlenDynamicPersistentTileSchedulerILi192ELi128ELi384ELi32ELb0ELb0ELb1ELb1ELb1ELb1EEEEEEEEEvNT_6ParamsE:
        .type           _ZN7cutlass13device_kernelIN5flash11enable_sm90INS1_16FlashAttnFwdSm90INS1_25CollectiveMainloopFwdSm90ILi2EN4cute5tupleIJNS5_1CILi1EEES8_S8_EEENS6_IJNS7_ILi192EEENS7_ILi128EEENS7_ILi64EEEEEELi64ENS_6half_tEfNS_4arch4Sm90ELb1ELb0ELb1ELb1ELb0ELb1ELb0ELb1ELb1ELb0ELb0ELb0EEENS1_21CollectiveEpilogueFwdINS6_IJSA_SC_SB_EEES9_SE_SG_Li384ELb1ELb0ELb0ELb0EEENS1_36VarlenDynamicPersistentTileSchedulerILi192ELi128ELi384ELi32ELb0ELb0ELb1ELb1ELb1ELb1EEEEEEEEEvNT_6ParamsE,@function
        .size           _ZN7cutlass13device_kernelIN5flash11enable_sm90INS1_16FlashAttnFwdSm90INS1_25CollectiveMainloopFwdSm90ILi2EN4cute5tupleIJNS5_1CILi1EEES8_S8_EEENS6_IJNS7_ILi192EEENS7_ILi128EEENS7_ILi64EEEEEELi64ENS_6half_tEfNS_4arch4Sm90ELb1ELb0ELb1ELb1ELb0ELb1ELb0ELb1ELb1ELb0ELb0ELb0EEENS1_21CollectiveEpilogueFwdINS6_IJSA_SC_SB_EEES9_SE_SG_Li384ELb1ELb0ELb0ELb0EEENS1_36VarlenDynamicPersistentTileSchedulerILi192ELi128ELi384ELi32ELb0ELb0ELb1ELb1ELb1ELb1EEEEEEEEEvNT_6ParamsE,(.L_x_95 - _ZN7cutlass13device_kernelIN5flash11enable_sm90INS1_16FlashAttnFwdSm90INS1_25CollectiveMainloopFwdSm90ILi2EN4cute5tupleIJNS5_1CILi1EEES8_S8_EEENS6_IJNS7_ILi192EEENS7_ILi128EEENS7_ILi64EEEEEELi64ENS_6half_tEfNS_4arch4Sm90ELb1ELb0ELb1ELb1ELb0ELb1ELb0ELb1ELb1ELb0ELb0ELb0EEENS1_21CollectiveEpilogueFwdINS6_IJSA_SC_SB_EEES9_SE_SG_Li384ELb1ELb0ELb0ELb0EEENS1_36VarlenDynamicPersistentTileSchedulerILi192ELi128ELi384ELi32ELb0ELb0ELb1ELb1ELb1ELb1EEEEEEEEEvNT_6ParamsE)
        .other          _ZN7cutlass13device_kernelIN5flash11enable_sm90INS1_16FlashAttnFwdSm90INS1_25CollectiveMainloopFwdSm90ILi2EN4cute5tupleIJNS5_1CILi1EEES8_S8_EEENS6_IJNS7_ILi192EEENS7_ILi128EEENS7_ILi64EEEEEELi64ENS_6half_tEfNS_4arch4Sm90ELb1ELb0ELb1ELb1ELb0ELb1ELb0ELb1ELb1ELb0ELb0ELb0EEENS1_21CollectiveEpilogueFwdINS6_IJSA_SC_SB_EEES9_SE_SG_Li384ELb1ELb0ELb0ELb0EEENS1_36VarlenDynamicPersistentTileSchedulerILi192ELi128ELi384ELi32ELb0ELb0ELb1ELb1ELb1ELb1EEEEEEEEEvNT_6ParamsE,@"STO_CUDA_ENTRY STV_DEFAULT"
_ZN7cutlass13device_kernelIN5flash11enable_sm90INS1_16FlashAttnFwdSm90INS1_25CollectiveMainloopFwdSm90ILi2EN4cute5tupleIJNS5_1CILi1EEES8_S8_EEENS6_IJNS7_ILi192EEENS7_ILi128EEENS7_ILi64EEEEEELi64ENS_6half_tEfNS_4arch4Sm90ELb1ELb0ELb1ELb1ELb0ELb1ELb0ELb1ELb1ELb0ELb0ELb0EEENS1_21CollectiveEpilogueFwdINS6_IJSA_SC_SB_EEES9_SE_SG_Li384ELb1ELb0ELb0ELb0EEENS1_36VarlenDynamicPersistentTileSchedulerILi192ELi128ELi384ELi32ELb0ELb0ELb1ELb1ELb1ELb1EEEEEEEEEvNT_6ParamsE:
[----:B------:R-:W-:Y:S01]  /*0000*/  LDC R1, c[0x0][0x37c] ;  /* 0x0000df00ff017b82 */ /* 0x000fe20000000800 */
[----:B------:R-:W-:Y:S05]  /*0010*/  EXIT ;  /* 0x000000000000794d */ /* 0x000fea0003800000 */
.L_x_47:
        /* <DEDUP_REMOVED lines=14> */
.L_x_95:


//--------------------- .nv.shared.reserved.0     --------------------------
	.section	.nv.shared.reserved.0,"aw",@nobits
	.weak		__nv_reservedSMEM_offset_0_alias
	.size		__nv_reservedSMEM_offset_0_alias, 0, 64
	.other		__nv_reservedSMEM_offset_0_alias,@"STO_CUDA_RESERVED_SHARED STV_DEFAULT"
__nv_reservedSMEM_offset_0_alias:
	.zero		0
	.zero		64


//--------------------- .nv.global                --------------------------
	.section	.nv.global,"aw",@nobits
.nv.global:
	.type		_ZN74_INTERNAL_614cb7fc_38_flash_fwd_hdimall_fp16_softcap_sm90_cu_ee213261_39134cute1_E,@object
	.size		_ZN74_INTERNAL_614cb7fc_38_flash_fwd_hdimall_fp16_softcap_sm90_cu_ee213261_39134cute1_E,(_ZN74_INTERNAL_614cb7fc_38_flash_fwd_hdimall_fp16_softcap_sm90_cu_ee213261_39134cuda3std3__45__cpo6cbeginE - _ZN74_INTERNAL_614cb7fc_38_flash_fwd_hdimall_fp16_softcap_sm90_cu_ee213261_39134cute1_E)
_ZN74_INTERNAL_614cb7fc_38_flash_fwd_hdimall_fp16_softcap_sm90_cu_ee213261_39134cute1_E:
	.zero		1
	.type		_ZN74_INTERNAL_614cb7fc_38_flash_fwd_hdimall_fp16_softcap_sm90_cu_ee213261_39134cuda3std3__45__cpo6cbeginE,@object
	.size		_ZN74_INTERNAL_614cb7fc_38_flash_fwd_hdimall_fp16_softcap_sm90_cu_ee213261_39134cuda3std3__45__cpo6cbeginE,(_ZN74_INTERNAL_614cb7fc_38_flash_fwd_hdimall_fp16_softcap_sm90_cu_ee213261_39134cuda3std3__48in_placeE - _ZN74_INTERNAL_614cb7fc_38_flash_fwd_hdimall_fp16_softcap_sm90_cu_ee213261_39134cuda3std3__45__cpo6cbeginE)
_ZN74_INTERNAL_614cb7fc_38_flash_fwd_hdimall_fp16_softcap_sm90_cu_ee213261_39134cuda3std3__45__cpo6cbeginE:
	.zero		1
	.type		_ZN74_INTERNAL_614cb7fc_38_flash_fwd_hdimall_fp16_softcap_sm90_cu_ee213261_39134cuda3std3__48in_placeE,@object
	.size		_ZN74_INTERNAL_614cb7fc_38_flash_fwd_hdimall_fp16_softcap_sm90_cu_ee213261_39134cuda3std3__48in_placeE,(_ZN74_INTERNAL_614cb7fc_38_flash_fwd_hdimall_fp16_softcap_sm90_cu_ee213261_39134cuda3std6ranges3__45__cpo9iter_moveE - _ZN74_INTERNAL_614cb7fc_38_flash_fwd_hdimall_fp16_softcap_sm90_cu_ee213261_39134cuda3std3__48in_placeE)
_ZN74_INTERNAL_614cb7fc_38_flash_fwd_hdimall_fp16_softcap_sm90_cu_ee213261_39134cuda3std3__48in_placeE:
	.zero		1
	.type		_ZN74_INTERNAL_614cb7fc_38_flash_fwd_hdimall_fp16_softcap_sm90_cu_ee213261_39134cuda3std6ranges3__45__cpo9iter_moveE,@object
	.size		_ZN74_INTERNAL_614cb7fc_38_flash_fwd_hdimall_fp16_softcap_sm90_cu_ee213261_39134cuda3std6ranges3__45__cpo9iter_moveE,(_ZN74_INTERNAL_614cb7fc_38_flash_fwd_hdimall_fp16_softcap_sm90_cu_ee213261_39134cuda3std3__45__cpo5beginE - _ZN74_INTERNAL_614cb7fc_38_flash_fwd_hdimall_fp16_softcap_sm90_cu_ee213261_39134cuda3std6ranges3__45__cpo9iter_moveE)
_ZN74_INTERNAL_614cb7fc_38_flash_fwd_hdimall_fp16_softcap_sm90_cu_ee213261_39134cuda3std6ranges3__45__cpo9iter_moveE:
	.zero		1
	.type		_ZN74_INTERNAL_614cb7fc_38_flash_fwd_hdimall_fp16_softcap_sm90_cu_ee213261_39134cuda3std3__45__cpo5beginE,@object
	.size		_ZN74_INTERNAL_614cb7fc_38_flash_fwd_hdimall_fp16_softcap_sm90_cu_ee213261_39134cuda3std3__45__cpo5beginE,(_ZN74_INTERNAL_614cb7fc_38_flash_fwd_hdimall_fp16_softcap_sm90_cu_ee213261_39134cuda3std3__476_GLOBAL__N__614cb7fc_38_flash_fwd_hdimall_fp16_softcap_sm90_cu_ee213261_39136ignoreE - _ZN74_INTERNAL_614cb7fc_38_flash_fwd_hdimall_fp16_softcap_sm90_cu_ee213261_39134cuda3std3__45__cpo5beginE)
_ZN74_INTERNAL_614cb7fc_38_flash_fwd_hdimall_fp16_softcap_sm90_cu_ee213261_39134cuda3std3__45__cpo5beginE:
	.zero		1
	.type		_ZN74_INTERNAL_614cb7fc_38_flash_fwd_hdimall_fp16_softcap_sm90_cu_ee213261_39134cuda3std3__476_GLOBAL__N__614cb7fc_38_flash_fwd_hdimall_fp16_softcap_sm90_cu_ee213261_39136ignoreE,@object
	.size		_ZN74_INTERNAL_614cb7fc_38_flash_fwd_hdimall_fp16_softcap_sm90_cu_ee213261_39134cuda3std3__476_GLOBAL__N__614cb7fc_38_flash_fwd_hdimall_fp16_softcap_sm90_cu_ee213261_39136ignoreE,(_ZN74_INTERNAL_614cb7fc_38_flash_fwd_hdimall_fp16_softcap_sm90_cu_ee213261_39134cute7productE - _ZN74_INTERNAL_614cb7fc_38_flash_fwd_hdimall_fp16_softcap_sm90_cu_ee213261_39134cuda3std3__476_GLOBAL__N__614cb7fc_38_flash_fwd_hdimall_fp16_softcap_sm90_cu_ee213261_39136ignoreE)
_ZN74_INTERNAL_614cb7fc_38_flash_fwd_hdimall_fp16_softcap_sm90_cu_ee213261_39134cuda3std3__476_GLOBAL__N__614cb7fc_38_flash_fwd_hdimall_fp16_softcap_sm90_cu_ee213261_39136ignoreE:
	.zero		1
	.type		_ZN74_INTERNAL_614cb7fc_38_flash_fwd_hdimall_fp16_softcap_sm90_cu_ee213261_39134cute7productE,@object
	.size		_ZN74_INTERNAL_614cb7fc_38_flash_fwd_hdimall_fp16_softcap_sm90_cu_ee213261_39134cute7productE,(_ZN74_INTERNAL_614cb7fc_38_flash_fwd_hdimall_fp16_softcap_sm90_cu_ee213261_39134cuda3std3__45__cpo3endE - _ZN74_INTERNAL_614cb7fc_38_flash_fwd_hdimall_fp16_softcap_sm90_cu_ee213261_39134cute7productE)
_ZN74_INTERNAL_614cb7fc_38_flash_fwd_hdimall_fp16_softcap_sm90_cu_ee213261_39134cute7productE:
	.zero		1
	.type		_ZN74_INTERNAL_614cb7fc_38_flash_fwd_hdimall_fp16_softcap_sm90_cu_ee213261_39134cuda3std3__45__cpo3endE,@object
	.size		_ZN74_INTERNAL_614cb7fc_38_flash_fwd_hdimall_fp16_softcap_sm90_cu_ee213261_39134cuda3std3__45__cpo3endE,(_ZN74_INTERNAL_614cb7fc_38_flash_fwd_hdimall_fp16_softcap_sm90_cu_ee213261_39134cuda3std3__419piecewise_constructE - _ZN74_INTERNAL_614cb7fc_38_flash_fwd_hdimall_fp16_softcap_sm90_cu_ee213261_39134cuda3std3__45__cpo3endE)
_ZN74_INTERNAL_614cb7fc_38_flash_fwd_hdimall_fp16_softcap_sm90_cu_ee213261_39134cuda3std3__45__cpo3endE:
	.zero		1
	.type		_ZN74_INTERNAL_614cb7fc_38_flash_fwd_hdimall_fp16_softcap_sm90_cu_ee213261_39134cuda3std3__419piecewise_constructE,@object
	.size		_ZN74_INTERNAL_614cb7fc_38_flash_fwd_hdimall_fp16_softcap_sm90_cu_ee213261_39134cuda3std3__419piecewise_constructE,(_ZN74_INTERNAL_614cb7fc_38_flash_fwd_hdimall_fp16_softcap_sm90_cu_ee213261_39134cuda3std3__45__cpo4cendE - _ZN74_INTERNAL_614cb7fc_38_flash_fwd_hdimall_fp16_softcap_sm90_cu_ee213261_39134cuda3std3__419piecewise_constructE)
_ZN74_INTERNAL_614cb7fc_38_flash_fwd_hdimall_fp16_softcap_sm90_cu_ee213261_39134cuda3std3__419piecewise_constructE:
	.zero		1
	.type		_ZN74_INTERNAL_614cb7fc_38_flash_fwd_hdimall_fp16_softcap_sm90_cu_ee213261_39134cuda3std3__45__cpo4cendE,@object
	.size		_ZN74_INTERNAL_614cb7fc_38_flash_fwd_hdimall_fp16_softcap_sm90_cu_ee213261_39134cuda3std3__45__cpo4cendE,(_ZN74_INTERNAL_614cb7fc_38_flash_fwd_hdimall_fp16_softcap_sm90_cu_ee213261_39134cuda3std6ranges3__45__cpo4swapE - _ZN74_INTERNAL_614cb7fc_38_flash_fwd_hdimall_fp16_softcap_sm90_cu_ee213261_39134cuda3std3__45__cpo4cendE)
_ZN74_INTERNAL_614cb7fc_38_flash_fwd_hdimall_fp16_softcap_sm90_cu_ee213261_39134cuda3std3__45__cpo4cendE:
	.zero		1
	.type		_ZN74_INTERNAL_614cb7fc_38_flash_fwd_hdimall_fp16_softcap_sm90_cu_ee213261_39134cuda3std6ranges3__45__cpo4swapE,@object
	.size		_ZN74_INTERNAL_614cb7fc_38_flash_fwd_hdimall_fp16_softcap_sm90_cu_ee213261_39134cuda3std6ranges3__45__cpo4swapE,(.L_7 - _ZN74_INTERNAL_614cb7fc_38_flash_fwd_hdimall_fp16_softcap_sm90_cu_ee213261_39134cuda3std6ranges3__45__cpo4swapE)
_ZN74_INTERNAL_614cb7fc_38_flash_fwd_hdimall_fp16_softcap_sm90_cu_ee213261_39134cuda3std6ranges3__45__cpo4swapE:
	.zero		1
.L_7:


//--------------------- .nv.constant0._ZN7cutlass13device_kernelIN5flash11enable_sm90INS1_16FlashAttnFwdSm90INS1_25CollectiveMainloopFwdSm90ILi2EN4cute5tupleIJNS5_1CILi1EEES8_S8_EEENS6_IJNS7_ILi128EEENS7_ILi80EEENS7_ILi256EEEEEELi256ENS_6half_tEfNS_4arch4Sm90ELb0ELb0ELb1ELb0ELb0ELb0ELb0ELb1ELb1ELb0ELb0ELb0EEENS1_21CollectiveEpilogueFwdINS6_IJSA_SC_SB_EEES9_SE_SG_Li256ELb0ELb0ELb0ELb0EEENS1_29StaticPersistentTileSchedulerILb0EEEEEEEEEvNT_6ParamsE --------------------------
	.section	.nv.constant0._ZN7cutlass13device_kernelIN5flash11enable_sm90INS1_16FlashAttnFwdSm90INS1_25CollectiveMainloopFwdSm90ILi2EN4cute5tupleIJNS5_1CILi1EEES8_S8_EEENS6_IJNS7_ILi128EEENS7_ILi80EEENS7_ILi256EEEEEELi256ENS_6half_tEfNS_4arch4Sm90ELb0ELb0ELb1ELb0ELb0ELb0ELb0ELb1ELb1ELb0ELb0ELb0EEENS1_21CollectiveEpilogueFwdINS6_IJSA_SC_SB_EEES9_SE_SG_Li256ELb0ELb0ELb0ELb0EEENS1_29StaticPersistentTileSchedulerILb0EEEEEEEEEvNT_6ParamsE,"a",@progbits
	.sectionflags	@""
	.align	4
.nv.constant0._ZN7cutlass13device_kernelIN5flash11enable_sm90INS1_16FlashAttnFwdSm90INS1_25CollectiveMainloopFwdSm90ILi2EN4cute5tupleIJNS5_1CILi1EEES8_S8_EEENS6_IJNS7_ILi128EEENS7_ILi80EEENS7_ILi256EEEEEELi256ENS_6half_tEfNS_4arch4Sm90ELb0ELb0ELb1ELb0ELb0ELb0ELb0ELb1ELb1ELb0ELb0ELb0EEENS1_21CollectiveEpilogueFwdINS6_IJSA_SC_SB_EEES9_SE_SG_Li256ELb0ELb0ELb0ELb0EEENS1_29StaticPersistentTileSchedulerILb0EEEEEEEEEvNT_6ParamsE:
	.zero		3840


//--------------------- .nv.constant0._ZN7cutlass13device_kernelIN5flash11enable_sm90INS1_16FlashAttnFwdSm90INS1_25CollectiveMainloopFwdSm90ILi2EN4cute5tupleIJNS5_1CILi2EEENS7_ILi1EEES9_EEENS6_IJNS7_ILi128EEENS7_ILi80EEENS7_ILi256EEEEEELi256ENS_6half_tEfNS_4arch4Sm90ELb0ELb0ELb1ELb0ELb0ELb0ELb0ELb1ELb1ELb0ELb0ELb0EEENS1_21CollectiveEpilogueFwdINS6_IJSB_SD_SC_EEESA_SF_SH_Li256ELb0ELb0ELb0ELb0EEENS1_29StaticPersistentTileSchedulerILb0EEEEEEEEEvNT_6ParamsE --------------------------
	.section	.nv.constant0._ZN7cutlass13device_kernelIN5flash11enable_sm90INS1_16FlashAttnFwdSm90INS1_25CollectiveMainloopFwdSm90ILi2EN4cute5tupleIJNS5_1CILi2EEENS7_ILi1EEES9_EEENS6_IJNS7_ILi128EEENS7_ILi80EEENS7_ILi256EEEEEELi256ENS_6half_tEfNS_4arch4Sm90ELb0ELb0ELb1ELb0ELb0ELb0ELb0ELb1ELb1ELb0ELb0ELb0EEENS1_21CollectiveEpilogueFwdINS6_IJSB_SD_SC_EEESA_SF_SH_Li256ELb0ELb0ELb0ELb0EEENS1_29StaticPersistentTileSchedulerILb0EEEEEEEEEvNT_6ParamsE,"a",@progbits
	.sectionflags	@""
	.align	4
.nv.constant0._ZN7cutlass13device_kernelIN5flash11enable_sm90INS1_16FlashAttnFwdSm90INS1_25CollectiveMainloopFwdSm90ILi2EN4cute5tupleIJNS5_1CILi2EEENS7_ILi1EEES9_EEENS6_IJNS7_ILi128EEENS7_ILi80EEENS7_ILi256EEEEEELi256ENS_6half_tEfNS_4arch4Sm90ELb0ELb0ELb1ELb0ELb0ELb0ELb0ELb1ELb1ELb0ELb0ELb0EEENS1_21CollectiveEpilogueFwdINS6_IJSB_SD_SC_EEESA_SF_SH_Li256ELb0ELb0ELb0ELb0EEENS1_29StaticPersistentTileSchedulerILb0EEEEEEEEEvNT_6ParamsE:
	.zero		3840


//--------------------- .nv.constant0._ZN7cutlass13device_kernelIN5flash11enable_sm90INS1_16FlashAttnFwdSm90INS1_25CollectiveMainloopFwdSm90ILi2EN4cute5tupleIJNS5_1CILi1EEES8_S8_EEENS6_IJNS7_ILi128EEENS7_ILi80EEENS7_ILi256EEEEEELi256ENS_6half_tEfNS_4arch4Sm90ELb0ELb0ELb1ELb1ELb0ELb0ELb0ELb1ELb1ELb0ELb0ELb0EEENS1_21CollectiveEpilogueFwdINS6_IJSA_SC_SB_EEES9_SE_SG_Li256ELb1ELb0ELb0ELb0EEENS1_36VarlenDynamicPersistentTileSchedulerILi128ELi80ELi256ELi32ELb0ELb0ELb1ELb0ELb1ELb1EEEEEEEEEvNT_6ParamsE --------------------------
	.section	.nv.constant0._ZN7cutlass13device_kernelIN5flash11enable_sm90INS1_16FlashAttnFwdSm90INS1_25CollectiveMainloopFwdSm90ILi2EN4cute5tupleIJNS5_1CILi1EEES8_S8_EEENS6_IJNS7_ILi128EEENS7_ILi80EEENS7_ILi256EEEEEELi256ENS_6half_tEfNS_4arch4Sm90ELb0ELb0ELb1ELb1ELb0ELb0ELb0ELb1ELb1ELb0ELb0ELb0EEENS1_21CollectiveEpilogueFwdINS6_IJSA_SC_SB_EEES9_SE_SG_Li256ELb1ELb0ELb0ELb0EEENS1_36VarlenDynamicPersistentTileSchedulerILi128ELi80ELi256ELi32ELb0ELb0ELb1ELb0ELb1ELb1EEEEEEEEEvNT_6ParamsE,"a",@progbits
	.sectionflags	@""
	.align	4
.nv.constant0._ZN7cutlass13device_kernelIN5flash11enable_sm90INS1_16FlashAttnFwdSm90INS1_25CollectiveMainloopFwdSm90ILi2EN4cute5tupleIJNS5_1CILi1EEES8_S8_EEENS6_IJNS7_ILi128EEENS7_ILi80EEENS7_ILi256EEEEEELi256ENS_6half_tEfNS_4arch4Sm90ELb0ELb0ELb1ELb1ELb0ELb0ELb0ELb1ELb1ELb0ELb0ELb0EEENS1_21CollectiveEpilogueFwdINS6_IJSA_SC_SB_EEES9_SE_SG_Li256ELb1ELb0ELb0ELb0EEENS1_36VarlenDynamicPersistentTileSchedulerILi128ELi80ELi256ELi32ELb0ELb0ELb1ELb0ELb1ELb1EEEEEEEEEvNT_6ParamsE:
	.zero		3456


//--------------------- .nv.constant0._ZN7cutlass13device_kernelIN5flash11enable_sm90INS1_16FlashAttnFwdSm90INS1_25CollectiveMainloopFwdSm90ILi2EN4cute5tupleIJNS5_1CILi1EEES8_S8_EEENS6_IJNS7_ILi128EEENS7_ILi80EEENS7_ILi256EEEEEELi256ENS_6half_tEfNS_4arch4Sm90ELb0ELb0ELb1ELb1ELb0ELb1ELb0ELb1ELb1ELb0ELb0ELb0EEENS1_21CollectiveEpilogueFwdINS6_IJSA_SC_SB_EEES9_SE_SG_Li256ELb1ELb0ELb0ELb0EEENS1_36VarlenDynamicPersistentTileSchedulerILi128ELi80ELi256ELi32ELb0ELb0ELb1ELb0ELb1ELb1EEEEEEEEEvNT_6ParamsE --------------------------
	.section	.nv.constant0._ZN7cutlass13device_kernelIN5flash11enable_sm90INS1_16FlashAttnFwdSm90INS1_25CollectiveMainloopFwdSm90ILi2EN4cute5tupleIJNS5_1CILi1EEES8_S8_EEENS6_IJNS7_ILi128EEENS7_ILi80EEENS7_ILi256EEEEEELi256ENS_6half_tEfNS_4arch4Sm90ELb0ELb0ELb1ELb1ELb0ELb1ELb0ELb1ELb1ELb0ELb0ELb0EEENS1_21CollectiveEpilogueFwdINS6_IJSA_SC_SB_EEES9_SE_SG_Li256ELb1ELb0ELb0ELb0EEENS1_36VarlenDynamicPersistentTileSchedulerILi128ELi80ELi256ELi32ELb0ELb0ELb1ELb0ELb1ELb1EEEEEEEEEvNT_6ParamsE,"a",@progbits
	.sectionflags	@""
	.align	4
.nv.constant0._ZN7cutlass13device_kernelIN5flash11enable_sm90INS1_16FlashAttnFwdSm90INS1_25CollectiveMainloopFwdSm90ILi2EN4cute5tupleIJNS5_1CILi1EEES8_S8_EEENS6_IJNS7_ILi128EEENS7_ILi80EEENS7_ILi256EEEEEELi256ENS_6half_tEfNS_4arch4Sm90ELb0ELb0ELb1ELb1ELb0ELb1ELb0ELb1ELb1ELb0ELb0ELb0EEENS1_21CollectiveEpilogueFwdINS6_IJSA_SC_SB_EEES9_SE_SG_Li256ELb1ELb0ELb0ELb0EEENS1_36VarlenDynamicPersistentTileSchedulerILi128ELi80ELi256ELi32ELb0ELb0ELb1ELb0ELb1ELb1EEEEEEEEEvNT_6ParamsE:
	.zero		3456


//--------------------- .nv.constant0._ZN7cutlass13device_kernelIN5flash11enable_sm90INS1_16FlashAttnFwdSm90INS1_25CollectiveMainloopFwdSm90ILi2EN4cute5tupleIJNS5_1CILi1EEES8_S8_EEENS6_IJNS7_ILi128EEENS7_ILi64EEENS7_ILi256EEEEEELi256ENS_6half_tEfNS_4arch4Sm90ELb0ELb1ELb1ELb0ELb0ELb0ELb0ELb1ELb1ELb0ELb0ELb0EEENS1_21CollectiveEpilogueFwdINS6_IJSA_SC_SB_EEES9_SE_SG_Li256ELb0ELb0ELb0ELb0EEENS1_30DynamicPersistentTileSchedulerILi256ELi32ELb0ELb0ELb1EEEEEEEEEvNT_6ParamsE --------------------------
	.section	.nv.constant0._ZN7cutlass13device_kernelIN5flash11enable_sm90INS1_16FlashAttnFwdSm90INS1_25CollectiveMainloopFwdSm90ILi2EN4cute5tupleIJNS5_1CILi1EEES8_S8_EEENS6_IJNS7_ILi128EEENS7_ILi64EEENS7_ILi256EEEEEELi256ENS_6half_tEfNS_4arch4Sm90ELb0ELb1ELb1ELb0ELb0ELb0ELb0ELb1ELb1ELb0ELb0ELb0EEENS1_21CollectiveEpilogueFwdINS6_IJSA_SC_SB_EEES9_SE_SG_Li256ELb0ELb0ELb0ELb0EEENS1_30DynamicPersistentTileSchedulerILi256ELi32ELb0ELb0ELb1EEEEEEEEEvNT_6ParamsE,"a",@progbits
	.sectionflags	@""
	.align	4
.nv.constant0._ZN7cutlass13device_kernelIN5flash11enable_sm90INS1_16FlashAttnFwdSm90INS1_25CollectiveMainloopFwdSm90ILi2EN4cute5tupleIJNS5_1CILi1EEES8_S8_EEENS6_IJNS7_ILi128EEENS7_ILi64EEENS7_ILi256EEEEEELi256ENS_6half_tEfNS_4arch4Sm90ELb0ELb1ELb1ELb0ELb0ELb0ELb0ELb1ELb1ELb0ELb0ELb0EEENS1_21CollectiveEpilogueFwdINS6_IJSA_SC_SB_EEES9_SE_SG_Li256ELb0ELb0ELb0ELb0EEENS1_30DynamicPersistentTileSchedulerILi256ELi32ELb0ELb0ELb1EEEEEEEEEvNT_6ParamsE:
	.zero		3840


//--------------------- .nv.constant0._ZN7cutlass13device_kernelIN5flash11enable_sm90INS1_16FlashAttnFwdSm90INS1_25CollectiveMainloopFwdSm90ILi2EN4cute5tupleIJNS5_1CILi1EEES8_S8_EEENS6_IJNS7_ILi128EEENS7_ILi64EEENS7_ILi256EEEEEELi256ENS_6half_tEfNS_4arch4Sm90ELb0ELb1ELb1ELb1ELb0ELb0ELb0ELb1ELb1ELb0ELb0ELb0EEENS1_21CollectiveEpilogueFwdINS6_IJSA_SC_SB_EEES9_SE_SG_Li256ELb1ELb0ELb0ELb0EEENS1_36VarlenDynamicPersistentTileSchedulerILi128ELi64ELi256ELi32ELb0ELb0ELb1ELb1ELb0ELb1EEEEEEEEEvNT_6ParamsE --------------------------
	.section	.nv.constant0._ZN7cutlass13device_kernelIN5flash11enable_sm90INS1_16FlashAttnFwdSm90INS1_25CollectiveMainloopFwdSm90ILi2EN4cute5tupleIJNS5_1CILi1EEES8_S8_EEENS6_IJNS7_ILi128EEENS7_ILi64EEENS7_ILi256EEEEEELi256ENS_6half_tEfNS_4arch4Sm90ELb0ELb1ELb1ELb1ELb0ELb0ELb0ELb1ELb1ELb0ELb0ELb0EEENS1_21CollectiveEpilogueFwdINS6_IJSA_SC_SB_EEES9_SE_SG_Li256ELb1ELb0ELb0ELb0EEENS1_36VarlenDynamicPersistentTileSchedulerILi128ELi64ELi256ELi32ELb0ELb0ELb1ELb1ELb0ELb1EEEEEEEEEvNT_6ParamsE,"a",@progbits
	.sectionflags	@""
	.align	4
.nv.constant0._ZN7cutlass13device_kernelIN5flash11enable_sm90INS1_16FlashAttnFwdSm90INS1_25CollectiveMainloopFwdSm90ILi2EN4cute5tupleIJNS5_1CILi1EEES8_S8_EEENS6_IJNS7_ILi128EEENS7_ILi64EEENS7_ILi256EEEEEELi256ENS_6half_tEfNS_4arch4Sm90ELb0ELb1ELb1ELb1ELb0ELb0ELb0ELb1ELb1ELb0ELb0ELb0EEENS1_21CollectiveEpilogueFwdINS6_IJSA_SC_SB_EEES9_SE_SG_Li256ELb1ELb0ELb0ELb0EEENS1_36VarlenDynamicPersistentTileSchedulerILi128ELi64ELi256ELi32ELb0ELb0ELb1ELb1ELb0ELb1EEEEEEEEEvNT_6ParamsE:
	.zero		3456


//--------------------- .nv.constant0._ZN7cutlass13device_kernelIN5flash11enable_sm90INS1_16FlashAttnFwdSm90INS1_25CollectiveMainloopFwdSm90ILi2EN4cute5tupleIJNS5_1CILi1EEES8_S8_EEENS6_IJNS7_ILi128EEENS7_ILi64EEENS7_ILi256EEEEEELi256ENS_6half_tEfNS_4arch4Sm90ELb0ELb1ELb1ELb1ELb0ELb1ELb0ELb1ELb1ELb0ELb0ELb0EEENS1_21CollectiveEpilogueFwdINS6_IJSA_SC_SB_EEES9_SE_SG_Li256ELb1ELb0ELb0ELb0EEENS1_36VarlenDynamicPersistentTileSchedulerILi128ELi64ELi256ELi32ELb0ELb0ELb1ELb1ELb0ELb1EEEEEEEEEvNT_6ParamsE --------------------------
	.section	.nv.constant0._ZN7cutlass13device_kernelIN5flash11enable_sm90INS1_16FlashAttnFwdSm90INS1_25CollectiveMainloopFwdSm90ILi2EN4cute5tupleIJNS5_1CILi1EEES8_S8_EEENS6_IJNS7_ILi128EEENS7_ILi64EEENS7_ILi256EEEEEELi256ENS_6half_tEfNS_4arch4Sm90ELb0ELb1ELb1ELb1ELb0ELb1ELb0ELb1ELb1ELb0ELb0ELb0EEENS1_21CollectiveEpilogueFwdINS6_IJSA_SC_SB_EEES9_SE_SG_Li256ELb1ELb0ELb0ELb0EEENS1_36VarlenDynamicPersistentTileSchedulerILi128ELi64ELi256ELi32ELb0ELb0ELb1ELb1ELb0ELb1EEEEEEEEEvNT_6ParamsE,"a",@progbits
	.sectionflags	@""
	.align	4
.nv.constant0._ZN7cutlass13device_kernelIN5flash11enable_sm90INS1_16FlashAttnFwdSm90INS1_25CollectiveMainloopFwdSm90ILi2EN4cute5tupleIJNS5_1CILi1EEES8_S8_EEENS6_IJNS7_ILi128EEENS7_ILi64EEENS7_ILi256EEEEEELi256ENS_6half_tEfNS_4arch4Sm90ELb0ELb1ELb1ELb1ELb0ELb1ELb0ELb1ELb1ELb0ELb0ELb0EEENS1_21CollectiveEpilogueFwdINS6_IJSA_SC_SB_EEES9_SE_SG_Li256ELb1ELb0ELb0ELb0EEENS1_36VarlenDynamicPersistentTileSchedulerILi128ELi64ELi256ELi32ELb0ELb0ELb1ELb1ELb0ELb1EEEEEEEEEvNT_6ParamsE:
	.zero		3456


//--------------------- .nv.constant0._ZN7cutlass13device_kernelIN5flash11enable_sm90INS1_16FlashAttnFwdSm90INS1_25CollectiveMainloopFwdSm90ILi2EN4cute5tupleIJNS5_1CILi1EEES8_S8_EEENS6_IJNS7_ILi128EEENS7_ILi80EEENS7_ILi256EEEEEELi256ENS_6half_tEfNS_4arch4Sm90ELb1ELb0ELb1ELb0ELb0ELb0ELb0ELb1ELb1ELb0ELb0ELb0EEENS1_21CollectiveEpilogueFwdINS6_IJSA_SC_SB_EEES9_SE_SG_Li256ELb0ELb0ELb0ELb0EEENS1_30DynamicPersistentTileSchedulerILi256ELi32ELb0ELb0ELb1EEEEEEEEEvNT_6ParamsE --------------------------
	.section	.nv.constant0._ZN7cutlass13device_kernelIN5flash11enable_sm90INS1_16FlashAttnFwdSm90INS1_25CollectiveMainloopFwdSm90ILi2EN4cute5tupleIJNS5_1CILi1EEES8_S8_EEENS6_IJNS7_ILi128EEENS7_ILi80EEENS7_ILi256EEEEEELi256ENS_6half_tEfNS_4arch4Sm90ELb1ELb0ELb1ELb0ELb0ELb0ELb0ELb1ELb1ELb0ELb0ELb0EEENS1_21CollectiveEpilogueFwdINS6_IJSA_SC_SB_EEES9_SE_SG_Li256ELb0ELb0ELb0ELb0EEENS1_30DynamicPersistentTileSchedulerILi256ELi32ELb0ELb0ELb1EEEEEEEEEvNT_6ParamsE,"a",@progbits
	.sectionflags	@""
	.align	4
.nv.constant0._ZN7cutlass13device_kernelIN5flash11enable_sm90INS1_16FlashAttnFwdSm90INS1_25CollectiveMainloopFwdSm90ILi2EN4cute5tupleIJNS5_1CILi1EEES8_S8_EEENS6_IJNS7_ILi128EEENS7_ILi80EEENS7_ILi256EEEEEELi256ENS_6half_tEfNS_4arch4Sm90ELb1ELb0ELb1ELb0ELb0ELb0ELb0ELb1ELb1ELb0ELb0ELb0EEENS1_21CollectiveEpilogueFwdINS6_IJSA_SC_SB_EEES9_SE_SG_Li256ELb0ELb0ELb0ELb0EEENS1_30DynamicPersistentTileSchedulerILi256ELi32ELb0ELb0ELb1EEEEEEEEEvNT_6ParamsE:
	.zero		3840


//--------------------- .nv.constant0._ZN7cutlass13device_kernelIN5flash11enable_sm90INS1_16FlashAttnFwdSm90INS1_25CollectiveMainloopFwdSm90ILi2EN4cute5tupleIJNS5_1CILi1EEES8_S8_EEENS6_IJNS7_ILi128EEENS7_ILi80EEENS7_ILi256EEEEEELi256ENS_6half_tEfNS_4arch4Sm90ELb1ELb0ELb1ELb1ELb0ELb0ELb0ELb1ELb1ELb0ELb0ELb0EEENS1_21CollectiveEpilogueFwdINS6_IJSA_SC_SB_EEES9_SE_SG_Li256ELb1ELb0ELb0ELb0EEENS1_36VarlenDynamicPersistentTileSchedulerILi128ELi80ELi256ELi32ELb0ELb0ELb1ELb1ELb1ELb1EEEEEEEEEvNT_6ParamsE --------------------------
	.section	.nv.constant0._ZN7cutlass13device_kernelIN5flash11enable_sm90INS1_16FlashAttnFwdSm90INS1_25CollectiveMainloopFwdSm90ILi2EN4cute5tupleIJNS5_1CILi1EEES8_S8_EEENS6_IJNS7_ILi128EEENS7_ILi80EEENS7_ILi256EEEEEELi256ENS_6half_tEfNS_4arch4Sm90ELb1ELb0ELb1ELb1ELb0ELb0ELb0ELb1ELb1ELb0ELb0ELb0EEENS1_21CollectiveEpilogueFwdINS6_IJSA_SC_SB_EEES9_SE_SG_Li256ELb1ELb0ELb0ELb0EEENS1_36VarlenDynamicPersistentTileSchedulerILi128ELi80ELi256ELi32ELb0ELb0ELb1ELb1ELb1ELb1EEEEEEEEEvNT_6ParamsE,"a",@progbits
	.sectionflags	@""
	.align	4
.nv.constant0._ZN7cutlass13device_kernelIN5flash11enable_sm90INS1_16FlashAttnFwdSm90INS1_25CollectiveMainloopFwdSm90ILi2EN4cute5tupleIJNS5_1CILi1EEES8_S8_EEENS6_IJNS7_ILi128EEENS7_ILi80EEENS7_ILi256EEEEEELi256ENS_6half_tEfNS_4arch4Sm90ELb1ELb0ELb1ELb1ELb0ELb0ELb0ELb1ELb1ELb0ELb0ELb0EEENS1_21CollectiveEpilogueFwdINS6_IJSA_SC_SB_EEES9_SE_SG_Li256ELb1ELb0ELb0ELb0EEENS1_36VarlenDynamicPersistentTileSchedulerILi128ELi80ELi256ELi32ELb0ELb0ELb1ELb1ELb1ELb1EEEEEEEEEvNT_6ParamsE:
	.zero		3456


//--------------------- .nv.constant0._ZN7cutlass13device_kernelIN5flash11enable_sm90INS1_16FlashAttnFwdSm90INS1_25CollectiveMainloopFwdSm90ILi2EN4cute5tupleIJNS5_1CILi1EEES8_S8_EEENS6_IJNS7_ILi128EEENS7_ILi80EEENS7_ILi256EEEEEELi256ENS_6half_tEfNS_4arch4Sm90ELb1ELb0ELb1ELb1ELb0ELb1ELb0ELb1ELb1ELb0ELb0ELb0EEENS1_21CollectiveEpilogueFwdINS6_IJSA_SC_SB_EEES9_SE_SG_Li256ELb1ELb0ELb0ELb0EEENS1_36VarlenDynamicPersistentTileSchedulerILi128ELi80ELi256ELi32ELb0ELb0ELb1ELb1ELb1ELb1EEEEEEEEEvNT_6ParamsE --------------------------
	.section	.nv.constant0._ZN7cutlass13device_kernelIN5flash11enable_sm90INS1_16FlashAttnFwdSm90INS1_25CollectiveMainloopFwdSm90ILi2EN4cute5tupleIJNS5_1CILi1EEES8_S8_EEENS6_IJNS7_ILi128EEENS7_ILi80EEENS7_ILi256EEEEEELi256ENS_6half_tEfNS_4arch4Sm90ELb1ELb0ELb1ELb1ELb0ELb1ELb0ELb1ELb1ELb0ELb0ELb0EEENS1_21CollectiveEpilogueFwdINS6_IJSA_SC_SB_EEES9_SE_SG_Li256ELb1ELb0ELb0ELb0EEENS1_36VarlenDynamicPersistentTileSchedulerILi128ELi80ELi256ELi32ELb0ELb0ELb1ELb1ELb1ELb1EEEEEEEEEvNT_6ParamsE,"a",@progbits
	.sectionflags	@""
	.align	4
.nv.constant0._ZN7cutlass13device_kernelIN5flash11enable_sm90INS1_16FlashAttnFwdSm90INS1_25CollectiveMainloopFwdSm90ILi2EN4cute5tupleIJNS5_1CILi1EEES8_S8_EEENS6_IJNS7_ILi128EEENS7_ILi80EEENS7_ILi256EEEEEELi256ENS_6half_tEfNS_4arch4Sm90ELb1ELb0ELb1ELb1ELb0ELb1ELb0ELb1ELb1ELb0ELb0ELb0EEENS1_21CollectiveEpilogueFwdINS6_IJSA_SC_SB_EEES9_SE_SG_Li256ELb1ELb0ELb0ELb0EEENS1_36VarlenDynamicPersistentTileSchedulerILi128ELi80ELi256ELi32ELb0ELb0ELb1ELb1ELb1ELb1EEEEEEEEEvNT_6ParamsE:
	.zero		3456


//--------------------- .nv.constant0._ZN7cutlass13device_kernelIN5flash11enable_sm90INS1_16FlashAttnFwdSm90INS1_25CollectiveMainloopFwdSm90ILi2EN4cute5tupleIJNS5_1CILi1EEES8_S8_EEENS6_IJNS7_ILi128EEENS7_ILi112EEENS7_ILi192EEEEEELi192ENS_6half_tEfNS_4arch4Sm90ELb0ELb0ELb1ELb0ELb0ELb0ELb0ELb1ELb1ELb0ELb0ELb0EEENS1_21CollectiveEpilogueFwdINS6_IJSA_SC_SB_EEES9_SE_SG_Li256ELb0ELb0ELb0ELb0EEENS1_29StaticPersistentTileSchedulerILb0EEEEEEEEEvNT_6ParamsE --------------------------
	.section	.nv.constant0._ZN7cutlass13device_kernelIN5flash11enable_sm90INS1_16FlashAttnFwdSm90INS1_25CollectiveMainloopFwdSm90ILi2EN4cute5tupleIJNS5_1CILi1EEES8_S8_EEENS6_IJNS7_ILi128EEENS7_ILi112EEENS7_ILi192EEEEEELi192ENS_6half_tEfNS_4arch4Sm90ELb0ELb0ELb1ELb0ELb0ELb0ELb0ELb1ELb1ELb0ELb0ELb0EEENS1_21CollectiveEpilogueFwdINS6_IJSA_SC_SB_EEES9_SE_SG_Li256ELb0ELb0ELb0ELb0EEENS1_29StaticPersistentTileSchedulerILb0EEEEEEEEEvNT_6ParamsE,"a",@progbits
	.sectionflags	@""
	.align	4
.nv.constant0._ZN7cutlass13device_kernelIN5flash11enable_sm90INS1_16FlashAttnFwdSm90INS1_25CollectiveMainloopFwdSm90ILi2EN4cute5tupleIJNS5_1CILi1EEES8_S8_EEENS6_IJNS7_ILi128EEENS7_ILi112EEENS7_ILi192EEEEEELi192ENS_6half_tEfNS_4arch4Sm90ELb0ELb0ELb1ELb0ELb0ELb0ELb0ELb1ELb1ELb0ELb0ELb0EEENS1_21CollectiveEpilogueFwdINS6_IJSA_SC_SB_EEES9_SE_SG_Li256ELb0ELb0ELb0ELb0EEENS1_29StaticPersistentTileSchedulerILb0EEEEEEEEEvNT_6ParamsE:
	.zero		3840


//--------------------- .nv.constant0._ZN7cutlass13device_kernelIN5flash11enable_sm90INS1_16FlashAttnFwdSm90INS1_25CollectiveMainloopFwdSm90ILi2EN4cute5tupleIJNS5_1CILi2EEENS7_ILi1EEES9_EEENS6_IJNS7_ILi128EEENS7_ILi112EEENS7_ILi192EEEEEELi192ENS_6half_tEfNS_4arch4Sm90ELb0ELb0ELb1ELb0ELb0ELb0ELb0ELb1ELb1ELb0ELb0ELb0EEENS1_21CollectiveEpilogueFwdINS6_IJSB_SD_SC_EEESA_SF_SH_Li256ELb0ELb0ELb0ELb0EEENS1_29StaticPersistentTileSchedulerILb0EEEEEEEEEvNT_6ParamsE --------------------------
	.section	.nv.constant0._ZN7cutlass13device_kernelIN5flash11enable_sm90INS1_16FlashAttnFwdSm90INS1_25CollectiveMainloopFwdSm90ILi2EN4cute5tupleIJNS5_1CILi2EEENS7_ILi1EEES9_EEENS6_IJNS7_ILi128EEENS7_ILi112EEENS7_ILi192EEEEEELi192ENS_6half_tEfNS_4arch4Sm90ELb0ELb0ELb1ELb0ELb0ELb0ELb0ELb1ELb1ELb0ELb0ELb0EEENS1_21CollectiveEpilogueFwdINS6_IJSB_SD_SC_EEESA_SF_SH_Li256ELb0ELb0ELb0ELb0EEENS1_29StaticPersistentTileSchedulerILb0EEEEEEEEEvNT_6ParamsE,"a",@progbits
	.sectionflags	@""
	.align	4
.nv.constant0._ZN7cutlass13device_kernelIN5flash11enable_sm90INS1_16FlashAttnFwdSm90INS1_25CollectiveMainloopFwdSm90ILi2EN4cute5tupleIJNS5_1CILi2EEENS7_ILi1EEES9_EEENS6_IJNS7_ILi128EEENS7_ILi112EEENS7_ILi192EEEEEELi192ENS_6half_tEfNS_4arch4Sm90ELb0ELb0ELb1ELb0ELb0ELb0ELb0ELb1ELb1ELb0ELb0ELb0EEENS1_21CollectiveEpilogueFwdINS6_IJSB_SD_SC_EEESA_SF_SH_Li256ELb0ELb0ELb0ELb0EEENS1_29StaticPersistentTileSchedulerILb0EEEEEEEEEvNT_6ParamsE:
	.zero		3840


//--------------------- .nv.constant0._ZN7cutlass13device_kernelIN5flash11enable_sm90INS1_16FlashAttnFwdSm90INS1_25CollectiveMainloopFwdSm90ILi2EN4cute5tupleIJNS5_1CILi1EEES8_S8_EEENS6_IJNS7_ILi128EEENS7_ILi112EEENS7_ILi192EEEEEELi192ENS_6half_tEfNS_4arch4Sm90ELb0ELb0ELb1ELb1ELb0ELb0ELb0ELb1ELb1ELb0ELb0ELb0EEENS1_21CollectiveEpilogueFwdINS6_IJSA_SC_SB_EEES9_SE_SG_Li256ELb1ELb0ELb0ELb0EEENS1_36VarlenDynamicPersistentTileSchedulerILi128ELi112ELi256ELi32ELb0ELb0ELb1ELb0ELb1ELb1EEEEEEEEEvNT_6ParamsE --------------------------
	.section	.nv.constant0._ZN7cutlass13device_kernelIN5flash11enable_sm90INS1_16FlashAttnFwdSm90INS1_25CollectiveMainloopFwdSm90ILi2EN4cute5tupleIJNS5_1CILi1EEES8_S8_EEENS6_IJNS7_ILi128EEENS7_ILi112EEENS7_ILi192EEEEEELi192ENS_6half_tEfNS_4arch4Sm90ELb0ELb0ELb1ELb1ELb0ELb0ELb0ELb1ELb1ELb0ELb0ELb0EEENS1_21CollectiveEpilogueFwdINS6_IJSA_SC_SB_EEES9_SE_SG_Li256ELb1ELb0ELb0ELb0EEENS1_36VarlenDynamicPersistentTileSchedulerILi128ELi112ELi256ELi32ELb0ELb0ELb1ELb0ELb1ELb1EEEEEEEEEvNT_6ParamsE,"a",@progbits
	.sectionflags	@""
	.align	4
.nv.constant0._ZN7cutlass13device_kernelIN5flash11enable_sm90INS1_16FlashAttnFwdSm90INS1_25CollectiveMainloopFwdSm90ILi2EN4cute5tupleIJNS5_1CILi1EEES8_S8_EEENS6_IJNS7_ILi128EEENS7_ILi112EEENS7_ILi192EEEEEELi192ENS_6half_tEfNS_4arch4Sm90ELb0ELb0ELb1ELb1ELb0ELb0ELb0ELb1ELb1ELb0ELb0ELb0EEENS1_21CollectiveEpilogueFwdINS6_IJSA_SC_SB_EEES9_SE_SG_Li256ELb1ELb0ELb0ELb0EEENS1_36VarlenDynamicPersistentTileSchedulerILi128ELi112ELi256ELi32ELb0ELb0ELb1ELb0ELb1ELb1EEEEEEEEEvNT_6ParamsE:
	.zero		3456


//--------------------- .nv.constant0._ZN7cutlass13device_kernelIN5flash11enable_sm90INS1_16FlashAttnFwdSm90INS1_25CollectiveMainloopFwdSm90ILi2EN4cute5tupleIJNS5_1CILi1EEES8_S8_EEENS6_IJNS7_ILi128EEENS7_ILi112EEENS7_ILi192EEEEEELi192ENS_6half_tEfNS_4arch4Sm90ELb0ELb0ELb1ELb1ELb0ELb1ELb0ELb1ELb1ELb0ELb0ELb0EEENS1_21CollectiveEpilogueFwdINS6_IJSA_SC_SB_EEES9_SE_SG_Li256ELb1ELb0ELb0ELb0EEENS1_36VarlenDynamicPersistentTileSchedulerILi128ELi112ELi256ELi32ELb0ELb0ELb1ELb0ELb1ELb1EEEEEEEEEvNT_6ParamsE --------------------------
	.section	.nv.constant0._ZN7cutlass13device_kernelIN5flash11enable_sm90INS1_16FlashAttnFwdSm90INS1_25CollectiveMainloopFwdSm90ILi2EN4cute5tupleIJNS5_1CILi1EEES8_S8_EEENS6_IJNS7_ILi128EEENS7_ILi112EEENS7_ILi192EEEEEELi192ENS_6half_tEfNS_4arch4Sm90ELb0ELb0ELb1ELb1ELb0ELb1ELb0ELb1ELb1ELb0ELb0ELb0EEENS1_21CollectiveEpilogueFwdINS6_IJSA_SC_SB_EEES9_SE_SG_Li256ELb1ELb0ELb0ELb0EEENS1_36VarlenDynamicPersistentTileSchedulerILi128ELi112ELi256ELi32ELb0ELb0ELb1ELb0ELb1ELb1EEEEEEEEEvNT_6ParamsE,"a",@progbits
	.sectionflags	@""
	.align	4
.nv.constant0._ZN7cutlass13device_kernelIN5flash11enable_sm90INS1_16FlashAttnFwdSm90INS1_25CollectiveMainloopFwdSm90ILi2EN4cute5tupleIJNS5_1CILi1EEES8_S8_EEENS6_IJNS7_ILi128EEENS7_ILi112EEENS7_ILi192EEEEEELi192ENS_6half_tEfNS_4arch4Sm90ELb0ELb0ELb1ELb1ELb0ELb1ELb0ELb1ELb1ELb0ELb0ELb0EEENS1_21CollectiveEpilogueFwdINS6_IJSA_SC_SB_EEES9_SE_SG_Li256ELb1ELb0ELb0ELb0EEENS1_36VarlenDynamicPersistentTileSchedulerILi128ELi112ELi256ELi32ELb0ELb0ELb1ELb0ELb1ELb1EEEEEEEEEvNT_6ParamsE:
	.zero		3456


//--------------------- .nv.constant0._ZN7cutlass13device_kernelIN5flash11enable_sm90INS1_16FlashAttnFwdSm90INS1_25CollectiveMainloopFwdSm90ILi2EN4cute5tupleIJNS5_1CILi1EEES8_S8_EEENS6_IJNS7_ILi128EEENS7_ILi96EEENS7_ILi192EEEEEELi192ENS_6half_tEfNS_4arch4Sm90ELb0ELb1ELb1ELb0ELb0ELb0ELb0ELb1ELb1ELb0ELb0ELb0EEENS1_21CollectiveEpilogueFwdINS6_IJSA_SC_SB_EEES9_SE_SG_Li256ELb0ELb0ELb0ELb0EEENS1_30DynamicPersistentTileSchedulerILi256ELi32ELb0ELb0ELb1EEEEEEEEEvNT_6ParamsE --------------------------
	.section	.nv.constant0._ZN7cutlass13device_kernelIN5flash11enable_sm90INS1_16FlashAttnFwdSm90INS1_25CollectiveMainloopFwdSm90ILi2EN4cute5tupleIJNS5_1CILi1EEES8_S8_EEENS6_IJNS7_ILi128EEENS7_ILi96EEENS7_ILi192EEEEEELi192ENS_6half_tEfNS_4arch4Sm90ELb0ELb1ELb1ELb0ELb0ELb0ELb0ELb1ELb1ELb0ELb0ELb0EEENS1_21CollectiveEpilogueFwdINS6_IJSA_SC_SB_EEES9_SE_SG_Li256ELb0ELb0ELb0ELb0EEENS1_30DynamicPersistentTileSchedulerILi256ELi32ELb0ELb0ELb1EEEEEEEEEvNT_6ParamsE,"a",@progbits
	.sectionflags	@""
	.align	4
.nv.constant0._ZN7cutlass13device_kernelIN5flash11enable_sm90INS1_16FlashAttnFwdSm90INS1_25CollectiveMainloopFwdSm90ILi2EN4cute5tupleIJNS5_1CILi1EEES8_S8_EEENS6_IJNS7_ILi128EEENS7_ILi96EEENS7_ILi192EEEEEELi192ENS_6half_tEfNS_4arch4Sm90ELb0ELb1ELb1ELb0ELb0ELb0ELb0ELb1ELb1ELb0ELb0ELb0EEENS1_21CollectiveEpilogueFwdINS6_IJSA_SC_SB_EEES9_SE_SG_Li256ELb0ELb0ELb0ELb0EEENS1_30DynamicPersistentTileSchedulerILi256ELi32ELb0ELb0ELb1EEEEEEEEEvNT_6ParamsE:
	.zero		3840


//--------------------- .nv.constant0._ZN7cutlass13device_kernelIN5flash11enable_sm90INS1_16FlashAttnFwdSm90INS1_25CollectiveMainloopFwdSm90ILi2EN4cute5tupleIJNS5_1CILi1EEES8_S8_EEENS6_IJNS7_ILi128EEENS7_ILi96EEENS7_ILi192EEEEEELi192ENS_6half_tEfNS_4arch4Sm90ELb0ELb1ELb1ELb1ELb0ELb0ELb0ELb1ELb1ELb0ELb0ELb0EEENS1_21CollectiveEpilogueFwdINS6_IJSA_SC_SB_EEES9_SE_SG_Li256ELb1ELb0ELb0ELb0EEENS1_36VarlenDynamicPersistentTileSchedulerILi128ELi96ELi256ELi32ELb0ELb0ELb1ELb1ELb0ELb1EEEEEEEEEvNT_6ParamsE --------------------------
	.section	.nv.constant0._ZN7cutlass13device_kernelIN5flash11enable_sm90INS1_16FlashAttnFwdSm90INS1_25CollectiveMainloopFwdSm90ILi2EN4cute5tupleIJNS5_1CILi1EEES8_S8_EEENS6_IJNS7_ILi128EEENS7_ILi96EEENS7_ILi192EEEEEELi192ENS_6half_tEfNS_4arch4Sm90ELb0ELb1ELb1ELb1ELb0ELb0ELb0ELb1ELb1ELb0ELb0ELb0EEENS1_21CollectiveEpilogueFwdINS6_IJSA_SC_SB_EEES9_SE_SG_Li256ELb1ELb0ELb0ELb0EEENS1_36VarlenDynamicPersistentTileSchedulerILi128ELi96ELi256ELi32ELb0ELb0ELb1ELb1ELb0ELb1EEEEEEEEEvNT_6ParamsE,"a",@progbits
	.sectionflags	@""
	.align	4
.nv.constant0._ZN7cutlass13device_kernelIN5flash11enable_sm90INS1_16FlashAttnFwdSm90INS1_25CollectiveMainloopFwdSm90ILi2EN4cute5tupleIJNS5_1CILi1EEES8_S8_EEENS6_IJNS7_ILi128EEENS7_ILi96EEENS7_ILi192EEEEEELi192ENS_6half_tEfNS_4arch4Sm90ELb0ELb1ELb1ELb1ELb0ELb0ELb0ELb1ELb1ELb0ELb0ELb0EEENS1_21CollectiveEpilogueFwdINS6_IJSA_SC_SB_EEES9_SE_SG_Li256ELb1ELb0ELb0ELb0EEENS1_36VarlenDynamicPersistentTileSchedulerILi128ELi96ELi256ELi32ELb0ELb0ELb1ELb1ELb0ELb1EEEEEEEEEvNT_6ParamsE:
	.zero		3456


//--------------------- .nv.constant0._ZN7cutlass13device_kernelIN5flash11enable_sm90INS1_16FlashAttnFwdSm90INS1_25CollectiveMainloopFwdSm90ILi2EN4cute5tupleIJNS5_1CILi1EEES8_S8_EEENS6_IJNS7_ILi128EEENS7_ILi96EEENS7_ILi192EEEEEELi192ENS_6half_tEfNS_4arch4Sm90ELb0ELb1ELb1ELb1ELb0ELb1ELb0ELb1ELb1ELb0ELb0ELb0EEENS1_21CollectiveEpilogueFwdINS6_IJSA_SC_SB_EEES9_SE_SG_Li256ELb1ELb0ELb0ELb0EEENS1_36VarlenDynamicPersistentTileSchedulerILi128ELi96ELi256ELi32ELb0ELb0ELb1ELb1ELb0ELb1EEEEEEEEEvNT_6ParamsE --------------------------
	.section	.nv.constant0._ZN7cutlass13device_kernelIN5flash11enable_sm90INS1_16FlashAttnFwdSm90INS1_25CollectiveMainloopFwdSm90ILi2EN4cute5tupleIJNS5_1CILi1EEES8_S8_EEENS6_IJNS7_ILi128EEENS7_ILi96EEENS7_ILi192EEEEEELi192ENS_6half_tEfNS_4arch4Sm90ELb0ELb1ELb1ELb1ELb0ELb1ELb0ELb1ELb1ELb0ELb0ELb0EEENS1_21CollectiveEpilogueFwdINS6_IJSA_SC_SB_EEES9_SE_SG_Li256ELb1ELb0ELb0ELb0EEENS1_36VarlenDynamicPersistentTileSchedulerILi128ELi96ELi256ELi32ELb0ELb0ELb1ELb1ELb0ELb1EEEEEEEEEvNT_6ParamsE,"a",@progbits
	.sectionflags	@""
	.align	4
.nv.constant0._ZN7cutlass13device_kernelIN5flash11enable_sm90INS1_16FlashAttnFwdSm90INS1_25CollectiveMainloopFwdSm90ILi2EN4cute5tupleIJNS5_1CILi1EEES8_S8_EEENS6_IJNS7_ILi128EEENS7_ILi96EEENS7_ILi192EEEEEELi192ENS_6half_tEfNS_4arch4Sm90ELb0ELb1ELb1ELb1ELb0ELb1ELb0ELb1ELb1ELb0ELb0ELb0EEENS1_21CollectiveEpilogueFwdINS6_IJSA_SC_SB_EEES9_SE_SG_Li256ELb1ELb0ELb0ELb0EEENS1_36VarlenDynamicPersistentTileSchedulerILi128ELi96ELi256ELi32ELb0ELb0ELb1ELb1ELb0ELb1EEEEEEEEEvNT_6ParamsE:
	.zero		3456


//--------------------- .nv.constant0._ZN7cutlass13device_kernelIN5flash11enable_sm90INS1_16FlashAttnFwdSm90INS1_25CollectiveMainloopFwdSm90ILi2EN4cute5tupleIJNS5_1CILi1EEES8_S8_EEENS6_IJNS7_ILi128EEENS7_ILi112EEENS7_ILi192EEEEEELi192ENS_6half_tEfNS_4arch4Sm90ELb1ELb0ELb1ELb0ELb0ELb0ELb0ELb1ELb1ELb0ELb0ELb0EEENS1_21CollectiveEpilogueFwdINS6_IJSA_SC_SB_EEES9_SE_SG_Li256ELb0ELb0ELb0ELb0EEENS1_30DynamicPersistentTileSchedulerILi256ELi32ELb0ELb0ELb1EEEEEEEEEvNT_6ParamsE --------------------------
	.section	.nv.constant0._ZN7cutlass13device_kernelIN5flash11enable_sm90INS1_16FlashAttnFwdSm90INS1_25CollectiveMainloopFwdSm90ILi2EN4cute5tupleIJNS5_1CILi1EEES8_S8_EEENS6_IJNS7_ILi128EEENS7_ILi112EEENS7_ILi192EEEEEELi192ENS_6half_tEfNS_4arch4Sm90ELb1ELb0ELb1ELb0ELb0ELb0ELb0ELb1ELb1ELb0ELb0ELb0EEENS1_21CollectiveEpilogueFwdINS6_IJSA_SC_SB_EEES9_SE_SG_Li256ELb0ELb0ELb0ELb0EEENS1_30DynamicPersistentTileSchedulerILi256ELi32ELb0ELb0ELb1EEEEEEEEEvNT_6ParamsE,"a",@progbits
	.sectionflags	@""
	.align	4
.nv.constant0._ZN7cutlass13device_kernelIN5flash11enable_sm90INS1_16FlashAttnFwdSm90INS1_25CollectiveMainloopFwdSm90ILi2EN4cute5tupleIJNS5_1CILi1EEES8_S8_EEENS6_IJNS7_ILi128EEENS7_ILi112EEENS7_ILi192EEEEEELi192ENS_6half_tEfNS_4arch4Sm90ELb1ELb0ELb1ELb0ELb0ELb0ELb0ELb1ELb1ELb0ELb0ELb0EEENS1_21CollectiveEpilogueFwdINS6_IJSA_SC_SB_EEES9_SE_SG_Li256ELb0ELb0ELb0ELb0EEENS1_30DynamicPersistentTileSchedulerILi256ELi32ELb0ELb0ELb1EEEEEEEEEvNT_6ParamsE:
	.zero		3840


//--------------------- .nv.constant0._ZN7cutlass13device_kernelIN5flash11enable_sm90INS1_16FlashAttnFwdSm90INS1_25CollectiveMainloopFwdSm90ILi2EN4cute5tupleIJNS5_1CILi1EEES8_S8_EEENS6_IJNS7_ILi128EEENS7_ILi112EEENS7_ILi192EEEEEELi192ENS_6half_tEfNS_4arch4Sm90ELb1ELb0ELb1ELb1ELb0ELb0ELb0ELb1ELb1ELb0ELb0ELb0EEENS1_21CollectiveEpilogueFwdINS6_IJSA_SC_SB_EEES9_SE_SG_Li256ELb1ELb0ELb0ELb0EEENS1_36VarlenDynamicPersistentTileSchedulerILi128ELi112ELi256ELi32ELb0ELb0ELb1ELb1ELb1ELb1EEEEEEEEEvNT_6ParamsE --------------------------
	.section	.nv.constant0._ZN7cutlass13device_kernelIN5flash11enable_sm90INS1_16FlashAttnFwdSm90INS1_25CollectiveMainloopFwdSm90ILi2EN4cute5tupleIJNS5_1CILi1EEES8_S8_EEENS6_IJNS7_ILi128EEENS7_ILi112EEENS7_ILi192EEEEEELi192ENS_6half_tEfNS_4arch4Sm90ELb1ELb0ELb1ELb1ELb0ELb0ELb0ELb1ELb1ELb0ELb0ELb0EEENS1_21CollectiveEpilogueFwdINS6_IJSA_SC_SB_EEES9_SE_SG_Li256ELb1ELb0ELb0ELb0EEENS1_36VarlenDynamicPersistentTileSchedulerILi128ELi112ELi256ELi32ELb0ELb0ELb1ELb1ELb1ELb1EEEEEEEEEvNT_6ParamsE,"a",@progbits
	.sectionflags	@""
	.align	4
.nv.constant0._ZN7cutlass13device_kernelIN5flash11enable_sm90INS1_16FlashAttnFwdSm90INS1_25CollectiveMainloopFwdSm90ILi2EN4cute5tupleIJNS5_1CILi1EEES8_S8_EEENS6_IJNS7_ILi128EEENS7_ILi112EEENS7_ILi192EEEEEELi192ENS_6half_tEfNS_4arch4Sm90ELb1ELb0ELb1ELb1ELb0ELb0ELb0ELb1ELb1ELb0ELb0ELb0EEENS1_21CollectiveEpilogueFwdINS6_IJSA_SC_SB_EEES9_SE_SG_Li256ELb1ELb0ELb0ELb0EEENS1_36VarlenDynamicPersistentTileSchedulerILi128ELi112ELi256ELi32ELb0ELb0ELb1ELb1ELb1ELb1EEEEEEEEEvNT_6ParamsE:
	.zero		3456


//--------------------- .nv.constant0._ZN7cutlass13device_kernelIN5flash11enable_sm90INS1_16FlashAttnFwdSm90INS1_25CollectiveMainloopFwdSm90ILi2EN4cute5tupleIJNS5_1CILi1EEES8_S8_EEENS6_IJNS7_ILi128EEENS7_ILi112EEENS7_ILi192EEEEEELi192ENS_6half_tEfNS_4arch4Sm90ELb1ELb0ELb1ELb1ELb0ELb1ELb0ELb1ELb1ELb0ELb0ELb0EEENS1_21CollectiveEpilogueFwdINS6_IJSA_SC_SB_EEES9_SE_SG_Li256ELb1ELb0ELb0ELb0EEENS1_36VarlenDynamicPersistentTileSchedulerILi128ELi112ELi256ELi32ELb0ELb0ELb1ELb1ELb1ELb1EEEEEEEEEvNT_6ParamsE --------------------------
	.section	.nv.constant0._ZN7cutlass13device_kernelIN5flash11enable_sm90INS1_16FlashAttnFwdSm90INS1_25CollectiveMainloopFwdSm90ILi2EN4cute5tupleIJNS5_1CILi1EEES8_S8_EEENS6_IJNS7_ILi128EEENS7_ILi112EEENS7_ILi192EEEEEELi192ENS_6half_tEfNS_4arch4Sm90ELb1ELb0ELb1ELb1ELb0ELb1ELb0ELb1ELb1ELb0ELb0ELb0EEENS1_21CollectiveEpilogueFwdINS6_IJSA_SC_SB_EEES9_SE_SG_Li256ELb1ELb0ELb0ELb0EEENS1_36VarlenDynamicPersistentTileSchedulerILi128ELi112ELi256ELi32ELb0ELb0ELb1ELb1ELb1ELb1EEEEEEEEEvNT_6ParamsE,"a",@progbits
	.sectionflags	@""
	.align	4
.nv.constant0._ZN7cutlass13device_kernelIN5flash11enable_sm90INS1_16FlashAttnFwdSm90INS1_25CollectiveMainloopFwdSm90ILi2EN4cute5tupleIJNS5_1CILi1EEES8_S8_EEENS6_IJNS7_ILi128EEENS7_ILi112EEENS7_ILi192EEEEEELi192ENS_6half_tEfNS_4arch4Sm90ELb1ELb0ELb1ELb1ELb0ELb1ELb0ELb1ELb1ELb0ELb0ELb0EEENS1_21CollectiveEpilogueFwdINS6_IJSA_SC_SB_EEES9_SE_SG_Li256ELb1ELb0ELb0ELb0EEENS1_36VarlenDynamicPersistentTileSchedulerILi128ELi112ELi256ELi32ELb0ELb0ELb1ELb1ELb1ELb1EEEEEEEEEvNT_6ParamsE:
	.zero		3456


//--------------------- .nv.constant0._ZN7cutlass13device_kernelIN5flash11enable_sm90INS1_16FlashAttnFwdSm90INS1_25CollectiveMainloopFwdSm90ILi2EN4cute5tupleIJNS5_1CILi1EEES8_S8_EEENS6_IJNS7_ILi128EEENS7_ILi176EEESA_EEELi128ENS_6half_tEfNS_4arch4Sm90ELb0ELb0ELb1ELb0ELb0ELb0ELb0ELb1ELb1ELb0ELb0ELb0EEENS1_21CollectiveEpilogueFwdINS6_IJSA_SA_SB_EEES9_SD_SF_Li256ELb0ELb0ELb0ELb0EEENS1_29StaticPersistentTileSchedulerILb0EEEEEEEEEvNT_6ParamsE --------------------------
	.section	.nv.constant0._ZN7cutlass13device_kernelIN5flash11enable_sm90INS1_16FlashAttnFwdSm90INS1_25CollectiveMainloopFwdSm90ILi2EN4cute5tupleIJNS5_1CILi1EEES8_S8_EEENS6_IJNS7_ILi128EEENS7_ILi176EEESA_EEELi128ENS_6half_tEfNS_4arch4Sm90ELb0ELb0ELb1ELb0ELb0ELb0ELb0ELb1ELb1ELb0ELb0ELb0EEENS1_21CollectiveEpilogueFwdINS6_IJSA_SA_SB_EEES9_SD_SF_Li256ELb0ELb0ELb0ELb0EEENS1_29StaticPersistentTileSchedulerILb0EEEEEEEEEvNT_6ParamsE,"a",@progbits
	.sectionflags	@""
	.align	4
.nv.constant0._ZN7cutlass13device_kernelIN5flash11enable_sm90INS1_16FlashAttnFwdSm90INS1_25CollectiveMainloopFwdSm90ILi2EN4cute5tupleIJNS5_1CILi1EEES8_S8_EEENS6_IJNS7_ILi128EEENS7_ILi176EEESA_EEELi128ENS_6half_tEfNS_4arch4Sm90ELb0ELb0ELb1ELb0ELb0ELb0ELb0ELb1ELb1ELb0ELb0ELb0EEENS1_21CollectiveEpilogueFwdINS6_IJSA_SA_SB_EEES9_SD_SF_Li256ELb0ELb0ELb0ELb0EEENS1_29StaticPersistentTileSchedulerILb0EEEEEEEEEvNT_6ParamsE:
	.zero		3840


//--------------------- .nv.constant0._ZN7cutlass13device_kernelIN5flash11enable_sm90INS1_16FlashAttnFwdSm90INS1_25CollectiveMainloopFwdSm90ILi2EN4cute5tupleIJNS5_1CILi2EEENS7_ILi1EEES9_EEENS6_IJNS7_ILi128EEENS7_ILi176EEESB_EEELi128ENS_6half_tEfNS_4arch4Sm90ELb0ELb0ELb1ELb0ELb0ELb0ELb0ELb1ELb1ELb0ELb0ELb0EEENS1_21CollectiveEpilogueFwdINS6_IJSB_SB_SC_EEESA_SE_SG_Li256ELb0ELb0ELb0ELb0EEENS1_29StaticPersistentTileSchedulerILb0EEEEEEEEEvNT_6ParamsE --------------------------
	.section	.nv.constant0._ZN7cutlass13device_kernelIN5flash11enable_sm90INS1_16FlashAttnFwdSm90INS1_25CollectiveMainloopFwdSm90ILi2EN4cute5tupleIJNS5_1CILi2EEENS7_ILi1EEES9_EEENS6_IJNS7_ILi128EEENS7_ILi176EEESB_EEELi128ENS_6half_tEfNS_4arch4Sm90ELb0ELb0ELb1ELb0ELb0ELb0ELb0ELb1ELb1ELb0ELb0ELb0EEENS1_21CollectiveEpilogueFwdINS6_IJSB_SB_SC_EEESA_SE_SG_Li256ELb0ELb0ELb0ELb0EEENS1_29StaticPersistentTileSchedulerILb0EEEEEEEEEvNT_6ParamsE,"a",@progbits
	.sectionflags	@""
	.align	4
.nv.constant0._ZN7cutlass13device_kernelIN5flash11enable_sm90INS1_16FlashAttnFwdSm90INS1_25CollectiveMainloopFwdSm90ILi2EN4cute5tupleIJNS5_1CILi2EEENS7_ILi1EEES9_EEENS6_IJNS7_ILi128EEENS7_ILi176EEESB_EEELi128ENS_6half_tEfNS_4arch4Sm90ELb0ELb0ELb1ELb0ELb0ELb0ELb0ELb1ELb1ELb0ELb0ELb0EEENS1_21CollectiveEpilogueFwdINS6_IJSB_SB_SC_EEESA_SE_SG_Li256ELb0ELb0ELb0ELb0EEENS1_29StaticPersistentTileSchedulerILb0EEEEEEEEEvNT_6ParamsE:
	.zero		3840


//--------------------- .nv.constant0._ZN7cutlass13device_kernelIN5flash11enable_sm90INS1_16FlashAttnFwdSm90INS1_25CollectiveMainloopFwdSm90ILi2EN4cute5tupleIJNS5_1CILi1EEES8_S8_EEENS6_IJNS7_ILi128EEENS7_ILi176EEESA_EEELi128ENS_6half_tEfNS_4arch4Sm90ELb0ELb0ELb1ELb1ELb0ELb0ELb0ELb1ELb1ELb0ELb0ELb0EEENS1_21CollectiveEpilogueFwdINS6_IJSA_SA_SB_EEES9_SD_SF_Li256ELb1ELb0ELb0ELb0EEENS1_36VarlenDynamicPersistentTileSchedulerILi128ELi176ELi256ELi32ELb0ELb0ELb1ELb0ELb1ELb1EEEEEEEEEvNT_6ParamsE --------------------------
	.section	.nv.constant0._ZN7cutlass13device_kernelIN5flash11enable_sm90INS1_16FlashAttnFwdSm90INS1_25CollectiveMainloopFwdSm90ILi2EN4cute5tupleIJNS5_1CILi1EEES8_S8_EEENS6_IJNS7_ILi128EEENS7_ILi176EEESA_EEELi128ENS_6half_tEfNS_4arch4Sm90ELb0ELb0ELb1ELb1ELb0ELb0ELb0ELb1ELb1ELb0ELb0ELb0EEENS1_21CollectiveEpilogueFwdINS6_IJSA_SA_SB_EEES9_SD_SF_Li256ELb1ELb0ELb0ELb0EEENS1_36VarlenDynamicPersistentTileSchedulerILi128ELi176ELi256ELi32ELb0ELb0ELb1ELb0ELb1ELb1EEEEEEEEEvNT_6ParamsE,"a",@progbits
	.sectionflags	@""
	.align	4
.nv.constant0._ZN7cutlass13device_kernelIN5flash11enable_sm90INS1_16FlashAttnFwdSm90INS1_25CollectiveMainloopFwdSm90ILi2EN4cute5tupleIJNS5_1CILi1EEES8_S8_EEENS6_IJNS7_ILi128EEENS7_ILi176EEESA_EEELi128ENS_6half_tEfNS_4arch4Sm90ELb0ELb0ELb1ELb1ELb0ELb0ELb0ELb1ELb1ELb0ELb0ELb0EEENS1_21CollectiveEpilogueFwdINS6_IJSA_SA_SB_EEES9_SD_SF_Li256ELb1ELb0ELb0ELb0EEENS1_36VarlenDynamicPersistentTileSchedulerILi128ELi176ELi256ELi32ELb0ELb0ELb1ELb0ELb1ELb1EEEEEEEEEvNT_6ParamsE:
	.zero		3456


//--------------------- .nv.constant0._ZN7cutlass13device_kernelIN5flash11enable_sm90INS1_16FlashAttnFwdSm90INS1_25CollectiveMainloopFwdSm90ILi2EN4cute5tupleIJNS5_1CILi1EEES8_S8_EEENS6_IJNS7_ILi128EEENS7_ILi176EEESA_EEELi128ENS_6half_tEfNS_4arch4Sm90ELb0ELb0ELb1ELb1ELb0ELb1ELb0ELb1ELb1ELb0ELb0ELb0EEENS1_21CollectiveEpilogueFwdINS6_IJSA_SA_SB_EEES9_SD_SF_Li256ELb1ELb0ELb0ELb0EEENS1_36VarlenDynamicPersistentTileSchedulerILi128ELi176ELi256ELi32ELb0ELb0ELb1ELb0ELb1ELb1EEEEEEEEEvNT_6ParamsE --------------------------
	.section	.nv.constant0._ZN7cutlass13device_kernelIN5flash11enable_sm90INS1_16FlashAttnFwdSm90INS1_25CollectiveMainloopFwdSm90ILi2EN4cute5tupleIJNS5_1CILi1EEES8_S8_EEENS6_IJNS7_ILi128EEENS7_ILi176EEESA_EEELi128ENS_6half_tEfNS_4arch4Sm90ELb0ELb0ELb1ELb1ELb0ELb1ELb0ELb1ELb1ELb0ELb0ELb0EEENS1_21CollectiveEpilogueFwdINS6_IJSA_SA_SB_EEES9_SD_SF_Li256ELb1ELb0ELb0ELb0EEENS1_36VarlenDynamicPersistentTileSchedulerILi128ELi176ELi256ELi32ELb0ELb0ELb1ELb0ELb1ELb1EEEEEEEEEvNT_6ParamsE,"a",@progbits
	.sectionflags	@""
	.align	4
.nv.constant0._ZN7cutlass13device_kernelIN5flash11enable_sm90INS1_16FlashAttnFwdSm90INS1_25CollectiveMainloopFwdSm90ILi2EN4cute5tupleIJNS5_1CILi1EEES8_S8_EEENS6_IJNS7_ILi128EEENS7_ILi176EEESA_EEELi128ENS_6half_tEfNS_4arch4Sm90ELb0ELb0ELb1ELb1ELb0ELb1ELb0ELb1ELb1ELb0ELb0ELb0EEENS1_21CollectiveEpilogueFwdINS6_IJSA_SA_SB_EEES9_SD_SF_Li256ELb1ELb0ELb0ELb0EEENS1_36VarlenDynamicPersistentTileSchedulerILi128ELi176ELi256ELi32ELb0ELb0ELb1ELb0ELb1ELb1EEEEEEEEEvNT_6ParamsE:
	.zero		3456


//--------------------- .nv.constant0._ZN7cutlass13device_kernelIN5flash11enable_sm90INS1_16FlashAttnFwdSm90INS1_25CollectiveMainloopFwdSm90ILi2EN4cute5tupleIJNS5_1CILi1EEES8_S8_EEENS6_IJNS7_ILi128EEESA_SA_EEELi128ENS_6half_tEfNS_4arch4Sm90ELb0ELb1ELb1ELb0ELb0ELb0ELb0ELb1ELb1ELb0ELb0ELb0EEENS1_21CollectiveEpilogueFwdISB_S9_SC_SE_Li256ELb0ELb0ELb0ELb0EEENS1_30DynamicPersistentTileSchedulerILi256ELi32ELb0ELb0ELb1EEEEEEEEEvNT_6ParamsE --------------------------
	.section	.nv.constant0._ZN7cutlass13device_kernelIN5flash11enable_sm90INS1_16FlashAttnFwdSm90INS1_25CollectiveMainloopFwdSm90ILi2EN4cute5tupleIJNS5_1CILi1EEES8_S8_EEENS6_IJNS7_ILi128EEESA_SA_EEELi128ENS_6half_tEfNS_4arch4Sm90ELb0ELb1ELb1ELb0ELb0ELb0ELb0ELb1ELb1ELb0ELb0ELb0EEENS1_21CollectiveEpilogueFwdISB_S9_SC_SE_Li256ELb0ELb0ELb0ELb0EEENS1_30DynamicPersistentTileSchedulerILi256ELi32ELb0ELb0ELb1EEEEEEEEEvNT_6ParamsE,"a",@progbits
	.sectionflags	@""
	.align	4
.nv.constant0._ZN7cutlass13device_kernelIN5flash11enable_sm90INS1_16FlashAttnFwdSm90INS1_25CollectiveMainloopFwdSm90ILi2EN4cute5tupleIJNS5_1CILi1EEES8_S8_EEENS6_IJNS7_ILi128EEESA_SA_EEELi128ENS_6half_tEfNS_4arch4Sm90ELb0ELb1ELb1ELb0ELb0ELb0ELb0ELb1ELb1ELb0ELb0ELb0EEENS1_21CollectiveEpilogueFwdISB_S9_SC_SE_Li256ELb0ELb0ELb0ELb0EEENS1_30DynamicPersistentTileSchedulerILi256ELi32ELb0ELb0ELb1EEEEEEEEEvNT_6ParamsE:
	.zero		3840


//--------------------- .nv.constant0._ZN7cutlass13device_kernelIN5flash11enable_sm90INS1_16FlashAttnFwdSm90INS1_25CollectiveMainloopFwdSm90ILi2EN4cute5tupleIJNS5_1CILi1EEES8_S8_EEENS6_IJNS7_ILi128EEESA_SA_EEELi128ENS_6half_tEfNS_4arch4Sm90ELb0ELb1ELb1ELb1ELb0ELb0ELb0ELb1ELb1ELb0ELb0ELb0EEENS1_21CollectiveEpilogueFwdISB_S9_SC_SE_Li256ELb1ELb0ELb0ELb0EEENS1_36VarlenDynamicPersistentTileSchedulerILi128ELi128ELi256ELi32ELb0ELb0ELb1ELb1ELb0ELb1EEEEEEEEEvNT_6ParamsE --------------------------
	.section	.nv.constant0._ZN7cutlass13device_kernelIN5flash11enable_sm90INS1_16FlashAttnFwdSm90INS1_25CollectiveMainloopFwdSm90ILi2EN4cute5tupleIJNS5_1CILi1EEES8_S8_EEENS6_IJNS7_ILi128EEESA_SA_EEELi128ENS_6half_tEfNS_4arch4Sm90ELb0ELb1ELb1ELb1ELb0ELb0ELb0ELb1ELb1ELb0ELb0ELb0EEENS1_21CollectiveEpilogueFwdISB_S9_SC_SE_Li256ELb1ELb0ELb0ELb0EEENS1_36VarlenDynamicPersistentTileSchedulerILi128ELi128ELi256ELi32ELb0ELb0ELb1ELb1ELb0ELb1EEEEEEEEEvNT_6ParamsE,"a",@progbits
	.sectionflags	@""
	.align	4
.nv.constant0._ZN7cutlass13device_kernelIN5flash11enable_sm90INS1_16FlashAttnFwdSm90INS1_25CollectiveMainloopFwdSm90ILi2EN4cute5tupleIJNS5_1CILi1EEES8_S8_EEENS6_IJNS7_ILi128EEESA_SA_EEELi128ENS_6half_tEfNS_4arch4Sm90ELb0ELb1ELb1ELb1ELb0ELb0ELb0ELb1ELb1ELb0ELb0ELb0EEENS1_21CollectiveEpilogueFwdISB_S9_SC_SE_Li256ELb1ELb0ELb0ELb0EEENS1_36VarlenDynamicPersistentTileSchedulerILi128ELi128ELi256ELi32ELb0ELb0ELb1ELb1ELb0ELb1EEEEEEEEEvNT_6ParamsE:
	.zero		3456


//--------------------- .nv.constant0._ZN7cutlass13device_kernelIN5flash11enable_sm90INS1_16FlashAttnFwdSm90INS1_25CollectiveMainloopFwdSm90ILi2EN4cute5tupleIJNS5_1CILi1EEES8_S8_EEENS6_IJNS7_ILi128EEESA_SA_EEELi128ENS_6half_tEfNS_4arch4Sm90ELb0ELb1ELb1ELb1ELb0ELb1ELb0ELb1ELb1ELb0ELb0ELb0EEENS1_21CollectiveEpilogueFwdISB_S9_SC_SE_Li256ELb1ELb0ELb0ELb0EEENS1_36VarlenDynamicPersistentTileSchedulerILi128ELi128ELi256ELi32ELb0ELb0ELb1ELb1ELb0ELb1EEEEEEEEEvNT_6ParamsE --------------------------
	.section	.nv.constant0._ZN7cutlass13device_kernelIN5flash11enable_sm90INS1_16FlashAttnFwdSm90INS1_25CollectiveMainloopFwdSm90ILi2EN4cute5tupleIJNS5_1CILi1EEES8_S8_EEENS6_IJNS7_ILi128EEESA_SA_EEELi128ENS_6half_tEfNS_4arch4Sm90ELb0ELb1ELb1ELb1ELb0ELb1ELb0ELb1ELb1ELb0ELb0ELb0EEENS1_21CollectiveEpilogueFwdISB_S9_SC_SE_Li256ELb1ELb0ELb0ELb0EEENS1_36VarlenDynamicPersistentTileSchedulerILi128ELi128ELi256ELi32ELb0ELb0ELb1ELb1ELb0ELb1EEEEEEEEEvNT_6ParamsE,"a",@progbits
	.sectionflags	@""
	.align	4
.nv.constant0._ZN7cutlass13device_kernelIN5flash11enable_sm90INS1_16FlashAttnFwdSm90INS1_25CollectiveMainloopFwdSm90ILi2EN4cute5tupleIJNS5_1CILi1EEES8_S8_EEENS6_IJNS7_ILi128EEESA_SA_EEELi128ENS_6half_tEfNS_4arch4Sm90ELb0ELb1ELb1ELb1ELb0ELb1ELb0ELb1ELb1ELb0ELb0ELb0EEENS1_21CollectiveEpilogueFwdISB_S9_SC_SE_Li256ELb1ELb0ELb0ELb0EEENS1_36VarlenDynamicPersistentTileSchedulerILi128ELi128ELi256ELi32ELb0ELb0ELb1ELb1ELb0ELb1EEEEEEEEEvNT_6ParamsE:
	.zero		3456


//--------------------- .nv.constant0._ZN7cutlass13device_kernelIN5flash11enable_sm90INS1_16FlashAttnFwdSm90INS1_25CollectiveMainloopFwdSm90ILi2EN4cute5tupleIJNS5_1CILi1EEES8_S8_EEENS6_IJNS7_ILi128EEESA_SA_EEELi128ENS_6half_tEfNS_4arch4Sm90ELb1ELb0ELb1ELb0ELb0ELb0ELb0ELb1ELb1ELb0ELb0ELb0EEENS1_21CollectiveEpilogueFwdISB_S9_SC_SE_Li256ELb0ELb0ELb0ELb0EEENS1_30DynamicPersistentTileSchedulerILi256ELi32ELb0ELb0ELb1EEEEEEEEEvNT_6ParamsE --------------------------
	.section	.nv.constant0._ZN7cutlass13device_kernelIN5flash11enable_sm90INS1_16FlashAttnFwdSm90INS1_25CollectiveMainloopFwdSm90ILi2EN4cute5tupleIJNS5_1CILi1EEES8_S8_EEENS6_IJNS7_ILi128EEESA_SA_EEELi128ENS_6half_tEfNS_4arch4Sm90ELb1ELb0ELb1ELb0ELb0ELb0ELb0ELb1ELb1ELb0ELb0ELb0EEENS1_21CollectiveEpilogueFwdISB_S9_SC_SE_Li256ELb0ELb0ELb0ELb0EEENS1_30DynamicPersistentTileSchedulerILi256ELi32ELb0ELb0ELb1EEEEEEEEEvNT_6ParamsE,"a",@progbits
	.sectionflags	@""
	.align	4
.nv.constant0._ZN7cutlass13device_kernelIN5flash11enable_sm90INS1_16FlashAttnFwdSm90INS1_25CollectiveMainloopFwdSm90ILi2EN4cute5tupleIJNS5_1CILi1EEES8_S8_EEENS6_IJNS7_ILi128EEESA_SA_EEELi128ENS_6half_tEfNS_4arch4Sm90ELb1ELb0ELb1ELb0ELb0ELb0ELb0ELb1ELb1ELb0ELb0ELb0EEENS1_21CollectiveEpilogueFwdISB_S9_SC_SE_Li256ELb0ELb0ELb0ELb0EEENS1_30DynamicPersistentTileSchedulerILi256ELi32ELb0ELb0ELb1EEEEEEEEEvNT_6ParamsE:
	.zero		3840


//--------------------- .nv.constant0._ZN7cutlass13device_kernelIN5flash11enable_sm90INS1_16FlashAttnFwdSm90INS1_25CollectiveMainloopFwdSm90ILi2EN4cute5tupleIJNS5_1CILi1EEES8_S8_EEENS6_IJNS7_ILi128EEESA_SA_EEELi128ENS_6half_tEfNS_4arch4Sm90ELb1ELb0ELb1ELb1ELb0ELb0ELb0ELb1ELb1ELb0ELb0ELb0EEENS1_21CollectiveEpilogueFwdISB_S9_SC_SE_Li256ELb1ELb0ELb0ELb0EEENS1_36VarlenDynamicPersistentTileSchedulerILi128ELi128ELi256ELi32ELb0ELb0ELb1ELb1ELb1ELb1EEEEEEEEEvNT_6ParamsE --------------------------
	.section	.nv.constant0._ZN7cutlass13device_kernelIN5flash11enable_sm90INS1_16FlashAttnFwdSm90INS1_25CollectiveMainloopFwdSm90ILi2EN4cute5tupleIJNS5_1CILi1EEES8_S8_EEENS6_IJNS7_ILi128EEESA_SA_EEELi128ENS_6half_tEfNS_4arch4Sm90ELb1ELb0ELb1ELb1ELb0ELb0ELb0ELb1ELb1ELb0ELb0ELb0EEENS1_21CollectiveEpilogueFwdISB_S9_SC_SE_Li256ELb1ELb0ELb0ELb0EEENS1_36VarlenDynamicPersistentTileSchedulerILi128ELi128ELi256ELi32ELb0ELb0ELb1ELb1ELb1ELb1EEEEEEEEEvNT_6ParamsE,"a",@progbits
	.sectionflags	@""
	.align	4
.nv.constant0._ZN7cutlass13device_kernelIN5flash11enable_sm90INS1_16FlashAttnFwdSm90INS1_25CollectiveMainloopFwdSm90ILi2EN4cute5tupleIJNS5_1CILi1EEES8_S8_EEENS6_IJNS7_ILi128EEESA_SA_EEELi128ENS_6half_tEfNS_4arch4Sm90ELb1ELb0ELb1ELb1ELb0ELb0ELb0ELb1ELb1ELb0ELb0ELb0EEENS1_21CollectiveEpilogueFwdISB_S9_SC_SE_Li256ELb1ELb0ELb0ELb0EEENS1_36VarlenDynamicPersistentTileSchedulerILi128ELi128ELi256ELi32ELb0ELb0ELb1ELb1ELb1ELb1EEEEEEEEEvNT_6ParamsE:
	.zero		3456


//--------------------- .nv.constant0._ZN7cutlass13device_kernelIN5flash11enable_sm90INS1_16FlashAttnFwdSm90INS1_25CollectiveMainloopFwdSm90ILi2EN4cute5tupleIJNS5_1CILi1EEES8_S8_EEENS6_IJNS7_ILi128EEESA_SA_EEELi128ENS_6half_tEfNS_4arch4Sm90ELb1ELb0ELb1ELb1ELb0ELb1ELb0ELb1ELb1ELb0ELb0ELb0EEENS1_21CollectiveEpilogueFwdISB_S9_SC_SE_Li256ELb1ELb0ELb0ELb0EEENS1_36VarlenDynamicPersistentTileSchedulerILi128ELi128ELi256ELi32ELb0ELb0ELb1ELb1ELb1ELb1EEEEEEEEEvNT_6ParamsE --------------------------
	.section	.nv.constant0._ZN7cutlass13device_kernelIN5flash11enable_sm90INS1_16FlashAttnFwdSm90INS1_25CollectiveMainloopFwdSm90ILi2EN4cute5tupleIJNS5_1CILi1EEES8_S8_EEENS6_IJNS7_ILi128EEESA_SA_EEELi128ENS_6half_tEfNS_4arch4Sm90ELb1ELb0ELb1ELb1ELb0ELb1ELb0ELb1ELb1ELb0ELb0ELb0EEENS1_21CollectiveEpilogueFwdISB_S9_SC_SE_Li256ELb1ELb0ELb0ELb0EEENS1_36VarlenDynamicPersistentTileSchedulerILi128ELi128ELi256ELi32ELb0ELb0ELb1ELb1ELb1ELb1EEEEEEEEEvNT_6ParamsE,"a",@progbits
	.sectionflags	@""
	.align	4
.nv.constant0._ZN7cutlass13device_kernelIN5flash11enable_sm90INS1_16FlashAttnFwdSm90INS1_25CollectiveMainloopFwdSm90ILi2EN4cute5tupleIJNS5_1CILi1EEES8_S8_EEENS6_IJNS7_ILi128EEESA_SA_EEELi128ENS_6half_tEfNS_4arch4Sm90ELb1ELb0ELb1ELb1ELb0ELb1ELb0ELb1ELb1ELb0ELb0ELb0EEENS1_21CollectiveEpilogueFwdISB_S9_SC_SE_Li256ELb1ELb0ELb0ELb0EEENS1_36VarlenDynamicPersistentTileSchedulerILi128ELi128ELi256ELi32ELb0ELb0ELb1ELb1ELb1ELb1EEEEEEEEEvNT_6ParamsE:
	.zero		3456


//--------------------- .nv.constant0._ZN7cutlass13device_kernelIN5flash11enable_sm90INS1_16FlashAttnFwdSm90INS1_25CollectiveMainloopFwdSm90ILi2EN4cute5tupleIJNS5_1CILi1EEES8_S8_EEENS6_IJNS7_ILi192EEENS7_ILi144EEENS7_ILi96EEEEEELi96ENS_6half_tEfNS_4arch4Sm90ELb0ELb0ELb1ELb0ELb0ELb0ELb0ELb0ELb1ELb0ELb0ELb0EEENS1_21CollectiveEpilogueFwdINS6_IJSA_SC_SB_EEES9_SE_SG_Li384ELb0ELb0ELb0ELb0EEENS1_29StaticPersistentTileSchedulerILb0EEEEEEEEEvNT_6ParamsE --------------------------
	.section	.nv.constant0._ZN7cutlass13device_kernelIN5flash11enable_sm90INS1_16FlashAttnFwdSm90INS1_25CollectiveMainloopFwdSm90ILi2EN4cute5tupleIJNS5_1CILi1EEES8_S8_EEENS6_IJNS7_ILi192EEENS7_ILi144EEENS7_ILi96EEEEEELi96ENS_6half_tEfNS_4arch4Sm90ELb0ELb0ELb1ELb0ELb0ELb0ELb0ELb0ELb1ELb0ELb0ELb0EEENS1_21CollectiveEpilogueFwdINS6_IJSA_SC_SB_EEES9_SE_SG_Li384ELb0ELb0ELb0ELb0EEENS1_29StaticPersistentTileSchedulerILb0EEEEEEEEEvNT_6ParamsE,"a",@progbits
	.sectionflags	@""
	.align	4
.nv.constant0._ZN7cutlass13device_kernelIN5flash11enable_sm90INS1_16FlashAttnFwdSm90INS1_25CollectiveMainloopFwdSm90ILi2EN4cute5tupleIJNS5_1CILi1EEES8_S8_EEENS6_IJNS7_ILi192EEENS7_ILi144EEENS7_ILi96EEEEEELi96ENS_6half_tEfNS_4arch4Sm90ELb0ELb0ELb1ELb0ELb0ELb0ELb0ELb0ELb1ELb0ELb0ELb0EEENS1_21CollectiveEpilogueFwdINS6_IJSA_SC_SB_EEES9_SE_SG_Li384ELb0ELb0ELb0ELb0EEENS1_29StaticPersistentTileSchedulerILb0EEEEEEEEEvNT_6ParamsE:
	.zero		3840


//--------------------- .nv.constant0._ZN7cutlass13device_kernelIN5flash11enable_sm90INS1_16FlashAttnFwdSm90INS1_25CollectiveMainloopFwdSm90ILi2EN4cute5tupleIJNS5_1CILi1EEES8_S8_EEENS6_IJNS7_ILi192EEENS7_ILi144EEENS7_ILi96EEEEEELi96ENS_6half_tEfNS_4arch4Sm90ELb0ELb0ELb1ELb1ELb0ELb0ELb0ELb0ELb1ELb0ELb0ELb0EEENS1_21CollectiveEpilogueFwdINS6_IJSA_SC_SB_EEES9_SE_SG_Li384ELb1ELb0ELb0ELb0EEENS1_36VarlenDynamicPersistentTileSchedulerILi192ELi144ELi384ELi32ELb0ELb0ELb1ELb0ELb1ELb1EEEEEEEEEvNT_6ParamsE --------------------------
	.section	.nv.constant0._ZN7cutlass13device_kernelIN5flash11enable_sm90INS1_16FlashAttnFwdSm90INS1_25CollectiveMainloopFwdSm90ILi2EN4cute5tupleIJNS5_1CILi1EEES8_S8_EEENS6_IJNS7_ILi192EEENS7_ILi144EEENS7_ILi96EEEEEELi96ENS_6half_tEfNS_4arch4Sm90ELb0ELb0ELb1ELb1ELb0ELb0ELb0ELb0ELb1ELb0ELb0ELb0EEENS1_21CollectiveEpilogueFwdINS6_IJSA_SC_SB_EEES9_SE_SG_Li384ELb1ELb0ELb0ELb0EEENS1_36VarlenDynamicPersistentTileSchedulerILi192ELi144ELi384ELi32ELb0ELb0ELb1ELb0ELb1ELb1EEEEEEEEEvNT_6ParamsE,"a",@progbits
	.sectionflags	@""
	.align	4
.nv.constant0._ZN7cutlass13device_kernelIN5flash11enable_sm90INS1_16FlashAttnFwdSm90INS1_25CollectiveMainloopFwdSm90ILi2EN4cute5tupleIJNS5_1CILi1EEES8_S8_EEENS6_IJNS7_ILi192EEENS7_ILi144EEENS7_ILi96EEEEEELi96ENS_6half_tEfNS_4arch4Sm90ELb0ELb0ELb1ELb1ELb0ELb0ELb0ELb0ELb1ELb0ELb0ELb0EEENS1_21CollectiveEpilogueFwdINS6_IJSA_SC_SB_EEES9_SE_SG_Li384ELb1ELb0ELb0ELb0EEENS1_36VarlenDynamicPersistentTileSchedulerILi192ELi144ELi384ELi32ELb0ELb0ELb1ELb0ELb1ELb1EEEEEEEEEvNT_6ParamsE:
	.zero		3456


//--------------------- .nv.constant0._ZN7cutlass13device_kernelIN5flash11enable_sm90INS1_16FlashAttnFwdSm90INS1_25CollectiveMainloopFwdSm90ILi2EN4cute5tupleIJNS5_1CILi1EEES8_S8_EEENS6_IJNS7_ILi192EEENS7_ILi144EEENS7_ILi96EEEEEELi96ENS_6half_tEfNS_4arch4Sm90ELb0ELb0ELb1ELb1ELb0ELb1ELb0ELb0ELb1ELb0ELb0ELb0EEENS1_21CollectiveEpilogueFwdINS6_IJSA_SC_SB_EEES9_SE_SG_Li384ELb1ELb0ELb0ELb0EEENS1_36VarlenDynamicPersistentTileSchedulerILi192ELi144ELi384ELi32ELb0ELb0ELb1ELb0ELb1ELb1EEEEEEEEEvNT_6ParamsE --------------------------
	.section	.nv.constant0._ZN7cutlass13device_kernelIN5flash11enable_sm90INS1_16FlashAttnFwdSm90INS1_25CollectiveMainloopFwdSm90ILi2EN4cute5tupleIJNS5_1CILi1EEES8_S8_EEENS6_IJNS7_ILi192EEENS7_ILi144EEENS7_ILi96EEEEEELi96ENS_6half_tEfNS_4arch4Sm90ELb0ELb0ELb1ELb1ELb0ELb1ELb0ELb0ELb1ELb0ELb0ELb0EEENS1_21CollectiveEpilogueFwdINS6_IJSA_SC_SB_EEES9_SE_SG_Li384ELb1ELb0ELb0ELb0EEENS1_36VarlenDynamicPersistentTileSchedulerILi192ELi144ELi384ELi32ELb0ELb0ELb1ELb0ELb1ELb1EEEEEEEEEvNT_6ParamsE,"a",@progbits
	.sectionflags	@""
	.align	4
.nv.constant0._ZN7cutlass13device_kernelIN5flash11enable_sm90INS1_16FlashAttnFwdSm90INS1_25CollectiveMainloopFwdSm90ILi2EN4cute5tupleIJNS5_1CILi1EEES8_S8_EEENS6_IJNS7_ILi192EEENS7_ILi144EEENS7_ILi96EEEEEELi96ENS_6half_tEfNS_4arch4Sm90ELb0ELb0ELb1ELb1ELb0ELb1ELb0ELb0ELb1ELb0ELb0ELb0EEENS1_21CollectiveEpilogueFwdINS6_IJSA_SC_SB_EEES9_SE_SG_Li384ELb1ELb0ELb0ELb0EEENS1_36VarlenDynamicPersistentTileSchedulerILi192ELi144ELi384ELi32ELb0ELb0ELb1ELb0ELb1ELb1EEEEEEEEEvNT_6ParamsE:
	.zero		3456


//--------------------- .nv.constant0._ZN7cutlass13device_kernelIN5flash11enable_sm90INS1_16FlashAttnFwdSm90INS1_25CollectiveMainloopFwdSm90ILi2EN4cute5tupleIJNS5_1CILi1EEES8_S8_EEENS6_IJNS7_ILi192EEENS7_ILi128EEENS7_ILi96EEEEEELi96ENS_6half_tEfNS_4arch4Sm90ELb0ELb1ELb1ELb0ELb0ELb0ELb0ELb0ELb1ELb0ELb0ELb0EEENS1_21CollectiveEpilogueFwdINS6_IJSA_SC_SB_EEES9_SE_SG_Li384ELb0ELb0ELb0ELb0EEENS1_30DynamicPersistentTileSchedulerILi384ELi32ELb0ELb0ELb1EEEEEEEEEvNT_6ParamsE --------------------------
	.section	.nv.constant0._ZN7cutlass13device_kernelIN5flash11enable_sm90INS1_16FlashAttnFwdSm90INS1_25CollectiveMainloopFwdSm90ILi2EN4cute5tupleIJNS5_1CILi1EEES8_S8_EEENS6_IJNS7_ILi192EEENS7_ILi128EEENS7_ILi96EEEEEELi96ENS_6half_tEfNS_4arch4Sm90ELb0ELb1ELb1ELb0ELb0ELb0ELb0ELb0ELb1ELb0ELb0ELb0EEENS1_21CollectiveEpilogueFwdINS6_IJSA_SC_SB_EEES9_SE_SG_Li384ELb0ELb0ELb0ELb0EEENS1_30DynamicPersistentTileSchedulerILi384ELi32ELb0ELb0ELb1EEEEEEEEEvNT_6ParamsE,"a",@progbits
	.sectionflags	@""
	.align	4
.nv.constant0._ZN7cutlass13device_kernelIN5flash11enable_sm90INS1_16FlashAttnFwdSm90INS1_25CollectiveMainloopFwdSm90ILi2EN4cute5tupleIJNS5_1CILi1EEES8_S8_EEENS6_IJNS7_ILi192EEENS7_ILi128EEENS7_ILi96EEEEEELi96ENS_6half_tEfNS_4arch4Sm90ELb0ELb1ELb1ELb0ELb0ELb0ELb0ELb0ELb1ELb0ELb0ELb0EEENS1_21CollectiveEpilogueFwdINS6_IJSA_SC_SB_EEES9_SE_SG_Li384ELb0ELb0ELb0ELb0EEENS1_30DynamicPersistentTileSchedulerILi384ELi32ELb0ELb0ELb1EEEEEEEEEvNT_6ParamsE:
	.zero		3840


//--------------------- .nv.constant0._ZN7cutlass13device_kernelIN5flash11enable_sm90INS1_16FlashAttnFwdSm90INS1_25CollectiveMainloopFwdSm90ILi2EN4cute5tupleIJNS5_1CILi1EEES8_S8_EEENS6_IJNS7_ILi192EEENS7_ILi128EEENS7_ILi96EEEEEELi96ENS_6half_tEfNS_4arch4Sm90ELb0ELb1ELb1ELb1ELb0ELb0ELb0ELb0ELb1ELb0ELb0ELb0EEENS1_21CollectiveEpilogueFwdINS6_IJSA_SC_SB_EEES9_SE_SG_Li384ELb1ELb0ELb0ELb0EEENS1_36VarlenDynamicPersistentTileSchedulerILi192ELi128ELi384ELi32ELb0ELb0ELb1ELb1ELb0ELb1EEEEEEEEEvNT_6ParamsE --------------------------
	.section	.nv.constant0._ZN7cutlass13device_kernelIN5flash11enable_sm90INS1_16FlashAttnFwdSm90INS1_25CollectiveMainloopFwdSm90ILi2EN4cute5tupleIJNS5_1CILi1EEES8_S8_EEENS6_IJNS7_ILi192EEENS7_ILi128EEENS7_ILi96EEEEEELi96ENS_6half_tEfNS_4arch4Sm90ELb0ELb1ELb1ELb1ELb0ELb0ELb0ELb0ELb1ELb0ELb0ELb0EEENS1_21CollectiveEpilogueFwdINS6_IJSA_SC_SB_EEES9_SE_SG_Li384ELb1ELb0ELb0ELb0EEENS1_36VarlenDynamicPersistentTileSchedulerILi192ELi128ELi384ELi32ELb0ELb0ELb1ELb1ELb0ELb1EEEEEEEEEvNT_6ParamsE,"a",@progbits
	.sectionflags	@""
	.align	4
.nv.constant0._ZN7cutlass13device_kernelIN5flash11enable_sm90INS1_16FlashAttnFwdSm90INS1_25CollectiveMainloopFwdSm90ILi2EN4cute5tupleIJNS5_1CILi1EEES8_S8_EEENS6_IJNS7_ILi192EEENS7_ILi128EEENS7_ILi96EEEEEELi96ENS_6half_tEfNS_4arch4Sm90ELb0ELb1ELb1ELb1ELb0ELb0ELb0ELb0ELb1ELb0ELb0ELb0EEENS1_21CollectiveEpilogueFwdINS6_IJSA_SC_SB_EEES9_SE_SG_Li384ELb1ELb0ELb0ELb0EEENS1_36VarlenDynamicPersistentTileSchedulerILi192ELi128ELi384ELi32ELb0ELb0ELb1ELb1ELb0ELb1EEEEEEEEEvNT_6ParamsE:
	.zero		3456


//--------------------- .nv.constant0._ZN7cutlass13device_kernelIN5flash11enable_sm90INS1_16FlashAttnFwdSm90INS1_25CollectiveMainloopFwdSm90ILi2EN4cute5tupleIJNS5_1CILi1EEES8_S8_EEENS6_IJNS7_ILi192EEENS7_ILi128EEENS7_ILi96EEEEEELi96ENS_6half_tEfNS_4arch4Sm90ELb0ELb1ELb1ELb1ELb0ELb1ELb0ELb0ELb1ELb0ELb0ELb0EEENS1_21CollectiveEpilogueFwdINS6_IJSA_SC_SB_EEES9_SE_SG_Li384ELb1ELb0ELb0ELb0EEENS1_36VarlenDynamicPersistentTileSchedulerILi192ELi128ELi384ELi32ELb0ELb0ELb1ELb1ELb0ELb1EEEEEEEEEvNT_6ParamsE --------------------------
	.section	.nv.constant0._ZN7cutlass13device_kernelIN5flash11enable_sm90INS1_16FlashAttnFwdSm90INS1_25CollectiveMainloopFwdSm90ILi2EN4cute5tupleIJNS5_1CILi1EEES8_S8_EEENS6_IJNS7_ILi192EEENS7_ILi128EEENS7_ILi96EEEEEELi96ENS_6half_tEfNS_4arch4Sm90ELb0ELb1ELb1ELb1ELb0ELb1ELb0ELb0ELb1ELb0ELb0ELb0EEENS1_21CollectiveEpilogueFwdINS6_IJSA_SC_SB_EEES9_SE_SG_Li384ELb1ELb0ELb0ELb0EEENS1_36VarlenDynamicPersistentTileSchedulerILi192ELi128ELi384ELi32ELb0ELb0ELb1ELb1ELb0ELb1EEEEEEEEEvNT_6ParamsE,"a",@progbits
	.sectionflags	@""
	.align	4
.nv.constant0._ZN7cutlass13device_kernelIN5flash11enable_sm90INS1_16FlashAttnFwdSm90INS1_25CollectiveMainloopFwdSm90ILi2EN4cute5tupleIJNS5_1CILi1EEES8_S8_EEENS6_IJNS7_ILi192EEENS7_ILi128EEENS7_ILi96EEEEEELi96ENS_6half_tEfNS_4arch4Sm90ELb0ELb1ELb1ELb1ELb0ELb1ELb0ELb0ELb1ELb0ELb0ELb0EEENS1_21CollectiveEpilogueFwdINS6_IJSA_SC_SB_EEES9_SE_SG_Li384ELb1ELb0ELb0ELb0EEENS1_36VarlenDynamicPersistentTileSchedulerILi192ELi128ELi384ELi32ELb0ELb0ELb1ELb1ELb0ELb1EEEEEEEEEvNT_6ParamsE:
	.zero		3456


//--------------------- .nv.constant0._ZN7cutlass13device_kernelIN5flash11enable_sm90INS1_16FlashAttnFwdSm90INS1_25CollectiveMainloopFwdSm90ILi2EN4cute5tupleIJNS5_1CILi1EEES8_S8_EEENS6_IJNS7_ILi192EEENS7_ILi144EEENS7_ILi96EEEEEELi96ENS_6half_tEfNS_4arch4Sm90ELb1ELb0ELb1ELb0ELb0ELb0ELb0ELb0ELb1ELb0ELb0ELb0EEENS1_21CollectiveEpilogueFwdINS6_IJSA_SC_SB_EEES9_SE_SG_Li384ELb0ELb0ELb0ELb0EEENS1_30DynamicPersistentTileSchedulerILi384ELi32ELb0ELb0ELb1EEEEEEEEEvNT_6ParamsE --------------------------
	.section	.nv.constant0._ZN7cutlass13device_kernelIN5flash11enable_sm90INS1_16FlashAttnFwdSm90INS1_25CollectiveMainloopFwdSm90ILi2EN4cute5tupleIJNS5_1CILi1EEES8_S8_EEENS6_IJNS7_ILi192EEENS7_ILi144EEENS7_ILi96EEEEEELi96ENS_6half_tEfNS_4arch4Sm90ELb1ELb0ELb1ELb0ELb0ELb0ELb0ELb0ELb1ELb0ELb0ELb0EEENS1_21CollectiveEpilogueFwdINS6_IJSA_SC_SB_EEES9_SE_SG_Li384ELb0ELb0ELb0ELb0EEENS1_30DynamicPersistentTileSchedulerILi384ELi32ELb0ELb0ELb1EEEEEEEEEvNT_6ParamsE,"a",@progbits
	.sectionflags	@""
	.align	4
.nv.constant0._ZN7cutlass13device_kernelIN5flash11enable_sm90INS1_16FlashAttnFwdSm90INS1_25CollectiveMainloopFwdSm90ILi2EN4cute5tupleIJNS5_1CILi1EEES8_S8_EEENS6_IJNS7_ILi192EEENS7_ILi144EEENS7_ILi96EEEEEELi96ENS_6half_tEfNS_4arch4Sm90ELb1ELb0ELb1ELb0ELb0ELb0ELb0ELb0ELb1ELb0ELb0ELb0EEENS1_21CollectiveEpilogueFwdINS6_IJSA_SC_SB_EEES9_SE_SG_Li384ELb0ELb0ELb0ELb0EEENS1_30DynamicPersistentTileSchedulerILi384ELi32ELb0ELb0ELb1EEEEEEEEEvNT_6ParamsE:
	.zero		3840


//--------------------- .nv.constant0._ZN7cutlass13device_kernelIN5flash11enable_sm90INS1_16FlashAttnFwdSm90INS1_25CollectiveMainloopFwdSm90ILi2EN4cute5tupleIJNS5_1CILi1EEES8_S8_EEENS6_IJNS7_ILi192EEENS7_ILi144EEENS7_ILi96EEEEEELi96ENS_6half_tEfNS_4arch4Sm90ELb1ELb0ELb1ELb1ELb0ELb0ELb0ELb0ELb1ELb0ELb0ELb0EEENS1_21CollectiveEpilogueFwdINS6_IJSA_SC_SB_EEES9_SE_SG_Li384ELb1ELb0ELb0ELb0EEENS1_36VarlenDynamicPersistentTileSchedulerILi192ELi144ELi384ELi32ELb0ELb0ELb1ELb1ELb1ELb1EEEEEEEEEvNT_6ParamsE --------------------------
	.section	.nv.constant0._ZN7cutlass13device_kernelIN5flash11enable_sm90INS1_16FlashAttnFwdSm90INS1_25CollectiveMainloopFwdSm90ILi2EN4cute5tupleIJNS5_1CILi1EEES8_S8_EEENS6_IJNS7_ILi192EEENS7_ILi144EEENS7_ILi96EEEEEELi96ENS_6half_tEfNS_4arch4Sm90ELb1ELb0ELb1ELb1ELb0ELb0ELb0ELb0ELb1ELb0ELb0ELb0EEENS1_21CollectiveEpilogueFwdINS6_IJSA_SC_SB_EEES9_SE_SG_Li384ELb1ELb0ELb0ELb0EEENS1_36VarlenDynamicPersistentTileSchedulerILi192ELi144ELi384ELi32ELb0ELb0ELb1ELb1ELb1ELb1EEEEEEEEEvNT_6ParamsE,"a",@progbits
	.sectionflags	@""
	.align	4
.nv.constant0._ZN7cutlass13device_kernelIN5flash11enable_sm90INS1_16FlashAttnFwdSm90INS1_25CollectiveMainloopFwdSm90ILi2EN4cute5tupleIJNS5_1CILi1EEES8_S8_EEENS6_IJNS7_ILi192EEENS7_ILi144EEENS7_ILi96EEEEEELi96ENS_6half_tEfNS_4arch4Sm90ELb1ELb0ELb1ELb1ELb0ELb0ELb0ELb0ELb1ELb0ELb0ELb0EEENS1_21CollectiveEpilogueFwdINS6_IJSA_SC_SB_EEES9_SE_SG_Li384ELb1ELb0ELb0ELb0EEENS1_36VarlenDynamicPersistentTileSchedulerILi192ELi144ELi384ELi32ELb0ELb0ELb1ELb1ELb1ELb1EEEEEEEEEvNT_6ParamsE:
	.zero		3456


//--------------------- .nv.constant0._ZN7cutlass13device_kernelIN5flash11enable_sm90INS1_16FlashAttnFwdSm90INS1_25CollectiveMainloopFwdSm90ILi2EN4cute5tupleIJNS5_1CILi1EEES8_S8_EEENS6_IJNS7_ILi192EEENS7_ILi144EEENS7_ILi96EEEEEELi96ENS_6half_tEfNS_4arch4Sm90ELb1ELb0ELb1ELb1ELb0ELb1ELb0ELb0ELb1ELb0ELb0ELb0EEENS1_21CollectiveEpilogueFwdINS6_IJSA_SC_SB_EEES9_SE_SG_Li384ELb1ELb0ELb0ELb0EEENS1_36VarlenDynamicPersistentTileSchedulerILi192ELi144ELi384ELi32ELb0ELb0ELb1ELb1ELb1ELb1EEEEEEEEEvNT_6ParamsE --------------------------
	.section	.nv.constant0._ZN7cutlass13device_kernelIN5flash11enable_sm90INS1_16FlashAttnFwdSm90INS1_25CollectiveMainloopFwdSm90ILi2EN4cute5tupleIJNS5_1CILi1EEES8_S8_EEENS6_IJNS7_ILi192EEENS7_ILi144EEENS7_ILi96EEEEEELi96ENS_6half_tEfNS_4arch4Sm90ELb1ELb0ELb1ELb1ELb0ELb1ELb0ELb0ELb1ELb0ELb0ELb0EEENS1_21CollectiveEpilogueFwdINS6_IJSA_SC_SB_EEES9_SE_SG_Li384ELb1ELb0ELb0ELb0EEENS1_36VarlenDynamicPersistentTileSchedulerILi192ELi144ELi384ELi32ELb0ELb0ELb1ELb1ELb1ELb1EEEEEEEEEvNT_6ParamsE,"a",@progbits
	.sectionflags	@""
	.align	4
.nv.constant0._ZN7cutlass13device_kernelIN5flash11enable_sm90INS1_16FlashAttnFwdSm90INS1_25CollectiveMainloopFwdSm90ILi2EN4cute5tupleIJNS5_1CILi1EEES8_S8_EEENS6_IJNS7_ILi192EEENS7_ILi144EEENS7_ILi96EEEEEELi96ENS_6half_tEfNS_4arch4Sm90ELb1ELb0ELb1ELb1ELb0ELb1ELb0ELb0ELb1ELb0ELb0ELb0EEENS1_21CollectiveEpilogueFwdINS6_IJSA_SC_SB_EEES9_SE_SG_Li384ELb1ELb0ELb0ELb0EEENS1_36VarlenDynamicPersistentTileSchedulerILi192ELi144ELi384ELi32ELb0ELb0ELb1ELb1ELb1ELb1EEEEEEEEEvNT_6ParamsE:
	.zero		3456


//--------------------- .nv.constant0._ZN7cutlass13device_kernelIN5flash11enable_sm90INS1_16FlashAttnFwdSm90INS1_25CollectiveMainloopFwdSm90ILi2EN4cute5tupleIJNS5_1CILi1EEES8_S8_EEENS6_IJNS7_ILi192EEESA_NS7_ILi64EEEEEELi64ENS_6half_tEfNS_4arch4Sm90ELb0ELb0ELb1ELb0ELb0ELb0ELb0ELb0ELb1ELb0ELb0ELb0EEENS1_21CollectiveEpilogueFwdINS6_IJSA_SB_SA_EEES9_SD_SF_Li384ELb0ELb0ELb0ELb0EEENS1_29StaticPersistentTileSchedulerILb0EEEEEEEEEvNT_6ParamsE --------------------------
	.section	.nv.constant0._ZN7cutlass13device_kernelIN5flash11enable_sm90INS1_16FlashAttnFwdSm90INS1_25CollectiveMainloopFwdSm90ILi2EN4cute5tupleIJNS5_1CILi1EEES8_S8_EEENS6_IJNS7_ILi192EEESA_NS7_ILi64EEEEEELi64ENS_6half_tEfNS_4arch4Sm90ELb0ELb0ELb1ELb0ELb0ELb0ELb0ELb0ELb1ELb0ELb0ELb0EEENS1_21CollectiveEpilogueFwdINS6_IJSA_SB_SA_EEES9_SD_SF_Li384ELb0ELb0ELb0ELb0EEENS1_29StaticPersistentTileSchedulerILb0EEEEEEEEEvNT_6ParamsE,"a",@progbits
	.sectionflags	@""
	.align	4
.nv.constant0._ZN7cutlass13device_kernelIN5flash11enable_sm90INS1_16FlashAttnFwdSm90INS1_25CollectiveMainloopFwdSm90ILi2EN4cute5tupleIJNS5_1CILi1EEES8_S8_EEENS6_IJNS7_ILi192EEESA_NS7_ILi64EEEEEELi64ENS_6half_tEfNS_4arch4Sm90ELb0ELb0ELb1ELb0ELb0ELb0ELb0ELb0ELb1ELb0ELb0ELb0EEENS1_21CollectiveEpilogueFwdINS6_IJSA_SB_SA_EEES9_SD_SF_Li384ELb0ELb0ELb0ELb0EEENS1_29StaticPersistentTileSchedulerILb0EEEEEEEEEvNT_6ParamsE:
	.zero		3840


//--------------------- .nv.constant0._ZN7cutlass13device_kernelIN5flash11enable_sm90INS1_16FlashAttnFwdSm90INS1_25CollectiveMainloopFwdSm90ILi2EN4cute5tupleIJNS5_1CILi1EEES8_S8_EEENS6_IJNS7_ILi192EEESA_NS7_ILi64EEEEEELi64ENS_6half_tEfNS_4arch4Sm90ELb0ELb0ELb1ELb1ELb0ELb0ELb0ELb0ELb1ELb0ELb0ELb0EEENS1_21CollectiveEpilogueFwdINS6_IJSA_SB_SA_EEES9_SD_SF_Li384ELb1ELb0ELb0ELb0EEENS1_36VarlenDynamicPersistentTileSchedulerILi192ELi192ELi384ELi32ELb0ELb0ELb1ELb0ELb1ELb1EEEEEEEEEvNT_6ParamsE --------------------------
	.section	.nv.constant0._ZN7cutlass13device_kernelIN5flash11enable_sm90INS1_16FlashAttnFwdSm90INS1_25CollectiveMainloopFwdSm90ILi2EN4cute5tupleIJNS5_1CILi1EEES8_S8_EEENS6_IJNS7_ILi192EEESA_NS7_ILi64EEEEEELi64ENS_6half_tEfNS_4arch4Sm90ELb0ELb0ELb1ELb1ELb0ELb0ELb0ELb0ELb1ELb0ELb0ELb0EEENS1_21CollectiveEpilogueFwdINS6_IJSA_SB_SA_EEES9_SD_SF_Li384ELb1ELb0ELb0ELb0EEENS1_36VarlenDynamicPersistentTileSchedulerILi192ELi192ELi384ELi32ELb0ELb0ELb1ELb0ELb1ELb1EEEEEEEEEvNT_6ParamsE,"a",@progbits
	.sectionflags	@""
	.align	4
.nv.constant0._ZN7cutlass13device_kernelIN5flash11enable_sm90INS1_16FlashAttnFwdSm90INS1_25CollectiveMainloopFwdSm90ILi2EN4cute5tupleIJNS5_1CILi1EEES8_S8_EEENS6_IJNS7_ILi192EEESA_NS7_ILi64EEEEEELi64ENS_6half_tEfNS_4arch4Sm90ELb0ELb0ELb1ELb1ELb0ELb0ELb0ELb0ELb1ELb0ELb0ELb0EEENS1_21CollectiveEpilogueFwdINS6_IJSA_SB_SA_EEES9_SD_SF_Li384ELb1ELb0ELb0ELb0EEENS1_36VarlenDynamicPersistentTileSchedulerILi192ELi192ELi384ELi32ELb0ELb0ELb1ELb0ELb1ELb1EEEEEEEEEvNT_6ParamsE:
	.zero		3456


//--------------------- .nv.constant0._ZN7cutlass13device_kernelIN5flash11enable_sm90INS1_16FlashAttnFwdSm90INS1_25CollectiveMainloopFwdSm90ILi2EN4cute5tupleIJNS5_1CILi1EEES8_S8_EEENS6_IJNS7_ILi192EEESA_NS7_ILi64EEEEEELi64ENS_6half_tEfNS_4arch4Sm90ELb0ELb0ELb1ELb1ELb0ELb1ELb0ELb0ELb1ELb0ELb0ELb0EEENS1_21CollectiveEpilogueFwdINS6_IJSA_SB_SA_EEES9_SD_SF_Li384ELb1ELb0ELb0ELb0EEENS1_36VarlenDynamicPersistentTileSchedulerILi192ELi192ELi384ELi32ELb0ELb0ELb1ELb0ELb1ELb1EEEEEEEEEvNT_6ParamsE --------------------------
	.section	.nv.constant0._ZN7cutlass13device_kernelIN5flash11enable_sm90INS1_16FlashAttnFwdSm90INS1_25CollectiveMainloopFwdSm90ILi2EN4cute5tupleIJNS5_1CILi1EEES8_S8_EEENS6_IJNS7_ILi192EEESA_NS7_ILi64EEEEEELi64ENS_6half_tEfNS_4arch4Sm90ELb0ELb0ELb1ELb1ELb0ELb1ELb0ELb0ELb1ELb0ELb0ELb0EEENS1_21CollectiveEpilogueFwdINS6_IJSA_SB_SA_EEES9_SD_SF_Li384ELb1ELb0ELb0ELb0EEENS1_36VarlenDynamicPersistentTileSchedulerILi192ELi192ELi384ELi32ELb0ELb0ELb1ELb0ELb1ELb1EEEEEEEEEvNT_6ParamsE,"a",@progbits
	.sectionflags	@""
	.align	4
.nv.constant0._ZN7cutlass13device_kernelIN5flash11enable_sm90INS1_16FlashAttnFwdSm90INS1_25CollectiveMainloopFwdSm90ILi2EN4cute5tupleIJNS5_1CILi1EEES8_S8_EEENS6_IJNS7_ILi192EEESA_NS7_ILi64EEEEEELi64ENS_6half_tEfNS_4arch4Sm90ELb0ELb0ELb1ELb1ELb0ELb1ELb0ELb0ELb1ELb0ELb0ELb0EEENS1_21CollectiveEpilogueFwdINS6_IJSA_SB_SA_EEES9_SD_SF_Li384ELb1ELb0ELb0ELb0EEENS1_36VarlenDynamicPersistentTileSchedulerILi192ELi192ELi384ELi32ELb0ELb0ELb1ELb0ELb1ELb1EEEEEEEEEvNT_6ParamsE:
	.zero		3456


//--------------------- .nv.constant0._ZN7cutlass13device_kernelIN5flash11enable_sm90INS1_16FlashAttnFwdSm90INS1_25CollectiveMainloopFwdSm90ILi2EN4cute5tupleIJNS5_1CILi1EEES8_S8_EEENS6_IJNS7_ILi192EEENS7_ILi128EEENS7_ILi64EEEEEELi64ENS_6half_tEfNS_4arch4Sm90ELb0ELb1ELb1ELb0ELb0ELb0ELb0ELb1ELb1ELb0ELb0ELb0EEENS1_21CollectiveEpilogueFwdINS6_IJSA_SC_SB_EEES9_SE_SG_Li384ELb0ELb0ELb0ELb0EEENS1_30DynamicPersistentTileSchedulerILi384ELi32ELb0ELb0ELb1EEEEEEEEEvNT_6ParamsE --------------------------
	.section	.nv.constant0._ZN7cutlass13device_kernelIN5flash11enable_sm90INS1_16FlashAttnFwdSm90INS1_25CollectiveMainloopFwdSm90ILi2EN4cute5tupleIJNS5_1CILi1EEES8_S8_EEENS6_IJNS7_ILi192EEENS7_ILi128EEENS7_ILi64EEEEEELi64ENS_6half_tEfNS_4arch4Sm90ELb0ELb1ELb1ELb0ELb0ELb0ELb0ELb1ELb1ELb0ELb0ELb0EEENS1_21CollectiveEpilogueFwdINS6_IJSA_SC_SB_EEES9_SE_SG_Li384ELb0ELb0ELb0ELb0EEENS1_30DynamicPersistentTileSchedulerILi384ELi32ELb0ELb0ELb1EEEEEEEEEvNT_6ParamsE,"a",@progbits
	.sectionflags	@""
	.align	4
.nv.constant0._ZN7cutlass13device_kernelIN5flash11enable_sm90INS1_16FlashAttnFwdSm90INS1_25CollectiveMainloopFwdSm90ILi2EN4cute5tupleIJNS5_1CILi1EEES8_S8_EEENS6_IJNS7_ILi192EEENS7_ILi128EEENS7_ILi64EEEEEELi64ENS_6half_tEfNS_4arch4Sm90ELb0ELb1ELb1ELb0ELb0ELb0ELb0ELb1ELb1ELb0ELb0ELb0EEENS1_21CollectiveEpilogueFwdINS6_IJSA_SC_SB_EEES9_SE_SG_Li384ELb0ELb0ELb0ELb0EEENS1_30DynamicPersistentTileSchedulerILi384ELi32ELb0ELb0ELb1EEEEEEEEEvNT_6ParamsE:
	.zero		3840


//--------------------- .nv.constant0._ZN7cutlass13device_kernelIN5flash11enable_sm90INS1_16FlashAttnFwdSm90INS1_25CollectiveMainloopFwdSm90ILi2EN4cute5tupleIJNS5_1CILi1EEES8_S8_EEENS6_IJNS7_ILi192EEENS7_ILi128EEENS7_ILi64EEEEEELi64ENS_6half_tEfNS_4arch4Sm90ELb0ELb1ELb1ELb1ELb0ELb0ELb0ELb1ELb1ELb0ELb0ELb0EEENS1_21CollectiveEpilogueFwdINS6_IJSA_SC_SB_EEES9_SE_SG_Li384ELb1ELb0ELb0ELb0EEENS1_36VarlenDynamicPersistentTileSchedulerILi192ELi128ELi384ELi32ELb0ELb0ELb1ELb1ELb0ELb1EEEEEEEEEvNT_6ParamsE --------------------------
	.section	.nv.constant0._ZN7cutlass13device_kernelIN5flash11enable_sm90INS1_16FlashAttnFwdSm90INS1_25CollectiveMainloopFwdSm90ILi2EN4cute5tupleIJNS5_1CILi1EEES8_S8_EEENS6_IJNS7_ILi192EEENS7_ILi128EEENS7_ILi64EEEEEELi64ENS_6half_tEfNS_4arch4Sm90ELb0ELb1ELb1ELb1ELb0ELb0ELb0ELb1ELb1ELb0ELb0ELb0EEENS1_21CollectiveEpilogueFwdINS6_IJSA_SC_SB_EEES9_SE_SG_Li384ELb1ELb0ELb0ELb0EEENS1_36VarlenDynamicPersistentTileSchedulerILi192ELi128ELi384ELi32ELb0ELb0ELb1ELb1ELb0ELb1EEEEEEEEEvNT_6ParamsE,"a",@progbits
	.sectionflags	@""
	.align	4
.nv.constant0._ZN7cutlass13device_kernelIN5flash11enable_sm90INS1_16FlashAttnFwdSm90INS1_25CollectiveMainloopFwdSm90ILi2EN4cute5tupleIJNS5_1CILi1EEES8_S8_EEENS6_IJNS7_ILi192EEENS7_ILi128EEENS7_ILi64EEEEEELi64ENS_6half_tEfNS_4arch4Sm90ELb0ELb1ELb1ELb1ELb0ELb0ELb0ELb1ELb1ELb0ELb0ELb0EEENS1_21CollectiveEpilogueFwdINS6_IJSA_SC_SB_EEES9_SE_SG_Li384ELb1ELb0ELb0ELb0EEENS1_36VarlenDynamicPersistentTileSchedulerILi192ELi128ELi384ELi32ELb0ELb0ELb1ELb1ELb0ELb1EEEEEEEEEvNT_6ParamsE:
	.zero		3456


//--------------------- .nv.constant0._ZN7cutlass13device_kernelIN5flash11enable_sm90INS1_16FlashAttnFwdSm90INS1_25CollectiveMainloopFwdSm90ILi2EN4cute5tupleIJNS5_1CILi1EEES8_S8_EEENS6_IJNS7_ILi192EEENS7_ILi128EEENS7_ILi64EEEEEELi64ENS_6half_tEfNS_4arch4Sm90ELb0ELb1ELb1ELb1ELb0ELb1ELb0ELb1ELb1ELb0ELb0ELb0EEENS1_21CollectiveEpilogueFwdINS6_IJSA_SC_SB_EEES9_SE_SG_Li384ELb1ELb0ELb0ELb0EEENS1_36VarlenDynamicPersistentTileSchedulerILi192ELi128ELi384ELi32ELb0ELb0ELb1ELb1ELb0ELb1EEEEEEEEEvNT_6ParamsE --------------------------
	.section	.nv.constant0._ZN7cutlass13device_kernelIN5flash11enable_sm90INS1_16FlashAttnFwdSm90INS1_25CollectiveMainloopFwdSm90ILi2EN4cute5tupleIJNS5_1CILi1EEES8_S8_EEENS6_IJNS7_ILi192EEENS7_ILi128EEENS7_ILi64EEEEEELi64ENS_6half_tEfNS_4arch4Sm90ELb0ELb1ELb1ELb1ELb0ELb1ELb0ELb1ELb1ELb0ELb0ELb0EEENS1_21CollectiveEpilogueFwdINS6_IJSA_SC_SB_EEES9_SE_SG_Li384ELb1ELb0ELb0ELb0EEENS1_36VarlenDynamicPersistentTileSchedulerILi192ELi128ELi384ELi32ELb0ELb0ELb1ELb1ELb0ELb1EEEEEEEEEvNT_6ParamsE,"a",@progbits
	.sectionflags	@""
	.align	4
.nv.constant0._ZN7cutlass13device_kernelIN5flash11enable_sm90INS1_16FlashAttnFwdSm90INS1_25CollectiveMainloopFwdSm90ILi2EN4cute5tupleIJNS5_1CILi1EEES8_S8_EEENS6_IJNS7_ILi192EEENS7_ILi128EEENS7_ILi64EEEEEELi64ENS_6half_tEfNS_4arch4Sm90ELb0ELb1ELb1ELb1ELb0ELb1ELb0ELb1ELb1ELb0ELb0ELb0EEENS1_21CollectiveEpilogueFwdINS6_IJSA_SC_SB_EEES9_SE_SG_Li384ELb1ELb0ELb0ELb0EEENS1_36VarlenDynamicPersistentTileSchedulerILi192ELi128ELi384ELi32ELb0ELb0ELb1ELb1ELb0ELb1EEEEEEEEEvNT_6ParamsE:
	.zero		3456


//--------------------- .nv.constant0._ZN7cutlass13device_kernelIN5flash11enable_sm90INS1_16FlashAttnFwdSm90INS1_25CollectiveMainloopFwdSm90ILi2EN4cute5tupleIJNS5_1CILi1EEES8_S8_EEENS6_IJNS7_ILi192EEENS7_ILi128EEENS7_ILi64EEEEEELi64ENS_6half_tEfNS_4arch4Sm90ELb1ELb0ELb1ELb0ELb0ELb0ELb0ELb1ELb1ELb0ELb0ELb0EEENS1_21CollectiveEpilogueFwdINS6_IJSA_SC_SB_EEES9_SE_SG_Li384ELb0ELb0ELb0ELb0EEENS1_30DynamicPersistentTileSchedulerILi384ELi32ELb0ELb0ELb1EEEEEEEEEvNT_6ParamsE --------------------------
	.section	.nv.constant0._ZN7cutlass13device_kernelIN5flash11enable_sm90INS1_16FlashAttnFwdSm90INS1_25CollectiveMainloopFwdSm90ILi2EN4cute5tupleIJNS5_1CILi1EEES8_S8_EEENS6_IJNS7_ILi192EEENS7_ILi128EEENS7_ILi64EEEEEELi64ENS_6half_tEfNS_4arch4Sm90ELb1ELb0ELb1ELb0ELb0ELb0ELb0ELb1ELb1ELb0ELb0ELb0EEENS1_21CollectiveEpilogueFwdINS6_IJSA_SC_SB_EEES9_SE_SG_Li384ELb0ELb0ELb0ELb0EEENS1_30DynamicPersistentTileSchedulerILi384ELi32ELb0ELb0ELb1EEEEEEEEEvNT_6ParamsE,"a",@progbits
	.sectionflags	@""
	.align	4
.nv.constant0._ZN7cutlass13device_kernelIN5flash11enable_sm90INS1_16FlashAttnFwdSm90INS1_25CollectiveMainloopFwdSm90ILi2EN4cute5tupleIJNS5_1CILi1EEES8_S8_EEENS6_IJNS7_ILi192EEENS7_ILi128EEENS7_ILi64EEEEEELi64ENS_6half_tEfNS_4arch4Sm90ELb1ELb0ELb1ELb0ELb0ELb0ELb0ELb1ELb1ELb0ELb0ELb0EEENS1_21CollectiveEpilogueFwdINS6_IJSA_SC_SB_EEES9_SE_SG_Li384ELb0ELb0ELb0ELb0EEENS1_30DynamicPersistentTileSchedulerILi384ELi32ELb0ELb0ELb1EEEEEEEEEvNT_6ParamsE:
	.zero		3840


//--------------------- .nv.constant0._ZN7cutlass13device_kernelIN5flash11enable_sm90INS1_16FlashAttnFwdSm90INS1_25CollectiveMainloopFwdSm90ILi2EN4cute5tupleIJNS5_1CILi1EEES8_S8_EEENS6_IJNS7_ILi192EEENS7_ILi128EEENS7_ILi64EEEEEELi64ENS_6half_tEfNS_4arch4Sm90ELb1ELb0ELb1ELb1ELb0ELb0ELb0ELb1ELb1ELb0ELb0ELb0EEENS1_21CollectiveEpilogueFwdINS6_IJSA_SC_SB_EEES9_SE_SG_Li384ELb1ELb0ELb0ELb0EEENS1_36VarlenDynamicPersistentTileSchedulerILi192ELi128ELi384ELi32ELb0ELb0ELb1ELb1ELb1ELb1EEEEEEEEEvNT_6ParamsE --------------------------
	.section	.nv.constant0._ZN7cutlass13device_kernelIN5flash11enable_sm90INS1_16FlashAttnFwdSm90INS1_25CollectiveMainloopFwdSm90ILi2EN4cute5tupleIJNS5_1CILi1EEES8_S8_EEENS6_IJNS7_ILi192EEENS7_ILi128EEENS7_ILi64EEEEEELi64ENS_6half_tEfNS_4arch4Sm90ELb1ELb0ELb1ELb1ELb0ELb0ELb0ELb1ELb1ELb0ELb0ELb0EEENS1_21CollectiveEpilogueFwdINS6_IJSA_SC_SB_EEES9_SE_SG_Li384ELb1ELb0ELb0ELb0EEENS1_36VarlenDynamicPersistentTileSchedulerILi192ELi128ELi384ELi32ELb0ELb0ELb1ELb1ELb1ELb1EEEEEEEEEvNT_6ParamsE,"a",@progbits
	.sectionflags	@""
	.align	4
.nv.constant0._ZN7cutlass13device_kernelIN5flash11enable_sm90INS1_16FlashAttnFwdSm90INS1_25CollectiveMainloopFwdSm90ILi2EN4cute5tupleIJNS5_1CILi1EEES8_S8_EEENS6_IJNS7_ILi192EEENS7_ILi128EEENS7_ILi64EEEEEELi64ENS_6half_tEfNS_4arch4Sm90ELb1ELb0ELb1ELb1ELb0ELb0ELb0ELb1ELb1ELb0ELb0ELb0EEENS1_21CollectiveEpilogueFwdINS6_IJSA_SC_SB_EEES9_SE_SG_Li384ELb1ELb0ELb0ELb0EEENS1_36VarlenDynamicPersistentTileSchedulerILi192ELi128ELi384ELi32ELb0ELb0ELb1ELb1ELb1ELb1EEEEEEEEEvNT_6ParamsE:
	.zero		3456


//--------------------- .nv.constant0._ZN7cutlass13device_kernelIN5flash11enable_sm90INS1_16FlashAttnFwdSm90INS1_25CollectiveMainloopFwdSm90ILi2EN4cute5tupleIJNS5_1CILi1EEES8_S8_EEENS6_IJNS7_ILi192EEENS7_ILi128EEENS7_ILi64EEEEEELi64ENS_6half_tEfNS_4arch4Sm90ELb1ELb0ELb1ELb1ELb0ELb1ELb0ELb1ELb1ELb0ELb0ELb0EEENS1_21CollectiveEpilogueFwdINS6_IJSA_SC_SB_EEES9_SE_SG_Li384ELb1ELb0ELb0ELb0EEENS1_36VarlenDynamicPersistentTileSchedulerILi192ELi128ELi384ELi32ELb0ELb0ELb1ELb1ELb1ELb1EEEEEEEEEvNT_6ParamsE --------------------------
	.section	.nv.constant0._ZN7cutlass13device_kernelIN5flash11enable_sm90INS1_16FlashAttnFwdSm90INS1_25CollectiveMainloopFwdSm90ILi2EN4cute5tupleIJNS5_1CILi1EEES8_S8_EEENS6_IJNS7_ILi192EEENS7_ILi128EEENS7_ILi64EEEEEELi64ENS_6half_tEfNS_4arch4Sm90ELb1ELb0ELb1ELb1ELb0ELb1ELb0ELb1ELb1ELb0ELb0ELb0EEENS1_21CollectiveEpilogueFwdINS6_IJSA_SC_SB_EEES9_SE_SG_Li384ELb1ELb0ELb0ELb0EEENS1_36VarlenDynamicPersistentTileSchedulerILi192ELi128ELi384ELi32ELb0ELb0ELb1ELb1ELb1ELb1EEEEEEEEEvNT_6ParamsE,"a",@progbits
	.sectionflags	@""
	.align	4
.nv.constant0._ZN7cutlass13device_kernelIN5flash11enable_sm90INS1_16FlashAttnFwdSm90INS1_25CollectiveMainloopFwdSm90ILi2EN4cute5tupleIJNS5_1CILi1EEES8_S8_EEENS6_IJNS7_ILi192EEENS7_ILi128EEENS7_ILi64EEEEEELi64ENS_6half_tEfNS_4arch4Sm90ELb1ELb0ELb1ELb1ELb0ELb1ELb0ELb1ELb1ELb0ELb0ELb0EEENS1_21CollectiveEpilogueFwdINS6_IJSA_SC_SB_EEES9_SE_SG_Li384ELb1ELb0ELb0ELb0EEENS1_36VarlenDynamicPersistentTileSchedulerILi192ELi128ELi384ELi32ELb0ELb0ELb1ELb1ELb1ELb1EEEEEEEEEvNT_6ParamsE:
	.zero		3456


//--------------------- SYMBOLS --------------------------

	.type		.nv.reservedSmem.offset0,@object
	.size		.nv.reservedSmem.offset0,0x4
